def matmul_kernel(
    a_ptr,
    b_ptr,
    c_ptr,
    M,
    N,
    K,
    stride_am,
    stride_ak,
    stride_bk,
    stride_bn,
    stride_cm,
    stride_cn,
    BLOCK_M: tl.constexpr,
    BLOCK_N: tl.constexpr,
    BLOCK_K: tl.constexpr,
    GROUP_M: tl.constexpr,
):
    pid = tl.program_id(axis=0)
    num_pid_m = tl.cdiv(M, BLOCK_M)
    num_pid_n = tl.cdiv(N, BLOCK_N)
    num_pid_in_group = GROUP_M * num_pid_n
    group_id = pid // num_pid_in_group
    first_pid_m = group_id * GROUP_M
    group_size_m = min(num_pid_m - first_pid_m, GROUP_M)
    pid_m = first_pid_m + ((pid % num_pid_in_group) % group_size_m)
    pid_n = (pid % num_pid_in_group) // group_size_m

    offs_am = (pid_m * BLOCK_M + tl.arange(0, BLOCK_M)) % M
    offs_bn = (pid_n * BLOCK_N + tl.arange(0, BLOCK_N)) % N
    offs_k = tl.arange(0, BLOCK_K)
    a_ptrs = a_ptr + offs_am[:, None] * stride_am + offs_k[None, :] * stride_ak
    b_ptrs = b_ptr + offs_k[:, None] * stride_bk + offs_bn[None, :] * stride_bn

    acc = tl.zeros((BLOCK_M, BLOCK_N), dtype=tl.float32)
    for kk in range(0, tl.cdiv(K, BLOCK_K)):
        a = tl.load(a_ptrs, mask=offs_k[None, :] < K - kk * BLOCK_K, other=0.0)
        b = tl.load(b_ptrs, mask=offs_k[:, None] < K - kk * BLOCK_K, other=0.0)
        acc = tl.dot(a, b, acc)
        a_ptrs += BLOCK_K * stride_ak
        b_ptrs += BLOCK_K * stride_bk

    c = acc.to(c_ptr.dtype.element_ty)
    offs_cm = pid_m * BLOCK_M + tl.arange(0, BLOCK_M)
    offs_cn = pid_n * BLOCK_N + tl.arange(0, BLOCK_N)
    c_ptrs = c_ptr + offs_cm[:, None] * stride_cm + offs_cn[None, :] * stride_cn
    mask = (offs_cm[:, None] < M) & (offs_cn[None, :] < N)
    tl.store(c_ptrs, c, mask=mask)

# config = {"BLOCK_K": 64, "BLOCK_M": 256, "BLOCK_N": 128, "GROUP_M": 1, "arch": "sm_100", "dtype": "fp8e4m3", "num_ctas": 1, "num_stages": 3, "num_warps": 4}
# arch = sm_100


// ===== COMPILED SASS (sm_100a) =====

	.target	sm_100a

	.elftype	@"ET_EXEC"


//--------------------- .note.nv.tkinfo           --------------------------
	.section	.note.nv.tkinfo,"",@"SHT_NOTE"
	.sectionflags	@"SHF_NOTE_NV_TKINFO"
	.tkinfo
        /*0018*/ 	.word	0x00000081
        /*0030*/ 	.string	""
        /*0030*/ 	.string	"ptxas-blackwell"
        /*0030*/ 	.string	"Cuda compilation tools, release 12.9, V12.9.86"
        /*0030*/ 	.string	"Build cuda_12.9.r12.9/compiler.36037853_0"
        /*0030*/ 	.string	"-v  -suppress-debug-info  -lineinfo  -arch sm_100a "



//--------------------- .note.nv.cuver            --------------------------
	.section	.note.nv.cuver,"",@"SHT_NOTE"
	.sectionflags	@"SHF_NOTE_NV_CUVER"
        /*0018*/ 	.short	0x0001
        /*001a*/ 	.short	0x0064
        /*001c*/ 	.short	0x0001
        /*001e*/ 	.short	0x0000
        /*0020*/ 	.short	0x0001
        /*0022*/ 	.short	0x0000


//--------------------- .nv.info                  --------------------------
	.section	.nv.info,"",@"SHT_CUDA_INFO"
	.align	4


	//----- nvinfo : EIATTR_REGCOUNT
	.align		4
        /*0000*/ 	.byte	0x04, 0x2f
        /*0002*/ 	.short	(.L_4 - .L_3)
	.align		4
.L_3:
        /*0004*/ 	.word	index@(matmul_kernel)
        /*0008*/ 	.word	0x00000060


	//----- nvinfo : EIATTR_FRAME_SIZE
	.align		4
.L_4:
        /*000c*/ 	.byte	0x04, 0x11
        /*000e*/ 	.short	(.L_6 - .L_5)
	.align		4
.L_5:
        /*0010*/ 	.word	index@($__internal_2_$__cuda_sm10x_tcgen05_guardrail_trap_unallocated_columns_being_dealloced)
        /*0014*/ 	.word	0x000008d0


	//----- nvinfo : EIATTR_FRAME_SIZE
	.align		4
.L_6:
        /*0018*/ 	.byte	0x04, 0x11
        /*001a*/ 	.short	(.L_8 - .L_7)
	.align		4
.L_7:
        /*001c*/ 	.word	index@($__internal_1_$__cuda_sm10x_tcgen05_guardrail_trap_phase_invalid_during_alloc)
        /*0020*/ 	.word	0x000008d0


	//----- nvinfo : EIATTR_FRAME_SIZE
	.align		4
.L_8:
        /*0024*/ 	.byte	0x04, 0x11
        /*0026*/ 	.short	(.L_10 - .L_9)
	.align		4
.L_9:
        /*0028*/ 	.word	index@($__internal_0_$__cuda_sm10x_tcgen05_guardrail_trap_col_being_dealloced_not_returned_by_alloc)
        /*002c*/ 	.word	0x000008d0


	//----- nvinfo : EIATTR_FRAME_SIZE
	.align		4
.L_10:
        /*0030*/ 	.byte	0x04, 0x11
        /*0032*/ 	.short	(.L_12 - .L_11)
	.align		4
.L_11:
        /*0034*/ 	.word	index@(matmul_kernel)
        /*0038*/ 	.word	0x000008d0


	//----- nvinfo : EIATTR_MIN_STACK_SIZE
	.align		4
.L_12:
        /*003c*/ 	.byte	0x04, 0x12
        /*003e*/ 	.short	(.L_14 - .L_13)
	.align		4
.L_13:
        /*0040*/ 	.word	index@(matmul_kernel)
        /*0044*/ 	.word	0x000008d0
.L_14:


//--------------------- .nv.info.matmul_kernel    --------------------------
	.section	.nv.info.matmul_kernel,"",@"SHT_CUDA_INFO"
	.sectionflags	@""
	.align	4


	//----- nvinfo : EIATTR_CUDA_API_VERSION
	.align		4
        /*0000*/ 	.byte	0x04, 0x37
        /*0002*/ 	.short	(.L_16 - .L_15)
.L_15:
        /*0004*/ 	.word	0x00000081


	//----- nvinfo : EIATTR_KPARAM_INFO
	.align		4
.L_16:
        /*0008*/ 	.byte	0x04, 0x17
        /*000a*/ 	.short	(.L_18 - .L_17)
.L_17:
        /*000c*/ 	.word	0x00000000
        /*0010*/ 	.short	0x000d
        /*0012*/ 	.short	0x0048
        /*0014*/ 	.byte	0x00, 0xf4, 0x21, 0x00


	//----- nvinfo : EIATTR_KPARAM_INFO
	.align		4
.L_18:
        /*0018*/ 	.byte	0x04, 0x17
        /*001a*/ 	.short	(.L_20 - .L_19)
.L_19:
        /*001c*/ 	.word	0x00000000
        /*0020*/ 	.short	0x000c
        /*0022*/ 	.short	0x0040
        /*0024*/ 	.byte	0x00, 0xf4, 0x21, 0x00


	//----- nvinfo : EIATTR_KPARAM_INFO
	.align		4
.L_20:
        /*0028*/ 	.byte	0x04, 0x17
        /*002a*/ 	.short	(.L_22 - .L_21)
.L_21:
        /*002c*/ 	.word	0x00000000
        /*0030*/ 	.short	0x000b
        /*0032*/ 	.short	0x0038
        /*0034*/ 	.byte	0x00, 0xf0, 0x11, 0x00


	//----- nvinfo : EIATTR_KPARAM_INFO
	.align		4
.L_22:
        /*0038*/ 	.byte	0x04, 0x17
        /*003a*/ 	.short	(.L_24 - .L_23)
.L_23:
        /*003c*/ 	.word	0x00000000
        /*0040*/ 	.short	0x000a
        /*0042*/ 	.short	0x0034
        /*0044*/ 	.byte	0x00, 0xf0, 0x11, 0x00


	//----- nvinfo : EIATTR_KPARAM_INFO
	.align		4
.L_24:
        /*0048*/ 	.byte	0x04, 0x17
        /*004a*/ 	.short	(.L_26 - .L_25)
.L_25:
        /*004c*/ 	.word	0x00000000
        /*0050*/ 	.short	0x0009
        /*0052*/ 	.short	0x0030
        /*0054*/ 	.byte	0x00, 0xf0, 0x11, 0x00


	//----- nvinfo : EIATTR_KPARAM_INFO
	.align		4
.L_26:
        /*0058*/ 	.byte	0x04, 0x17
        /*005a*/ 	.short	(.L_28 - .L_27)
.L_27:
        /*005c*/ 	.word	0x00000000
        /*0060*/ 	.short	0x0008
        /*0062*/ 	.short	0x002c
        /*0064*/ 	.byte	0x00, 0xf0, 0x11, 0x00


	//----- nvinfo : EIATTR_KPARAM_INFO
	.align		4
.L_28:
        /*0068*/ 	.byte	0x04, 0x17
        /*006a*/ 	.short	(.L_30 - .L_29)
.L_29:
        /*006c*/ 	.word	0x00000000
        /*0070*/ 	.short	0x0007
        /*0072*/ 	.short	0x0028
        /*0074*/ 	.byte	0x00, 0xf0, 0x11, 0x00


	//----- nvinfo : EIATTR_KPARAM_INFO
	.align		4
.L_30:
        /*0078*/ 	.byte	0x04, 0x17
        /*007a*/ 	.short	(.L_32 - .L_31)
.L_31:
        /*007c*/ 	.word	0x00000000
        /*0080*/ 	.short	0x0006
        /*0082*/ 	.short	0x0024
        /*0084*/ 	.byte	0x00, 0xf0, 0x11, 0x00


	//----- nvinfo : EIATTR_KPARAM_INFO
	.align		4
.L_32:
        /*0088*/ 	.byte	0x04, 0x17
        /*008a*/ 	.short	(.L_34 - .L_33)
.L_33:
        /*008c*/ 	.word	0x00000000
        /*0090*/ 	.short	0x0005
        /*0092*/ 	.short	0x0020
        /*0094*/ 	.byte	0x00, 0xf0, 0x11, 0x00


	//----- nvinfo : EIATTR_KPARAM_INFO
	.align		4
.L_34:
        /*0098*/ 	.byte	0x04, 0x17
        /*009a*/ 	.short	(.L_36 - .L_35)
.L_35:
        /*009c*/ 	.word	0x00000000
        /*00a0*/ 	.short	0x0004
        /*00a2*/ 	.short	0x001c
        /*00a4*/ 	.byte	0x00, 0xf0, 0x11, 0x00


	//----- nvinfo : EIATTR_KPARAM_INFO
	.align		4
.L_36:
        /*00a8*/ 	.byte	0x04, 0x17
        /*00aa*/ 	.short	(.L_38 - .L_37)
.L_37:
        /*00ac*/ 	.word	0x00000000
        /*00b0*/ 	.short	0x0003
        /*00b2*/ 	.short	0x0018
        /*00b4*/ 	.byte	0x00, 0xf0, 0x11, 0x00


	//----- nvinfo : EIATTR_KPARAM_INFO
	.align		4
.L_38:
        /*00b8*/ 	.byte	0x04, 0x17
        /*00ba*/ 	.short	(.L_40 - .L_39)
.L_39:
        /*00bc*/ 	.word	0x00000000
        /*00c0*/ 	.short	0x0002
        /*00c2*/ 	.short	0x0010
        /*00c4*/ 	.byte	0x00, 0xf4, 0x21, 0x00


	//----- nvinfo : EIATTR_KPARAM_INFO
	.align		4
.L_40:
        /*00c8*/ 	.byte	0x04, 0x17
        /*00ca*/ 	.short	(.L_42 - .L_41)
.L_41:
        /*00cc*/ 	.word	0x00000000
        /*00d0*/ 	.short	0x0001
        /*00d2*/ 	.short	0x0008
        /*00d4*/ 	.byte	0x00, 0xf4, 0x21, 0x00


	//----- nvinfo : EIATTR_KPARAM_INFO
	.align		4
.L_42:
        /*00d8*/ 	.byte	0x04, 0x17
        /*00da*/ 	.short	(.L_44 - .L_43)
.L_43:
        /*00dc*/ 	.word	0x00000000
        /*00e0*/ 	.short	0x0000
        /*00e2*/ 	.short	0x0000
        /*00e4*/ 	.byte	0x00, 0xf4, 0x21, 0x00


	//----- nvinfo : EIATTR_AT_ENTRY_FRAGMENTS
	.align		4
.L_44:
        /*00e8*/ 	.byte	0x04, 0x4f
        /*00ea*/ 	.short	(.L_46 - .L_45)


	//   ....[0]....
.L_45:
        /*00ec*/ 	.word	0x00000004


	//----- nvinfo : EIATTR_RESERVED_SMEM_USED
	.align		4
.L_46:
        /*00f0*/ 	.byte	0x01, 0x41
	.zero		2


	//----- nvinfo : EIATTR_SPARSE_MMA_MASK
	.align		4
        /*00f4*/ 	.byte	0x03, 0x50
        /*00f6*/ 	.short	0x0000


	//----- nvinfo : EIATTR_TCGEN05_1CTA_USED
	.align		4
        /*00f8*/ 	.byte	0x01, 0x51
	.zero		2


	//----- nvinfo : EIATTR_MAXREG_COUNT
	.align		4
        /*00fc*/ 	.byte	0x03, 0x1b
        /*00fe*/ 	.short	0x00ff


	//----- nvinfo : EIATTR_NUM_BARRIERS
	.align		4
        /*0100*/ 	.byte	0x02, 0x4c
        /*0102*/ 	.byte	0x01
	.zero		1


	//----- nvinfo : EIATTR_ANNOTATIONS
	.align		4
        /*0104*/ 	.byte	0x04, 0x55
        /*0106*/ 	.short	(.L_48 - .L_47)


	//   ....[0]....
.L_47:
        /*0108*/ 	.word	0x00000001
        /*010c*/ 	.byte	0xf0, 0x03, 0x00, 0x00, 0x01, 0x00, 0x00, 0x00, 0xe0, 0x09, 0x00, 0x00, 0x01, 0x00, 0x00, 0x00
        /* <DEDUP_REMOVED lines=1448> */
        /*5b9c*/ 	.byte	0x60, 0x62, 0x02, 0x00, 0x01, 0x00, 0x00, 0x00, 0x70, 0x62, 0x02, 0x00


	//----- nvinfo : EIATTR_INT_WARP_WIDE_INSTR_OFFSETS
	.align		4
.L_48:
        /*5ba8*/ 	.byte	0x04, 0x31
        /*5baa*/ 	.short	(.L_50 - .L_49)


	//   ....[0]....
.L_49:
        /*5bac*/ 	.word	0x00003aa0


	//   ....[1]....
        /*5bb0*/ 	.word	0x00003ab0


	//   ....[2]....
        /*5bb4*/ 	.word	0x0000b180


	//   ....[3]....
        /*5bb8*/ 	.word	0x000268f0


	//   ....[4]....
        /*5bbc*/ 	.word	0x00026940


	//----- nvinfo : EIATTR_COOP_GROUP_MASK_REGIDS
	.align		4
.L_50:
        /*5bc0*/ 	.byte	0x04, 0x29
        /*5bc2*/ 	.short	(.L_52 - .L_51)


	//   ....[0]....
.L_51:
        /*5bc4*/ 	.word	0xffffffff


	//   ....[1]....
        /*5bc8*/ 	.word	0xffffffff


	//   ....[2]....
        /*5bcc*/ 	.word	0xffffffff


	//   ....[3]....
        /*5bd0*/ 	.word	0xffffffff


	//----- nvinfo : EIATTR_COOP_GROUP_INSTR_OFFSETS
	.align		4
.L_52:
        /*5bd4*/ 	.byte	0x04, 0x28
        /*5bd6*/ 	.short	(.L_54 - .L_53)


	//   ....[0]....
.L_53:
        /*5bd8*/ 	.word	0x00000070


	//   ....[1]....
        /*5bdc*/ 	.word	0x00000330


	//   ....[2]....
        /*5be0*/ 	.word	0x00026780


	//   ....[3]....
        /*5be4*/ 	.word	0x000269f0


	//----- nvinfo : EIATTR_VRC_CTA_INIT_COUNT
	.align		4
.L_54:
        /*5be8*/ 	.byte	0x02, 0x4a
        /*5bea*/ 	.byte	0x80
	.zero		1


	//----- nvinfo : EIATTR_MBARRIER_INSTR_OFFSETS
	.align		4
        /*5bec*/ 	.byte	0x04, 0x39
        /*5bee*/ 	.short	(.L_56 - .L_55)


	//   ....[0]....
.L_55:
        /*5bf0*/ 	.word	0x00004460
        /*5bf4*/ 	.word	0x000000ff
        /*5bf8*/ 	.word	0x00000000
        /*5bfc*/ 	.short	0x0100
        /*5bfe*/ 	.byte	0x0b
	.zero		1


	//   ....[1]....
        /*5c00*/ 	.word	0x0000b1c0
        /*5c04*/ 	.word	0x000000ff
        /*5c08*/ 	.word	0x0000c008
        /*5c0c*/ 	.short	0x0100
        /*5c0e*/ 	.byte	0x09
	.zero		1


	//   ....[2]....
        /*5c10*/ 	.word	0x00014380
        /*5c14*/ 	.word	0x000000ff
        /*5c18*/ 	.word	0x00000000
        /*5c1c*/ 	.short	0x010a
        /*5c1e*/ 	.byte	0x0b
	.zero		1


	//   ....[3]....
        /*5c20*/ 	.word	0x0001b800
        /*5c24*/ 	.word	0x000000ff
        /*5c28*/ 	.word	0x00000000
        /*5c2c*/ 	.short	0x010a
        /*5c2e*/ 	.byte	0x0b
	.zero		1


	//   ....[4]....
        /*5c30*/ 	.word	0x0001b980
        /*5c34*/ 	.word	0x000000ff
        /*5c38*/ 	.word	0x0000c000
        /*5c3c*/ 	.short	0x0108
        /*5c3e*/ 	.byte	0x09
	.zero		1


	//   ....[5]....
        /*5c40*/ 	.word	0x0001baa0
        /*5c44*/ 	.word	0x000000ff
        /*5c48*/ 	.word	0x0000c008
        /*5c4c*/ 	.short	0x0108
        /*5c4e*/ 	.byte	0x09
	.zero		1


	//   ....[6]....
        /*5c50*/ 	.word	0x00026a10
        /*5c54*/ 	.word	0x000000ff
        /*5c58*/ 	.word	0x00000000
        /*5c5c*/ 	.short	0x010a
        /*5c5e*/ 	.byte	0x0b
	.zero		1


	//   ....[7]....
        /*5c60*/ 	.word	0x00026a40
        /*5c64*/ 	.word	0x000000ff
        /*5c68*/ 	.word	0x00000000
        /*5c6c*/ 	.short	0x010a
        /*5c6e*/ 	.byte	0x0b
	.zero		1


	//----- nvinfo : EIATTR_NUM_MBARRIERS
	.align		4
.L_56:
        /*5c70*/ 	.byte	0x03, 0x38
        /*5c72*/ 	.short	0x0002


	//----- nvinfo : EIATTR_EXIT_INSTR_OFFSETS
	.align		4
        /*5c74*/ 	.byte	0x04, 0x1c
        /*5c76*/ 	.short	(.L_58 - .L_57)


	//   ....[0]....
.L_57:
        /*5c78*/ 	.word	0x00026a00


	//----- nvinfo : EIATTR_REQNTID
	.align		4
.L_58:
        /*5c7c*/ 	.byte	0x04, 0x10
        /*5c7e*/ 	.short	(.L_60 - .L_59)
.L_59:
        /*5c80*/ 	.word	0x00000080
        /*5c84*/ 	.word	0x00000001
        /*5c88*/ 	.word	0x00000001


	//----- nvinfo : EIATTR_CRS_STACK_SIZE
	.align		4
.L_60:
        /*5c8c*/ 	.byte	0x04, 0x1e
        /*5c8e*/ 	.short	(.L_62 - .L_61)
.L_61:
        /*5c90*/ 	.word	0x00000000


	//----- nvinfo : EIATTR_CBANK_PARAM_SIZE
	.align		4
.L_62:
        /*5c94*/ 	.byte	0x03, 0x19
        /*5c96*/ 	.short	0x0050


	//----- nvinfo : EIATTR_PARAM_CBANK
	.align		4
        /*5c98*/ 	.byte	0x04, 0x0a
        /*5c9a*/ 	.short	(.L_64 - .L_63)
	.align		4
.L_63:
        /*5c9c*/ 	.word	index@(.nv.constant0.matmul_kernel)
        /*5ca0*/ 	.short	0x0380
        /*5ca2*/ 	.short	0x0050


	//----- nvinfo : EIATTR_SW_WAR
	.align		4
.L_64:
        /*5ca4*/ 	.byte	0x04, 0x36
        /*5ca6*/ 	.short	(.L_66 - .L_65)
.L_65:
        /*5ca8*/ 	.word	0x00000008
.L_66:


//--------------------- .nv.compat                --------------------------
	.section	.nv.compat,"",@"SHT_CUDA_COMPAT_INFO"
	.align	4
        /*0000*/ 	.byte	0x02, 0x02, 0x02, 0x00, 0x02, 0x05, 0x05, 0x00, 0x02, 0x03, 0x00, 0x00, 0x02, 0x06, 0x01, 0x00


//--------------------- .nv.callgraph             --------------------------
	.section	.nv.callgraph,"",@"SHT_CUDA_CALLGRAPH"
	.align	4
	.sectionentsize	8
	.align		4
        /*0000*/ 	.word	0x00000000
	.align		4
        /*0004*/ 	.word	0xffffffff
	.align		4
        /*0008*/ 	.word	0x00000000
	.align		4
        /*000c*/ 	.word	0xfffffffe
	.align		4
        /*0010*/ 	.word	0x00000000
	.align		4
        /*0014*/ 	.word	0xfffffffd
	.align		4
        /*0018*/ 	.word	0x00000000
	.align		4
        /*001c*/ 	.word	0xfffffffc


//--------------------- .text.matmul_kernel       --------------------------
	.section	.text.matmul_kernel,"ax",@progbits
	.align	128
        .global         matmul_kernel
        .type           matmul_kernel,@function
        .size           matmul_kernel,(.L_x_20 - matmul_kernel)
        .other          matmul_kernel,@"STO_CUDA_ENTRY STV_DEFAULT"
matmul_kernel:
.text.matmul_kernel:
[----:B------:R-:W0:Y:S01]  /*0000*/  LDC R1, c[0x0][0x37c] ;  /* 0x0000df00ff017b82 */ /* 0x000e220000000800 */
[----:B------:R-:W1:Y:S01]  /*0010*/  S2R R0, SR_TID.X ;  /* 0x0000000000007919 */ /* 0x000e620000002100 */
[----:B0-----:R-:W-:Y:S01]  /*0020*/  VIADD R1, R1, 0xfffff730 ;  /* 0xfffff73001017836 */ /* 0x001fe20000000000 */
[----:B-1----:R-:W-:-:S13]  /*0030*/  ISETP.GE.U32.AND P0, PT, R0, 0x20, PT ;  /* 0x000000200000780c */ /* 0x002fda0003f06070 */
[----:B------:R-:W-:Y:S02]  /*0040*/  VOTEU.ANY UP0, P0 ;  /* 0x0000000000ff7886 */ /* 0x000fe40000000100 */
[----:B------:R-:W-:Y:S05]  /*0050*/  BRA.U UP0, `(.L_x_0) ;  /* 0x0000000100b87547 */ /* 0x000fea000b800000 */
[----:B------:R-:W0:Y:S01]  /*0060*/  S2UR UR6, SR_CgaCtaId ;  /* 0x00000000000679c3 */ /* 0x000e220000008800 */
[----:B------:R-:W-:Y:S01]  /*0070*/  NOP ;  /* 0x0000000000007918 */ /* 0x000fe20000000000 */
[----:B------:R-:W-:Y:S02]  /*0080*/  UMOV UR4, 0x40 ;  /* 0x0000004000047882 */ /* 0x000fe40000000000 */
[----:B0-----:R-:W-:-:S09]  /*0090*/  ULEA UR4, UR6, UR4, 0x18 ;  /* 0x0000000406047291 */ /* 0x001fd2000f8ec0ff */
[----:B------:R-:W0:Y:S01]  /*00a0*/  LDS.U8 R0, [UR4] ;  /* 0x00000004ff007984 */ /* 0x000e220008000000 */
[----:B------:R-:W-:Y:S02]  /*00b0*/  UMOV UR4, 0x400 ;  /* 0x0000040000047882 */ /* 0x000fe40000000000 */
[----:B------:R-:W-:Y:S01]  /*00c0*/  ULEA UR4, UR6, UR4, 0x18 ;  /* 0x0000000406047291 */ /* 0x000fe2000f8ec0ff */
[----:B0-----:R-:W-:-:S13]  /*00d0*/  ISETP.NE.AND P0, PT, R0, RZ, PT ;  /* 0x000000ff0000720c */ /* 0x001fda0003f05270 */
[----:B------:R-:W-:Y:S05]  /*00e0*/  @P0 BRA `(.L_x_1) ;  /* 0x00000000007c0947 */ /* 0x000fea0003800000 */
[----:B------:R-:W-:-:S13]  /*00f0*/  ELECT P0, URZ, PT ;  /* 0x0000000000ff782f */ /* 0x000fda0003800000 */
[----:B------:R-:W-:Y:S05]  /*0100*/  @!P0 BRA `(.L_x_2) ;  /* 0x0000000000848947 */ /* 0x000fea0003800000 */
[----:B------:R-:W-:Y:S01]  /*0110*/  UMOV UR5, 0x8 ;  /* 0x0000000800057882 */ /* 0x000fe20000000000 */
[----:B------:R-:W-:Y:S02]  /*0120*/  IMAD.MOV.U32 R4, RZ, RZ, 0x1 ;  /* 0x00000001ff047424 */ /* 0x000fe400078e00ff */
[----:B------:R-:W-:Y:S02]  /*0130*/  IMAD.MOV.U32 R5, RZ, RZ, 0xff ;  /* 0x000000ffff057424 */ /* 0x000fe400078e00ff */
[----:B------:R-:W-:Y:S04]  /*0140*/  DEPBAR.LE SB0, 0x36 ;  /* 0x00008d800000791a */ /* 0x000fe80000000000 */
[----:B------:R-:W0:Y:S02]  /*0150*/  UTCATOMSWS.FIND_AND_SET.ALIGN UP1, UR5, UR5 ;  /* 0x00000005000575e3 */ /* 0x000e240008020800 */
[----:B0-----:R-:W-:-:S04]  /*0160*/  PLOP3.LUT P0, PT, PT, PT, UP1, 0x80, 0x8 ;  /* 0x000000000008781c */ /* 0x001fc80003f0f018 */
[----:B------:R-:W-:-:S04]  /*0170*/  SEL R0, RZ, 0xffffffff, !P0 ;  /* 0xffffffffff007807 */ /* 0x000fc80004000000 */
[----:B------:R-:W-:Y:S01]  /*0180*/  ISETP.NE.AND P0, PT, R0, RZ, PT ;  /* 0x000000ff0000720c */ /* 0x000fe20003f05270 */
[----:B------:R-:W-:-:S12]  /*0190*/  IMAD.U32 R0, RZ, RZ, UR5 ;  /* 0x00000005ff007e24 */ /* 0x000fd8000f8e00ff */
[----:B------:R-:W-:Y:S05]  /*01a0*/  @P0 BRA `(.L_x_3) ;  /* 0x0000000000240947 */ /* 0x000fea0003800000 */
.L_x_4:
[----:B------:R-:W-:Y:S05]  /*01b0*/  NANOSLEEP 0x64 ;  /* 0x000000640000795d */ /* 0x000fea0003800000 */
[----:B------:R-:W-:-:S05]  /*01c0*/  UMOV UR5, 0x8 ;  /* 0x0000000800057882 */ /* 0x000fca0000000000 */
[----:B------:R-:W-:Y:S04]  /*01d0*/  DEPBAR.LE SB0, 0x36 ;  /* 0x00008d800000791a */ /* 0x000fe80000000000 */
[----:B------:R-:W0:Y:S02]  /*01e0*/  UTCATOMSWS.FIND_AND_SET.ALIGN UP1, UR5, UR5 ;  /* 0x00000005000575e3 */ /* 0x000e240008020800 */
[----:B0-----:R-:W-:-:S04]  /*01f0*/  PLOP3.LUT P0, PT, PT, PT, UP1, 0x80, 0x8 ;  /* 0x000000000008781c */ /* 0x001fc80003f0f018 */
[----:B------:R-:W-:-:S04]  /*0200*/  SEL R0, RZ, 0xffffffff, !P0 ;  /* 0xffffffffff007807 */ /* 0x000fc80004000000 */
[----:B------:R-:W-:Y:S01]  /*0210*/  ISETP.NE.AND P0, PT, R0, RZ, PT ;  /* 0x000000ff0000720c */ /* 0x000fe20003f05270 */
[----:B------:R-:W-:-:S12]  /*0220*/  IMAD.U32 R0, RZ, RZ, UR5 ;  /* 0x00000005ff007e24 */ /* 0x000fd8000f8e00ff */
[----:B------:R-:W-:Y:S05]  /*0230*/  @!P0 BRA `(.L_x_4) ;  /* 0xfffffffc00dc8947 */ /* 0x000fea000383ffff */
.L_x_3:
[C---:B------:R-:W-:Y:S01]  /*0240*/  VIADD R3, R0.reuse, 0x10 ;  /* 0x0000001000037836 */ /* 0x040fe20000000000 */
[----:B------:R-:W-:Y:S01]  /*0250*/  UMOV UR5, 0x50 ;  /* 0x0000005000057882 */ /* 0x000fe20000000000 */
[----:B------:R-:W-:Y:S01]  /*0260*/  SHF.L.U32 R2, R5, R0, RZ ;  /* 0x0000000005027219 */ /* 0x000fe200000006ff */
[----:B------:R-:W-:Y:S01]  /*0270*/  ULEA UR5, UR6, UR5, 0x18 ;  /* 0x0000000506057291 */ /* 0x000fe2000f8ec0ff */
[----:B------:R-:W-:Y:S01]  /*0280*/  IMAD.SHL.U32 R0, R0, 0x20, RZ ;  /* 0x0000002000007824 */ /* 0x000fe200078e00ff */
[----:B------:R-:W-:-:S04]  /*0290*/  SHF.L.U32 R3, R4, R3, RZ ;  /* 0x0000000304037219 */ /* 0x000fc800000006ff */
[----:B------:R-:W-:-:S05]  /*02a0*/  LOP3.LUT R2, R3, R2, RZ, 0xfc, !PT ;  /* 0x0000000203027212 */ /* 0x000fca00078efcff */
[----:B------:R0:W-:Y:S04]  /*02b0*/  ATOMS.OR RZ, [UR5], R2 ;  /* 0x00000002ffff798c */ /* 0x0001e8000b000005 */
[----:B------:R0:W-:Y:S01]  /*02c0*/  STS [UR4], R0 ;  /* 0x00000000ff007988 */ /* 0x0001e20008000804 */
[----:B------:R-:W-:Y:S05]  /*02d0*/  BRA `(.L_x_2) ;  /* 0x0000000000107947 */ /* 0x000fea0003800000 */
.L_x_1:
[----:B------:R-:W-:Y:S01]  /*02e0*/  IMAD.MOV.U32 R0, RZ, RZ, -0x1 ;  /* 0xffffffffff007424 */ /* 0x000fe200078e00ff */
[----:B------:R-:W-:-:S04]  /*02f0*/  MOV R2, 0x320 ;  /* 0x0000032000027802 */ /* 0x000fc80000000f00 */
[----:B------:R0:W-:Y:S03]  /*0300*/  STS [UR4], R0 ;  /* 0x00000000ff007988 */ /* 0x0001e60008000804 */
[----:B0-----:R-:W-:Y:S05]  /*0310*/  CALL.REL.NOINC `($__internal_1_$__cuda_sm10x_tcgen05_guardrail_trap_phase_invalid_during_alloc) ;  /* 0x0000026400e07944 */ /* 0x001fea0003c00000 */
.L_x_2:
[----:B------:R-:W-:Y:S05]  /*0320*/  WARPSYNC.ALL ;  /* 0x0000000000007948 */ /* 0x000fea0003800000 */
[----:B------:R-:W-:Y:S01]  /*0330*/  NOP ;  /* 0x0000000000007918 */ /* 0x000fe20000000000 */
.L_x_0:
[----:B------:R-:W1:Y:S01]  /*0340*/  LDC.64 R8, c[0x0][0x398] ;  /* 0x0000e600ff087b82 */ /* 0x000e620000000a00 */
[----:B------:R-:W2:Y:S01]  /*0350*/  S2R R5, SR_CTAID.X ;  /* 0x0000000000057919 */ /* 0x000ea20000002500 */
[----:B------:R-:W-:Y:S01]  /*0360*/  UMOV UR9, 0x400 ;  /* 0x0000040000097882 */ /* 0x000fe20000000000 */
[----:B------:R-:W3:Y:S01]  /*0370*/  LDCU UR20, c[0x0][0x3a4] ;  /* 0x00007480ff1477ac */ /* 0x000ee20008000800 */
[----:B------:R-:W4:Y:S04]  /*0380*/  S2R R74, SR_TID.X ;  /* 0x00000000004a7919 */ /* 0x000f280000002100 */
[----:B------:R-:W0:Y:S08]  /*0390*/  S2UR UR5, SR_CgaCtaId ;  /* 0x00000000000579c3 */ /* 0x000e300000008800 */
[----:B------:R-:W-:Y:S06]  /*03a0*/  BAR.SYNC.DEFER_BLOCKING 0x0 ;  /* 0x0000000000007b1d */ /* 0x000fec0000010000 */
[----:B------:R-:W0:Y:S01]  /*03b0*/  LDCU.64 UR24, c[0x0][0x358] ;  /* 0x00006b00ff1877ac */ /* 0x000e220008000a00 */
[----:B------:R-:W0:Y:S01]  /*03c0*/  LDCU.64 UR12, c[0x0][0x3a8] ;  /* 0x00007500ff0c77ac */ /* 0x000e220008000a00 */
[----:B------:R-:W0:Y:S02]  /*03d0*/  LDCU.128 UR16, c[0x0][0x380] ;  /* 0x00007000ff1077ac */ /* 0x000e240008000c00 */
[----:B01----:R-:W-:Y:S01]  /*03e0*/  VIADD R0, R9, 0x7f ;  /* 0x0000007f09007836 */ /* 0x003fe20000000000 */
[----:B------:R-:W-:Y:S04]  /*03f0*/  STL [R1+0x6f0], R9 ;  /* 0x0006f00901007387 */ /* 0x000fe80000100800 */
[----:B------:R-:W-:Y:S01]  /*0400*/  SHF.R.S32.HI R3, RZ, 0x1f, R0 ;  /* 0x0000001fff037819 */ /* 0x000fe20000011400 */
[----:B------:R-:W-:-:S03]  /*0410*/  ULEA UR9, UR5, UR9, 0x18 ;  /* 0x0000000905097291 */ /* 0x000fc6000f8ec0ff */
[----:B------:R-:W-:Y:S02]  /*0420*/  LEA.HI R3, R3, R0, RZ, 0x7 ;  /* 0x0000000003037211 */ /* 0x000fe400078f38ff */
[----:B--2---:R-:W-:Y:S02]  /*0430*/  IABS R10, R5 ;  /* 0x00000005000a7213 */ /* 0x004fe40000000000 */
[----:B------:R-:W-:-:S04]  /*0440*/  SHF.R.S32.HI R4, RZ, 0x7, R3 ;  /* 0x00000007ff047819 */ /* 0x000fc80000011403 */
[-C--:B------:R-:W-:Y:S02]  /*0450*/  IABS R7, R4.reuse ;  /* 0x0000000400077213 */ /* 0x080fe40000000000 */
[----:B------:R-:W-:Y:S02]  /*0460*/  IABS R12, R4 ;  /* 0x00000004000c7213 */ /* 0x000fe40000000000 */
[----:B------:R-:W0:Y:S08]  /*0470*/  I2F.RP R0, R7 ;  /* 0x0000000700007306 */ /* 0x000e300000209400 */
[----:B0-----:R-:W0:Y:S02]  /*0480*/  MUFU.RCP R0, R0 ;  /* 0x0000000000007308 */ /* 0x001e240000001000 */
[----:B0-----:R-:W-:-:S02]  /*0490*/  VIADD R2, R0, 0xffffffe ;  /* 0x0ffffffe00027836 */ /* 0x001fc40000000000 */
[----:B------:R-:W-:-:S04]  /*04a0*/  IMAD.MOV R0, RZ, RZ, -R12 ;  /* 0x000000ffff007224 */ /* 0x000fc800078e0a0c */
[----:B------:R0:W1:Y:S02]  /*04b0*/  F2I.FTZ.U32.TRUNC.NTZ R3, R2 ;  /* 0x0000000200037305 */ /* 0x000064000021f000 */
[----:B0-----:R-:W-:Y:S02]  /*04c0*/  IMAD.MOV.U32 R2, RZ, RZ, RZ ;  /* 0x000000ffff027224 */ /* 0x001fe400078e00ff */
[----:B-1----:R-:W-:-:S04]  /*04d0*/  IMAD.MOV R6, RZ, RZ, -R3 ;  /* 0x000000ffff067224 */ /* 0x002fc800078e0a03 */
[----:B------:R-:W-:Y:S02]  /*04e0*/  IMAD R11, R6, R7, RZ ;  /* 0x00000007060b7224 */ /* 0x000fe400078e02ff */
[----:B------:R-:W-:Y:S02]  /*04f0*/  IMAD.MOV.U32 R6, RZ, RZ, R10 ;  /* 0x000000ffff067224 */ /* 0x000fe400078e000a */
[----:B------:R-:W-:Y:S01]  /*0500*/  IMAD.HI.U32 R3, R3, R11, R2 ;  /* 0x0000000b03037227 */ /* 0x000fe200078e0002 */
[----:B------:R-:W-:-:S05]  /*0510*/  IABS R11, R9 ;  /* 0x00000009000b7213 */ /* 0x000fca0000000000 */
[----:B------:R-:W-:-:S04]  /*0520*/  IMAD.HI.U32 R3, R3, R6, RZ ;  /* 0x0000000603037227 */ /* 0x000fc800078e00ff */
[----:B------:R-:W-:-:S05]  /*0530*/  IMAD R0, R3, R0, R6 ;  /* 0x0000000003007224 */ /* 0x000fca00078e0206 */
[----:B------:R-:W-:-:S13]  /*0540*/  ISETP.GT.U32.AND P1, PT, R7, R0, PT ;  /* 0x000000000700720c */ /* 0x000fda0003f24070 */
[----:B------:R-:W-:Y:S02]  /*0550*/  @!P1 IMAD.IADD R0, R0, 0x1, -R7 ;  /* 0x0000000100009824 */ /* 0x000fe400078e0a07 */
[----:B------:R-:W-:Y:S01]  /*0560*/  @!P1 VIADD R3, R3, 0x1 ;  /* 0x0000000103039836 */ /* 0x000fe20000000000 */
[----:B------:R-:W-:Y:S02]  /*0570*/  ISETP.NE.AND P1, PT, R4, RZ, PT ;  /* 0x000000ff0400720c */ /* 0x000fe40003f25270 */
[----:B------:R-:W-:Y:S02]  /*0580*/  ISETP.GE.U32.AND P0, PT, R0, R7, PT ;  /* 0x000000070000720c */ /* 0x000fe40003f06070 */
[----:B------:R-:W-:Y:S01]  /*0590*/  LOP3.LUT R0, R5, R4, RZ, 0x3c, !PT ;  /* 0x0000000405007212 */ /* 0x000fe200078e3cff */
[----:B------:R-:W0:Y:S03]  /*05a0*/  I2F.RP R7, R11 ;  /* 0x0000000b00077306 */ /* 0x000e260000209400 */
[----:B------:R-:W-:Y:S01]  /*05b0*/  ISETP.GE.AND P2, PT, R0, RZ, PT ;  /* 0x000000ff0000720c */ /* 0x000fe20003f46270 */
[----:B------:R-:W-:-:S06]  /*05c0*/  VIADD R0, R8, 0xff ;  /* 0x000000ff08007836 */ /* 0x000fcc0000000000 */
[----:B------:R-:W-:-:S04]  /*05d0*/  @P0 VIADD R3, R3, 0x1 ;  /* 0x0000000103030836 */ /* 0x000fc80000000000 */
[----:B------:R-:W-:Y:S01]  /*05e0*/  IMAD.MOV.U32 R10, RZ, RZ, R3 ;  /* 0x000000ffff0a7224 */ /* 0x000fe200078e0003 */
[----:B------:R-:W-:Y:S01]  /*05f0*/  SHF.R.S32.HI R3, RZ, 0x1f, R0 ;  /* 0x0000001fff037819 */ /* 0x000fe20000011400 */
[----:B0-----:R-:W-:Y:S02]  /*0600*/  MUFU.RCP R7, R7 ;  /* 0x0000000700077308 */ /* 0x001fe40000001000 */
[----:B------:R-:W-:Y:S01]  /*0610*/  @!P2 IMAD.MOV R10, RZ, RZ, -R10 ;  /* 0x000000ffff0aa224 */ /* 0x000fe200078e0a0a */
[----:B------:R-:W-:Y:S02]  /*0620*/  LEA.HI R3, R3, R0, RZ, 0x8 ;  /* 0x0000000003037211 */ /* 0x000fe400078f40ff */
[----:B------:R-:W-:-:S04]  /*0630*/  @!P1 LOP3.LUT R10, RZ, R4, RZ, 0x33, !PT ;  /* 0x00000004ff0a9212 */ /* 0x000fc800078e33ff */
[----:B------:R-:W-:Y:S01]  /*0640*/  LEA.HI.SX32 R3, R3, -R10, 0x18 ;  /* 0x8000000a03037211 */ /* 0x000fe200078fc2ff */
[----:B------:R-:W-:-:S03]  /*0650*/  IMAD.MOV R6, RZ, RZ, -R10 ;  /* 0x000000ffff067224 */ /* 0x000fc600078e0a0a */
[----:B------:R-:W-:Y:S01]  /*0660*/  VIMNMX R17, PT, PT, R3, 0x1, PT ;  /* 0x0000000103117848 */ /* 0x000fe20003fe0100 */
[----:B------:R-:W-:Y:S01]  /*0670*/  IMAD R14, R4, R6, R5 ;  /* 0x00000006040e7224 */ /* 0x000fe200078e0205 */
[----:B------:R-:W-:Y:S02]  /*0680*/  IABS R4, R8 ;  /* 0x0000000800047213 */ /* 0x000fe40000000000 */
[-C--:B------:R-:W-:Y:S02]  /*0690*/  IABS R13, R17.reuse ;  /* 0x00000011000d7213 */ /* 0x080fe40000000000 */
[----:B------:R-:W-:Y:S02]  /*06a0*/  IABS R6, R17 ;  /* 0x0000001100067213 */ /* 0x000fe40000000000 */
[----:B------:R-:W0:Y:S08]  /*06b0*/  I2F.RP R0, R13 ;  /* 0x0000000d00007306 */ /* 0x000e300000209400 */
[----:B0-----:R-:W0:Y:S02]  /*06c0*/  MUFU.RCP R0, R0 ;  /* 0x0000000000007308 */ /* 0x001e240000001000 */
[----:B0-----:R-:W-:Y:S01]  /*06d0*/  VIADD R2, R0, 0xffffffe ;  /* 0x0ffffffe00027836 */ /* 0x001fe20000000000 */
[----:B------:R-:W-:-:S05]  /*06e0*/  IABS R0, R14 ;  /* 0x0000000e00007213 */ /* 0x000fca0000000000 */
[----:B------:R0:W1:Y:S02]  /*06f0*/  F2I.FTZ.U32.TRUNC.NTZ R3, R2 ;  /* 0x0000000200037305 */ /* 0x000064000021f000 */
[----:B0-----:R-:W-:Y:S02]  /*0700*/  IMAD.MOV.U32 R2, RZ, RZ, RZ ;  /* 0x000000ffff027224 */ /* 0x001fe400078e00ff */
[----:B-1----:R-:W-:-:S04]  /*0710*/  IMAD.MOV R12, RZ, RZ, -R3 ;  /* 0x000000ffff0c7224 */ /* 0x002fc800078e0a03 */
[----:B------:R-:W-:Y:S02]  /*0720*/  IMAD R5, R12, R13, RZ ;  /* 0x0000000d0c057224 */ /* 0x000fe400078e02ff */
[----:B------:R-:W0:Y:S02]  /*0730*/  LDS R12, [UR9] ;  /* 0x00000009ff0c7984 */ /* 0x000e240008000800 */
[----:B------:R-:W-:Y:S02]  /*0740*/  IMAD.HI.U32 R2, R3, R5, R2 ;  /* 0x0000000503027227 */ /* 0x000fe400078e0002 */
[----:B------:R-:W1:Y:S02]  /*0750*/  I2F.RP R5, R4 ;  /* 0x0000000400057306 */ /* 0x000e640000209400 */
[----:B------:R-:W-:Y:S02]  /*0760*/  IMAD.MOV.U32 R3, RZ, RZ, R0 ;  /* 0x000000ffff037224 */ /* 0x000fe400078e0000 */
[----:B------:R-:W-:-:S02]  /*0770*/  IMAD.MOV R0, RZ, RZ, -R6 ;  /* 0x000000ffff007224 */ /* 0x000fc400078e0a06 */
[----:B------:R-:W-:-:S04]  /*0780*/  IMAD.HI.U32 R2, R2, R3, RZ ;  /* 0x0000000302027227 */ /* 0x000fc800078e00ff */
[----:B------:R-:W-:Y:S02]  /*0790*/  IMAD R0, R2, R0, R3 ;  /* 0x0000000002007224 */ /* 0x000fe400078e0203 */
[----:B------:R-:W-:Y:S01]  /*07a0*/  VIADD R3, R7, 0xffffffe ;  /* 0x0ffffffe07037836 */ /* 0x000fe20000000000 */
[----:B------:R-:W-:Y:S02]  /*07b0*/  BAR.SYNC.DEFER_BLOCKING 0x0 ;  /* 0x0000000000007b1d */ /* 0x000fe40000010000 */
[----:B------:R-:W-:-:S04]  /*07c0*/  ISETP.GT.U32.AND P1, PT, R13, R0, PT ;  /* 0x000000000d00720c */ /* 0x000fc80003f24070 */
[----:B-1----:R-:W1:Y:S08]  /*07d0*/  MUFU.RCP R5, R5 ;  /* 0x0000000500057308 */ /* 0x002e700000001000 */
[----:B------:R-:W2:Y:S01]  /*07e0*/  F2I.FTZ.U32.TRUNC.NTZ R3, R3 ;  /* 0x0000000300037305 */ /* 0x000ea2000021f000 */
[----:B------:R-:W-:Y:S02]  /*07f0*/  @!P1 IMAD.IADD R0, R0, 0x1, -R13 ;  /* 0x0000000100009824 */ /* 0x000fe400078e0a0d */
[----:B------:R-:W-:Y:S01]  /*0800*/  @!P1 VIADD R2, R2, 0x1 ;  /* 0x0000000102029836 */ /* 0x000fe20000000000 */
[----:B------:R-:W-:-:S02]  /*0810*/  ISETP.NE.AND P1, PT, R17, RZ, PT ;  /* 0x000000ff1100720c */ /* 0x000fc40003f25270 */
[----:B------:R-:W-:Y:S02]  /*0820*/  ISETP.GE.U32.AND P0, PT, R0, R13, PT ;  /* 0x0000000d0000720c */ /* 0x000fe40003f06070 */
[----:B------:R-:W-:Y:S01]  /*0830*/  LOP3.LUT R0, R14, R17, RZ, 0x3c, !PT ;  /* 0x000000110e007212 */ /* 0x000fe200078e3cff */
[----:B-1----:R-:W-:Y:S01]  /*0840*/  VIADD R6, R5, 0xffffffe ;  /* 0x0ffffffe05067836 */ /* 0x002fe20000000000 */
[--C-:B----4-:R-:W-:Y:S02]  /*0850*/  SHF.R.U32.HI R13, RZ, 0x6, R74.reuse ;  /* 0x00000006ff0d7819 */ /* 0x110fe4000001164a */
[----:B------:R-:W-:Y:S01]  /*0860*/  ISETP.GE.AND P2, PT, R0, RZ, PT ;  /* 0x000000ff0000720c */ /* 0x000fe20003f46270 */
[----:B------:R-:W1:Y:S01]  /*0870*/  F2I.FTZ.U32.TRUNC.NTZ R7, R6 ;  /* 0x0000000600077305 */ /* 0x000e62000021f000 */
[----:B------:R-:W-:Y:S02]  /*0880*/  SHF.R.U32.HI R0, RZ, 0x5, R74 ;  /* 0x00000005ff007819 */ /* 0x000fe4000001164a */
[----:B------:R-:W-:-:S02]  /*0890*/  SGXT.U32 R13, R13, 0x1 ;  /* 0x000000010d0d781a */ /* 0x000fc40000000000 */
[----:B------:R-:W-:Y:S01]  /*08a0*/  R2UR UR7, R0 ;  /* 0x00000000000772ca */ /* 0x000fe200000e0000 */
[----:B------:R-:W-:Y:S01]  /*08b0*/  @P0 VIADD R2, R2, 0x1 ;  /* 0x0000000102020836 */ /* 0x000fe20000000000 */
[----:B0-----:R-:W-:Y:S01]  /*08c0*/  R2UR UR8, R12 ;  /* 0x000000000c0872ca */ /* 0x001fe200000e0000 */
[----:B--2---:R-:W-:Y:S02]  /*08d0*/  IMAD.MOV R0, RZ, RZ, -R3 ;  /* 0x000000ffff007224 */ /* 0x004fe400078e0a03 */
[----:B------:R-:W-:Y:S02]  /*08e0*/  IMAD.MOV.U32 R16, RZ, RZ, R2 ;  /* 0x000000ffff107224 */ /* 0x000fe400078e0002 */
[----:B------:R-:W-:Y:S02]  /*08f0*/  IMAD R5, R0, R11, RZ ;  /* 0x0000000b00057224 */ /* 0x000fe400078e02ff */
[----:B------:R-:W-:Y:S01]  /*0900*/  @!P2 IMAD.MOV R16, RZ, RZ, -R16 ;  /* 0x000000ffff10a224 */ /* 0x000fe200078e0a10 */
[----:B------:R-:W-:Y:S01]  /*0910*/  @!P1 LOP3.LUT R16, RZ, R17, RZ, 0x33, !PT ;  /* 0x00000011ff109212 */ /* 0x000fe200078e33ff */
[----:B------:R-:W-:-:S02]  /*0920*/  IMAD.MOV.U32 R2, RZ, RZ, RZ ;  /* 0x000000ffff027224 */ /* 0x000fc400078e00ff */
[----:B-1----:R-:W-:Y:S02]  /*0930*/  IMAD.MOV R15, RZ, RZ, -R7 ;  /* 0x000000ffff0f7224 */ /* 0x002fe400078e0a07 */
[----:B------:R-:W-:Y:S02]  /*0940*/  IMAD.SHL.U32 R0, R16, 0x80, RZ ;  /* 0x0000008010007824 */ /* 0x000fe400078e00ff */
[----:B------:R-:W-:-:S03]  /*0950*/  IMAD.HI.U32 R5, R3, R5, R2 ;  /* 0x0000000503057227 */ /* 0x000fc600078e0002 */
[----:B------:R-:W-:Y:S01]  /*0960*/  LOP3.LUT R12, R0, R13, RZ, 0xfc, !PT ;  /* 0x0000000d000c7212 */ /* 0x000fe200078efcff */
[----:B------:R-:W-:Y:S02]  /*0970*/  IMAD.MOV R2, RZ, RZ, -R16 ;  /* 0x000000ffff027224 */ /* 0x000fe400078e0a10 */
[----:B------:R-:W-:Y:S01]  /*0980*/  IMAD R15, R15, R4, RZ ;  /* 0x000000040f0f7224 */ /* 0x000fe200078e02ff */
[C---:B------:R-:W-:Y:S01]  /*0990*/  LOP3.LUT R20, R12.reuse, 0x2, RZ, 0xfc, !PT ;  /* 0x000000020c147812 */ /* 0x040fe200078efcff */
[----:B------:R-:W-:Y:S01]  /*09a0*/  IMAD R2, R17, R2, R14 ;  /* 0x0000000211027224 */ /* 0x000fe200078e020e */
[C---:B------:R-:W-:Y:S01]  /*09b0*/  LOP3.LUT R18, R12.reuse, 0x4, RZ, 0xfc, !PT ;  /* 0x000000040c127812 */ /* 0x040fe200078efcff */
[----:B------:R-:W-:Y:S01]  /*09c0*/  IMAD.MOV.U32 R6, RZ, RZ, RZ ;  /* 0x000000ffff067224 */ /* 0x000fe200078e00ff */
[----:B------:R-:W-:Y:S01]  /*09d0*/  IABS R3, R20 ;  /* 0x0000001400037213 */ /* 0x000fe20000000000 */
[----:B------:R0:W-:Y:S01]  /*09e0*/  STL [R1+0x60], R20 ;  /* 0x0000601401007387 */ /* 0x0001e20000100800 */
[----:B------:R-:W-:Y:S01]  /*09f0*/  IABS R16, R12 ;  /* 0x0000000c00107213 */ /* 0x000fe20000000000 */
[----:B------:R-:W-:Y:S01]  /*0a00*/  IMAD.HI.U32 R6, R7, R15, R6 ;  /* 0x0000000f07067227 */ /* 0x000fe200078e0006 */
[C---:B------:R-:W-:Y:S01]  /*0a10*/  LOP3.LUT R19, R12.reuse, 0x6, RZ, 0xfc, !PT ;  /* 0x000000060c137812 */ /* 0x040fe200078efcff */
[----:B------:R1:W-:Y:S01]  /*0a20*/  STL [R1+0x68], R18 ;  /* 0x0000681201007387 */ /* 0x0003e20000100800 */
[----:B------:R-:W-:Y:S01]  /*0a30*/  LOP3.LUT R9, R12, 0x8, RZ, 0xfc, !PT ;  /* 0x000000080c097812 */ /* 0x000fe200078efcff */
[----:B------:R-:W-:-:S02]  /*0a40*/  IMAD.MOV.U32 R14, RZ, RZ, R3 ;  /* 0x000000ffff0e7224 */ /* 0x000fc400078e0003 */
[C---:B------:R-:W-:Y:S01]  /*0a50*/  IMAD.HI.U32 R3, R5.reuse, R16, RZ ;  /* 0x0000001005037227 */ /* 0x040fe200078e00ff */
[----:B------:R-:W-:Y:S01]  /*0a60*/  STL [R1+0x70], R19 ;  /* 0x0000701301007387 */ /* 0x000fe20000100800 */
[----:B0-----:R-:W-:Y:S02]  /*0a70*/  IABS R20, R19 ;  /* 0x0000001300147213 */ /* 0x001fe40000000000 */
[----:B------:R-:W-:Y:S01]  /*0a80*/  IMAD.IADD R2, R10, 0x1, R2 ;  /* 0x000000010a027824 */ /* 0x000fe200078e0202 */
[----:B------:R0:W-:Y:S01]  /*0a90*/  STL [R1+0x6c], R9 ;  /* 0x00006c0901007387 */ /* 0x0001e20000100800 */
[----:B-1----:R-:W-:Y:S01]  /*0aa0*/  IABS R18, R18 ;  /* 0x0000001200127213 */ /* 0x002fe20000000000 */
[----:B------:R-:W-:-:S04]  /*0ab0*/  IMAD.HI.U32 R7, R5, R14, RZ ;  /* 0x0000000e05077227 */ /* 0x000fc800078e00ff */
[----:B------:R-:W-:Y:S02]  /*0ac0*/  IMAD.MOV R13, RZ, RZ, -R3 ;  /* 0x000000ffff0d7224 */ /* 0x000fe400078e0a03 */
[----:B------:R-:W-:-:S04]  /*0ad0*/  IMAD.HI.U32 R10, R5, R18, RZ ;  /* 0x00000012050a7227 */ /* 0x000fc800078e00ff */
[----:B------:R-:W-:Y:S02]  /*0ae0*/  IMAD.MOV R7, RZ, RZ, -R7 ;  /* 0x000000ffff077224 */ /* 0x000fe400078e0a07 */
[----:B------:R-:W-:Y:S01]  /*0af0*/  IMAD R16, R11, R13, R16 ;  /* 0x0000000d0b107224 */ /* 0x000fe200078e0210 */
[----:B------:R-:W-:Y:S01]  /*0b00*/  IABS R13, R9 ;  /* 0x00000009000d7213 */ /* 0x000fe20000000000 */
[----:B------:R-:W-:Y:S01]  /*0b10*/  IMAD.HI.U32 R3, R5, R20, RZ ;  /* 0x0000001405037227 */ /* 0x000fe200078e00ff */
[----:B0-----:R-:W-:Y:S02]  /*0b20*/  LOP3.LUT R9, R12, 0xa, RZ, 0xfc, !PT ;  /* 0x0000000a0c097812 */ /* 0x001fe400078efcff */
[----:B------:R0:W-:Y:S01]  /*0b30*/  STL [R1+0x6f4], R16 ;  /* 0x0006f41001007387 */ /* 0x0001e20000100800 */
[----:B------:R-:W-:Y:S02]  /*0b40*/  IMAD.MOV R10, RZ, RZ, -R10 ;  /* 0x000000ffff0a7224 */ /* 0x000fe400078e0a0a */
[----:B------:R-:W-:Y:S01]  /*0b50*/  IMAD R15, R11, R7, R14 ;  /* 0x000000070b0f7224 */ /* 0x000fe200078e020e */
[----:B------:R1:W-:Y:S01]  /*0b60*/  STL [R1+0x74], R9 ;  /* 0x0000740901007387 */ /* 0x0003e20000100800 */
[----:B------:R-:W-:-:S02]  /*0b70*/  IMAD.MOV R3, RZ, RZ, -R3 ;  /* 0x000000ffff037224 */ /* 0x000fc400078e0a03 */
[C---:B------:R-:W-:Y:S01]  /*0b80*/  IMAD R14, R11.reuse, R10, R18 ;  /* 0x0000000a0b0e7224 */ /* 0x040fe200078e0212 */
[----:B------:R-:W-:Y:S01]  /*0b90*/  LEA.HI R10, R74, R0, RZ, 0x1a ;  /* 0x000000004a0a7211 */ /* 0x000fe200078fd0ff */
[----:B------:R-:W-:Y:S01]  /*0ba0*/  IMAD.MOV.U32 R18, RZ, RZ, R13 ;  /* 0x000000ffff127224 */ /* 0x000fe200078e000d */
[----:B0-----:R-:W-:Y:S01]  /*0bb0*/  LOP3.LUT R16, R12, 0xc, RZ, 0xfc, !PT ;  /* 0x0000000c0c107812 */ /* 0x001fe200078efcff */
[----:B------:R-:W-:Y:S01]  /*0bc0*/  IMAD R13, R11, R3, R20 ;  /* 0x000000030b0d7224 */ /* 0x000fe200078e0214 */
[----:B------:R-:W-:Y:S01]  /*0bd0*/  IABS R20, R9 ;  /* 0x0000000900147213 */ /* 0x000fe20000000000 */
[----:B------:R-:W-:Y:S01]  /*0be0*/  IMAD.HI.U32 R3, R5, R18, RZ ;  /* 0x0000001205037227 */ /* 0x000fe200078e00ff */
[----:B------:R0:W-:Y:S01]  /*0bf0*/  STL [R1+0x6f8], R0 ;  /* 0x0006f80001007387 */ /* 0x0001e20000100800 */
[----:B------:R-:W-:Y:S02]  /*0c00*/  IABS R22, R16 ;  /* 0x0000001000167213 */ /* 0x000fe40000000000 */
[----:B-1----:R-:W-:Y:S01]  /*0c10*/  VIADD R9, R10, 0xe ;  /* 0x0000000e0a097836 */ /* 0x002fe20000000000 */
[----:B------:R1:W-:Y:S01]  /*0c20*/  STL [R1+0x7c], R16 ;  /* 0x00007c1001007387 */ /* 0x0003e20000100800 */
[----:B------:R-:W-:Y:S01]  /*0c30*/  IMAD.MOV R7, RZ, RZ, -R3 ;  /* 0x000000ffff077224 */ /* 0x000fe200078e0a03 */
[----:B------:R-:W-:Y:S01]  /*0c40*/  ISETP.GT.U32.AND P4, PT, R11, R14, PT ;  /* 0x0000000e0b00720c */ /* 0x000fe20003f84070 */
[----:B------:R-:W-:Y:S01]  /*0c50*/  IMAD.HI.U32 R3, R5, R20, RZ ;  /* 0x0000001405037227 */ /* 0x000fe200078e00ff */
[----:B------:R-:W-:Y:S01]  /*0c60*/  IABS R24, R9 ;  /* 0x0000000900187213 */ /* 0x000fe20000000000 */
[----:B------:R2:W-:Y:S01]  /*0c70*/  STL [R1+0x78], R9 ;  /* 0x0000780901007387 */ /* 0x0005e20000100800 */
[C---:B0-----:R-:W-:Y:S01]  /*0c80*/  LOP3.LUT R0, R12.reuse, 0x10, RZ, 0xfc, !PT ;  /* 0x000000100c007812 */ /* 0x041fe200078efcff */
[C---:B------:R-:W-:Y:S01]  /*0c90*/  IMAD R18, R11.reuse, R7, R18 ;  /* 0x000000070b127224 */ /* 0x040fe200078e0212 */
[----:B------:R-:W-:Y:S01]  /*0ca0*/  ISETP.GT.U32.AND P2, PT, R11, R15, PT ;  /* 0x0000000f0b00720c */ /* 0x000fe20003f44070 */
[----:B------:R-:W-:Y:S01]  /*0cb0*/  IMAD.HI.U32 R7, R5, R22, RZ ;  /* 0x0000001605077227 */ /* 0x000fe200078e00ff */
[----:B------:R-:W-:Y:S01]  /*0cc0*/  IABS R26, R0 ;  /* 0x00000000001a7213 */ /* 0x000fe20000000000 */
[----:B------:R0:W-:Y:S01]  /*0cd0*/  STL [R1+0x80], R0 ;  /* 0x0000800001007387 */ /* 0x0001e20000100800 */
[C---:B-1----:R-:W-:Y:S01]  /*0ce0*/  LOP3.LUT R16, R12.reuse, 0x20, RZ, 0xfc, !PT ;  /* 0x000000200c107812 */ /* 0x042fe200078efcff */
[----:B------:R-:W-:Y:S01]  /*0cf0*/  IMAD.MOV R17, RZ, RZ, -R3 ;  /* 0x000000ffff117224 */ /* 0x000fe200078e0a03 */
[----:B------:R-:W-:Y:S01]  /*0d00*/  ISETP.GT.U32.AND P5, PT, R11, R13, PT ;  /* 0x0000000d0b00720c */ /* 0x000fe20003fa4070 */
[----:B------:R-:W-:Y:S01]  /*0d10*/  IMAD.HI.U32 R3, R5, R24, RZ ;  /* 0x0000001805037227 */ /* 0x000fe200078e00ff */
[----:B--2---:R-:W-:-:S02]  /*0d20*/  LOP3.LUT R9, R12, 0x16, RZ, 0xfc, !PT ;  /* 0x000000160c097812 */ /* 0x004fc400078efcff */
[----:B------:R-:W-:Y:S01]  /*0d30*/  IABS R32, R16 ;  /* 0x0000001000207213 */ /* 0x000fe20000000000 */
[----:B------:R-:W-:Y:S01]  /*0d40*/  IMAD.MOV R7, RZ, RZ, -R7 ;  /* 0x000000ffff077224 */ /* 0x000fe200078e0a07 */
[----:B------:R-:W-:Y:S01]  /*0d50*/  ISETP.GT.U32.AND P6, PT, R11, R18, PT ;  /* 0x000000120b00720c */ /* 0x000fe20003fc4070 */
[----:B------:R-:W-:Y:S01]  /*0d60*/  IMAD.HI.U32 R19, R5, R26, RZ ;  /* 0x0000001a05137227 */ /* 0x000fe200078e00ff */
[----:B0-----:R-:W-:-:S03]  /*0d70*/  LOP3.LUT R0, R12, 0x12, RZ, 0xfc, !PT ;  /* 0x000000120c007812 */ /* 0x001fc600078efcff */
[----:B------:R-:W-:Y:S01]  /*0d80*/  IMAD.MOV R3, RZ, RZ, -R3 ;  /* 0x000000ffff037224 */ /* 0x000fe200078e0a03 */
[----:B------:R-:W-:Y:S01]  /*0d90*/  IABS R28, R0 ;  /* 0x00000000001c7213 */ /* 0x000fe20000000000 */
[----:B------:R0:W-:Y:S01]  /*0da0*/  STL [R1+0xa4], R0 ;  /* 0x0000a40001007387 */ /* 0x0001e20000100800 */
[C---:B------:R-:W-:Y:S01]  /*0db0*/  IMAD R22, R11.reuse, R7, R22 ;  /* 0x000000070b167224 */ /* 0x040fe200078e0216 */
[C---:B------:R-:W-:Y:S01]  /*0dc0*/  LOP3.LUT R7, R12.reuse, 0x18, RZ, 0xfc, !PT ;  /* 0x000000180c077812 */ /* 0x040fe200078efcff */
[----:B------:R-:W-:Y:S02]  /*0dd0*/  IMAD.MOV R19, RZ, RZ, -R19 ;  /* 0x000000ffff137224 */ /* 0x000fe400078e0a13 */
[C---:B------:R-:W-:Y:S01]  /*0de0*/  IMAD R21, R11.reuse, R3, R24 ;  /* 0x000000030b157224 */ /* 0x040fe200078e0218 */
[----:B------:R-:W-:Y:S01]  /*0df0*/  ISETP.GT.U32.AND P3, PT, R11, R22, PT ;  /* 0x000000160b00720c */ /* 0x000fe20003f64070 */
[----:B------:R-:W-:Y:S01]  /*0e00*/  IMAD.HI.U32 R3, R5, R28, RZ ;  /* 0x0000001c05037227 */ /* 0x000fe200078e00ff */
[----:B0-----:R-:W-:-:S03]  /*0e10*/  LOP3.LUT R0, R12, 0x14, RZ, 0xfc, !PT ;  /* 0x000000140c007812 */ /* 0x001fc600078efcff */
[C---:B------:R-:W-:Y:S01]  /*0e20*/  IMAD R17, R11.reuse, R17, R20 ;  /* 0x000000110b117224 */ /* 0x040fe200078e0214 */
[C---:B------:R-:W-:Y:S01]  /*0e30*/  ISETP.GT.U32.AND P0, PT, R11.reuse, R21, PT ;  /* 0x000000150b00720c */ /* 0x040fe20003f04070 */
[----:B------:R-:W-:Y:S01]  /*0e40*/  IMAD R20, R11, R19, R26 ;  /* 0x000000130b147224 */ /* 0x000fe200078e021a */
[----:B------:R-:W-:Y:S01]  /*0e50*/  IABS R24, R0 ;  /* 0x0000000000187213 */ /* 0x000fe20000000000 */
[----:B------:R0:W-:Y:S01]  /*0e60*/  STL [R1+0x98], R0 ;  /* 0x0000980001007387 */ /* 0x0001e20000100800 */
[----:B------:R-:W-:Y:S01]  /*0e70*/  IMAD.MOV R19, RZ, RZ, -R3 ;  /* 0x000000ffff137224 */ /* 0x000fe200078e0a03 */
[----:B------:R-:W-:Y:S01]  /*0e80*/  IABS R26, R9 ;  /* 0x00000009001a7213 */ /* 0x000fe20000000000 */
[----:B------:R-:W-:Y:S01]  /*0e90*/  @!P4 IMAD.IADD R14, R14, 0x1, -R11 ;  /* 0x000000010e0ec824 */ /* 0x000fe200078e0a0b */
[----:B------:R1:W-:Y:S01]  /*0ea0*/  STL [R1+0xb4], R9 ;  /* 0x0000b40901007387 */ /* 0x0003e20000100800 */
[----:B------:R-:W-:Y:S01]  /*0eb0*/  IMAD.HI.U32 R3, R5, R24, RZ ;  /* 0x0000001805037227 */ /* 0x000fe200078e00ff */
[----:B------:R-:W-:-:S02]  /*0ec0*/  ISETP.GT.U32.AND P1, PT, R11, R17, PT ;  /* 0x000000110b00720c */ /* 0x000fc40003f24070 */
[----:B------:R2:W-:Y:S01]  /*0ed0*/  STL [R1+0xd0], R7 ;  /* 0x0000d00701007387 */ /* 0x0005e20000100800 */
[----:B------:R-:W-:Y:S01]  /*0ee0*/  IMAD R19, R11, R19, R28 ;  /* 0x000000130b137224 */ /* 0x000fe200078e021c */
[C---:B0-----:R-:W-:Y:S01]  /*0ef0*/  LOP3.LUT R0, R12.reuse, 0x1a, RZ, 0xfc, !PT ;  /* 0x0000001a0c007812 */ /* 0x041fe200078efcff */
[----:B------:R-:W-:Y:S02]  /*0f00*/  IMAD.MOV R25, RZ, RZ, -R3 ;  /* 0x000000ffff197224 */ /* 0x000fe400078e0a03 */
[--C-:B------:R-:W-:Y:S01]  /*0f10*/  @!P2 IMAD.IADD R15, R15, 0x1, -R11.reuse ;  /* 0x000000010f0fa824 */ /* 0x100fe200078e0a0b */
[----:B------:R-:W-:Y:S01]  /*0f20*/  IABS R30, R0 ;  /* 0x00000000001e7213 */ /* 0x000fe20000000000 */
[----:B------:R0:W-:Y:S01]  /*0f30*/  STL [R1+0xcc], R0 ;  /* 0x0000cc0001007387 */ /* 0x0001e20000100800 */
[----:B------:R-:W-:Y:S01]  /*0f40*/  IMAD R24, R11, R25, R24 ;  /* 0x000000190b187224 */ /* 0x000fe200078e0218 */
[----:B-1----:R-:W-:Y:S01]  /*0f50*/  LOP3.LUT R9, R12, 0x22, RZ, 0xfc, !PT ;  /* 0x000000220c097812 */ /* 0x002fe200078efcff */
[----:B------:R-:W-:Y:S01]  /*0f60*/  @!P5 IMAD.IADD R13, R13, 0x1, -R11 ;  /* 0x000000010d0dd824 */ /* 0x000fe200078e0a0b */
[----:B--2---:R-:W-:Y:S01]  /*0f70*/  IABS R7, R7 ;  /* 0x0000000700077213 */ /* 0x004fe20000000000 */
[----:B------:R-:W-:Y:S01]  /*0f80*/  IMAD.HI.U32 R23, R5, R30, RZ ;  /* 0x0000001e05177227 */ /* 0x000fe200078e00ff */
[----:B------:R-:W-:-:S02]  /*0f90*/  IABS R34, R9 ;  /* 0x0000000900227213 */ /* 0x000fc40000000000 */
[----:B------:R-:W-:Y:S01]  /*0fa0*/  ISETP.GT.U32.AND P4, PT, R11, R19, PT ;  /* 0x000000130b00720c */ /* 0x000fe20003f84070 */
[----:B------:R-:W-:Y:S01]  /*0fb0*/  IMAD.MOV.U32 R28, RZ, RZ, R7 ;  /* 0x000000ffff1c7224 */ /* 0x000fe200078e0007 */
[----:B0-----:R-:W-:Y:S01]  /*0fc0*/  LOP3.LUT R0, R12, 0x1c, RZ, 0xfc, !PT ;  /* 0x0000001c0c007812 */ /* 0x001fe200078efcff */
[----:B------:R-:W-:Y:S01]  /*0fd0*/  IMAD.HI.U32 R7, R5, R26, RZ ;  /* 0x0000001a05077227 */ /* 0x000fe200078e00ff */
[----:B------:R-:W-:Y:S02]  /*0fe0*/  ISETP.GT.U32.AND P2, PT, R11, R20, PT ;  /* 0x000000140b00720c */ /* 0x000fe40003f44070 */
[----:B------:R-:W-:Y:S01]  /*0ff0*/  IABS R25, R0 ;  /* 0x0000000000197213 */ /* 0x000fe20000000000 */
[----:B------:R-:W-:Y:S01]  /*1000*/  IMAD.HI.U32 R3, R5, R28, RZ ;  /* 0x0000001c05037227 */ /* 0x000fe200078e00ff */
[----:B------:R0:W-:Y:S03]  /*1010*/  STL [R1+0xec], R0 ;  /* 0x0000ec0001007387 */ /* 0x0001e60000100800 */
[----:B------:R-:W-:-:S02]  /*1020*/  IMAD.MOV R7, RZ, RZ, -R7 ;  /* 0x000000ffff077224 */ /* 0x000fc400078e0a07 */
[----:B------:R-:W-:Y:S02]  /*1030*/  IMAD.MOV R27, RZ, RZ, -R23 ;  /* 0x000000ffff1b7224 */ /* 0x000fe400078e0a17 */
[----:B------:R-:W-:Y:S02]  /*1040*/  IMAD.MOV R3, RZ, RZ, -R3 ;  /* 0x000000ffff037224 */ /* 0x000fe400078e0a03 */
[C---:B------:R-:W-:Y:S02]  /*1050*/  IMAD R23, R11.reuse, R7, R26 ;  /* 0x000000070b177224 */ /* 0x040fe400078e021a */
[----:B------:R-:W-:Y:S02]  /*1060*/  IMAD.MOV.U32 R26, RZ, RZ, R25 ;  /* 0x000000ffff1a7224 */ /* 0x000fe400078e0019 */
[----:B0-----:R-:W-:Y:S02]  /*1070*/  VIADD R0, R10, 0x1e ;  /* 0x0000001e0a007836 */ /* 0x001fe40000000000 */
[----:B------:R-:W-:-:S02]  /*1080*/  IMAD R28, R11, R3, R28 ;  /* 0x000000030b1c7224 */ /* 0x000fc400078e021c */
[----:B------:R-:W-:Y:S01]  /*1090*/  IMAD.HI.U32 R3, R5, R26, RZ ;  /* 0x0000001a05037227 */ /* 0x000fe200078e00ff */
[----:B------:R0:W-:Y:S03]  /*10a0*/  STL [R1+0xf8], R0 ;  /* 0x0000f80001007387 */ /* 0x0001e60000100800 */
[----:B------:R-:W-:Y:S01]  /*10b0*/  IMAD R27, R11, R27, R30 ;  /* 0x0000001b0b1b7224 */ /* 0x000fe200078e021e */
[----:B------:R-:W-:Y:S01]  /*10c0*/  IABS R30, R0 ;  /* 0x00000000001e7213 */ /* 0x000fe20000000000 */
[----:B------:R-:W-:Y:S01]  /*10d0*/  IMAD.MOV R7, RZ, RZ, -R3 ;  /* 0x000000ffff077224 */ /* 0x000fe200078e0a03 */
[----:B------:R-:W-:Y:S01]  /*10e0*/  STL [R1+0xf4], R16 ;  /* 0x0000f41001007387 */ /* 0x000fe20000100800 */
[----:B------:R-:W-:Y:S02]  /*10f0*/  @!P1 IMAD.IADD R17, R17, 0x1, -R11 ;  /* 0x0000000111119824 */ /* 0x000fe400078e0a0b */
[----:B------:R-:W-:Y:S01]  /*1100*/  IMAD.HI.U32 R3, R5, R30, RZ ;  /* 0x0000001e05037227 */ /* 0x000fe200078e00ff */
[----:B0-----:R-:W-:Y:S01]  /*1110*/  LOP3.LUT R0, R12, 0x24, RZ, 0xfc, !PT ;  /* 0x000000240c007812 */ /* 0x001fe200078efcff */
[----:B------:R0:W-:Y:S02]  /*1120*/  STL [R1+0xfc], R9 ;  /* 0x0000fc0901007387 */ /* 0x0001e40000100800 */
[----:B------:R-:W-:Y:S01]  /*1130*/  IMAD R26, R11, R7, R26 ;  /* 0x000000070b1a7224 */ /* 0x000fe200078e021a */
[----:B------:R-:W-:Y:S01]  /*1140*/  IABS R36, R0 ;  /* 0x0000000000247213 */ /* 0x000fe20000000000 */
[----:B------:R1:W-:Y:S01]  /*1150*/  STL [R1+0x1ac], R0 ;  /* 0x0001ac0001007387 */ /* 0x0003e20000100800 */
[----:B------:R-:W-:-:S04]  /*1160*/  IMAD.HI.U32 R7, R5, R32, RZ ;  /* 0x0000002005077227 */ /* 0x000fc800078e00ff */
[----:B------:R-:W-:Y:S01]  /*1170*/  IMAD.MOV R25, RZ, RZ, -R3 ;  /* 0x000000ffff197224 */ /* 0x000fe200078e0a03 */
[C---:B0-----:R-:W-:Y:S01]  /*1180*/  LOP3.LUT R9, R12.reuse, 0x2a, RZ, 0xfc, !PT ;  /* 0x0000002a0c097812 */ /* 0x041fe200078efcff */
[----:B------:R-:W-:Y:S01]  /*1190*/  IMAD.HI.U32 R3, R5, R34, RZ ;  /* 0x0000002205037227 */ /* 0x000fe200078e00ff */
[----:B-1----:R-:W-:-:S03]  /*11a0*/  LOP3.LUT R0, R12, 0x26, RZ, 0xfc, !PT ;  /* 0x000000260c007812 */ /* 0x002fc600078efcff */
[----:B------:R-:W-:Y:S01]  /*11b0*/  IMAD.HI.U32 R29, R5, R36, RZ ;  /* 0x00000024051d7227 */ /* 0x000fe200078e00ff */
[----:B------:R-:W-:Y:S02]  /*11c0*/  IABS R38, R9 ;  /* 0x0000000900267213 */ /* 0x000fe40000000000 */
[----:B------:R-:W-:Y:S01]  /*11d0*/  IABS R33, R0 ;  /* 0x0000000000217213 */ /* 0x000fe20000000000 */
[----:B------:R-:W-:Y:S01]  /*11e0*/  IMAD.MOV R7, RZ, RZ, -R7 ;  /* 0x000000ffff077224 */ /* 0x000fe200078e0a07 */
[----:B------:R0:W-:Y:S01]  /*11f0*/  STL [R1+0x1a8], R0 ;  /* 0x0001a80001007387 */ /* 0x0001e20000100800 */
[----:B------:R-:W-:Y:S02]  /*1200*/  IMAD R25, R11, R25, R30 ;  /* 0x000000190b197224 */ /* 0x000fe400078e021e */
[----:B------:R-:W-:Y:S02]  /*1210*/  IMAD.MOV R3, RZ, RZ, -R3 ;  /* 0x000000ffff037224 */ /* 0x000fe400078e0a03 */
[----:B------:R-:W-:-:S02]  /*1220*/  IMAD.MOV R31, RZ, RZ, -R29 ;  /* 0x000000ffff1f7224 */ /* 0x000fc400078e0a1d */
[C---:B------:R-:W-:Y:S01]  /*1230*/  IMAD R30, R11.reuse, R7, R32 ;  /* 0x000000070b1e7224 */ /* 0x040fe200078e0220 */
[C---:B------:R-:W-:Y:S01]  /*1240*/  LOP3.LUT R7, R12.reuse, 0x2c, RZ, 0xfc, !PT ;  /* 0x0000002c0c077812 */ /* 0x040fe200078efcff */
[----:B------:R-:W-:Y:S01]  /*1250*/  IMAD.MOV.U32 R32, RZ, RZ, R33 ;  /* 0x000000ffff207224 */ /* 0x000fe200078e0021 */
[----:B0-----:R-:W-:Y:S01]  /*1260*/  LOP3.LUT R0, R12, 0x28, RZ, 0xfc, !PT ;  /* 0x000000280c007812 */ /* 0x001fe200078efcff */
[C---:B------:R-:W-:Y:S01]  /*1270*/  IMAD R29, R11.reuse, R3, R34 ;  /* 0x000000030b1d7224 */ /* 0x040fe200078e0222 */
[----:B------:R-:W-:Y:S01]  /*1280*/  IABS R40, R7 ;  /* 0x0000000700287213 */ /* 0x000fe20000000000 */
[----:B------:R-:W-:Y:S01]  /*1290*/  IMAD R34, R11, R31, R36 ;  /* 0x0000001f0b227224 */ /* 0x000fe200078e0224 */
[----:B------:R-:W-:Y:S01]  /*12a0*/  IABS R36, R0 ;  /* 0x0000000000247213 */ /* 0x000fe20000000000 */
[C---:B------:R-:W-:Y:S01]  /*12b0*/  IMAD.HI.U32 R3, R5.reuse, R32, RZ ;  /* 0x0000002005037227 */ /* 0x040fe200078e00ff */
[----:B------:R0:W-:Y:S03]  /*12c0*/  STL [R1+0x1b4], R0 ;  /* 0x0001b40001007387 */ /* 0x0001e60000100800 */
[----:B------:R-:W-:Y:S01]  /*12d0*/  IMAD.MOV R33, RZ, RZ, -R3 ;  /* 0x000000ffff217224 */ /* 0x000fe200078e0a03 */
[----:B------:R1:W-:Y:S01]  /*12e0*/  STL [R1+0x258], R9 ;  /* 0x0002580901007387 */ /* 0x0003e20000100800 */
[----:B------:R-:W-:-:S03]  /*12f0*/  IMAD.HI.U32 R3, R5, R36, RZ ;  /* 0x0000002405037227 */ /* 0x000fc600078e00ff */
[----:B------:R2:W-:Y:S01]  /*1300*/  STL [R1+0x254], R7 ;  /* 0x0002540701007387 */ /* 0x0005e20000100800 */
[----:B------:R-:W-:Y:S02]  /*1310*/  IMAD R33, R11, R33, R32 ;  /* 0x000000210b217224 */ /* 0x000fe400078e0220 */
[----:B0-----:R-:W-:Y:S02]  /*1320*/  VIADD R0, R10, 0x2e ;  /* 0x0000002e0a007836 */ /* 0x001fe40000000000 */
[----:B------:R-:W-:Y:S01]  /*1330*/  IMAD.MOV R32, RZ, RZ, -R3 ;  /* 0x000000ffff207224 */ /* 0x000fe200078e0a03 */
[----:B-1----:R-:W-:Y:S01]  /*1340*/  LOP3.LUT R9, R12, 0x34, RZ, 0xfc, !PT ;  /* 0x000000340c097812 */ /* 0x002fe200078efcff */
[C---:B------:R-:W-:Y:S01]  /*1350*/  IMAD.HI.U32 R3, R5.reuse, R40, RZ ;  /* 0x0000002805037227 */ /* 0x040fe200078e00ff */
[----:B------:R-:W-:Y:S01]  /*1360*/  IABS R42, R0 ;  /* 0x00000000002a7213 */ /* 0x000fe20000000000 */
[----:B------:R0:W-:Y:S01]  /*1370*/  STL [R1+0x25c], R0 ;  /* 0x00025c0001007387 */ /* 0x0001e20000100800 */
[----:B------:R-:W-:Y:S01]  /*1380*/  IABS R44, R9 ;  /* 0x00000009002c7213 */ /* 0x000fe20000000000 */
[----:B--2---:R-:W-:-:S04]  /*1390*/  IMAD.HI.U32 R7, R5, R38, RZ ;  /* 0x0000002605077227 */ /* 0x004fc800078e00ff */
[----:B------:R-:W-:Y:S01]  /*13a0*/  IMAD.HI.U32 R31, R5, R42, RZ ;  /* 0x0000002a051f7227 */ /* 0x000fe200078e00ff */
[----:B0-----:R-:W-:-:S03]  /*13b0*/  LOP3.LUT R0, R12, 0x30, RZ, 0xfc, !PT ;  /* 0x000000300c007812 */ /* 0x001fc600078efcff */
[C---:B------:R-:W-:Y:S02]  /*13c0*/  IMAD R32, R11.reuse, R32, R36 ;  /* 0x000000200b207224 */ /* 0x040fe400078e0224 */
[----:B------:R-:W-:Y:S01]  /*13d0*/  IMAD.MOV R7, RZ, RZ, -R7 ;  /* 0x000000ffff077224 */ /* 0x000fe200078e0a07 */
[----:B------:R-:W-:Y:S01]  /*13e0*/  IABS R36, R0 ;  /* 0x0000000000247213 */ /* 0x000fe20000000000 */
[----:B------:R0:W-:Y:S01]  /*13f0*/  STL [R1+0x264], R0 ;  /* 0x0002640001007387 */ /* 0x0001e20000100800 */
[----:B------:R-:W-:Y:S02]  /*1400*/  IMAD.MOV R35, RZ, RZ, -R31 ;  /* 0x000000ffff237224 */ /* 0x000fe400078e0a1f */
[----:B------:R-:W-:Y:S02]  /*1410*/  IMAD.MOV R3, RZ, RZ, -R3 ;  /* 0x000000ffff037224 */ /* 0x000fe400078e0a03 */
[----:B------:R-:W-:Y:S01]  /*1420*/  IMAD R31, R11, R7, R38 ;  /* 0x000000070b1f7224 */ /* 0x000fe200078e0226 */
[----:B------:R-:W-:Y:S01]  /*1430*/  LOP3.LUT R7, R12, 0x36, RZ, 0xfc, !PT ;  /* 0x000000360c077812 */ /* 0x000fe200078efcff */
[----:B------:R-:W-:-:S02]  /*1440*/  IMAD.MOV.U32 R38, RZ, RZ, R36 ;  /* 0x000000ffff267224 */ /* 0x000fc400078e0024 */
[C---:B------:R-:W-:Y:S01]  /*1450*/  IMAD R35, R11.reuse, R35, R42 ;  /* 0x000000230b237224 */ /* 0x040fe200078e022a */
[----:B0-----:R-:W-:Y:S01]  /*1460*/  LOP3.LUT R0, R12, 0x32, RZ, 0xfc, !PT ;  /* 0x000000320c007812 */ /* 0x001fe200078efcff */
[----:B------:R-:W-:Y:S01]  /*1470*/  IMAD R36, R11, R3, R40 ;  /* 0x000000030b247224 */ /* 0x000fe200078e0228 */
[----:B------:R-:W-:Y:S01]  /*1480*/  IABS R46, R7 ;  /* 0x00000007002e7213 */ /* 0x000fe20000000000 */
[C---:B------:R-:W-:Y:S01]  /*1490*/  IMAD.HI.U32 R3, R5.reuse, R38, RZ ;  /* 0x0000002605037227 */ /* 0x040fe200078e00ff */
[----:B------:R-:W-:Y:S01]  /*14a0*/  IABS R42, R0 ;  /* 0x00000000002a7213 */ /* 0x000fe20000000000 */
[----:B------:R0:W-:Y:S02]  /*14b0*/  STL [R1+0x260], R0 ;  /* 0x0002600001007387 */ /* 0x0001e40000100800 */
[----:B------:R-:W-:Y:S02]  /*14c0*/  IMAD.MOV R40, RZ, RZ, -R3 ;  /* 0x000000ffff287224 */ /* 0x000fe400078e0a03 */
[----:B------:R-:W-:Y:S01]  /*14d0*/  STL [R1+0x268], R9 ;  /* 0x0002680901007387 */ /* 0x000fe20000100800 */
[----:B------:R-:W-:-:S03]  /*14e0*/  IMAD.HI.U32 R3, R5, R42, RZ ;  /* 0x0000002a05037227 */ /* 0x000fc600078e00ff */
[----:B------:R1:W-:Y:S01]  /*14f0*/  STL [R1+0x270], R7 ;  /* 0x0002700701007387 */ /* 0x0003e20000100800 */
[----:B------:R-:W-:Y:S01]  /*1500*/  IMAD.MOV R39, RZ, RZ, -R3 ;  /* 0x000000ffff277224 */ /* 0x000fe200078e0a03 */
[----:B0-----:R-:W-:Y:S01]  /*1510*/  LOP3.LUT R0, R12, 0x38, RZ, 0xfc, !PT ;  /* 0x000000380c007812 */ /* 0x001fe200078efcff */
[----:B------:R-:W-:-:S03]  /*1520*/  IMAD.HI.U32 R3, R5, R46, RZ ;  /* 0x0000002e05037227 */ /* 0x000fc600078e00ff */
[----:B------:R-:W-:Y:S01]  /*1530*/  IABS R48, R0 ;  /* 0x0000000000307213 */ /* 0x000fe20000000000 */
[----:B------:R0:W-:Y:S01]  /*1540*/  STL [R1+0x26c], R0 ;  /* 0x00026c0001007387 */ /* 0x0001e20000100800 */
[----:B------:R-:W-:Y:S02]  /*1550*/  IMAD R40, R11, R40, R38 ;  /* 0x000000280b287224 */ /* 0x000fe400078e0226 */
[----:B-1----:R-:W-:-:S04]  /*1560*/  IMAD.HI.U32 R7, R5, R44, RZ ;  /* 0x0000002c05077227 */ /* 0x002fc800078e00ff */
[----:B------:R-:W-:Y:S02]  /*1570*/  IMAD.MOV R7, RZ, RZ, -R7 ;  /* 0x000000ffff077224 */ /* 0x000fe400078e0a07 */
[----:B------:R-:W-:Y:S01]  /*1580*/  IMAD.HI.U32 R37, R5, R48, RZ ;  /* 0x0000003005257227 */ /* 0x000fe200078e00ff */
[----:B0-----:R-:W-:-:S03]  /*1590*/  LOP3.LUT R0, R12, 0x3a, RZ, 0xfc, !PT ;  /* 0x0000003a0c007812 */ /* 0x001fc600078efcff */
[----:B------:R-:W-:Y:S01]  /*15a0*/  IMAD.MOV R3, RZ, RZ, -R3 ;  /* 0x000000ffff037224 */ /* 0x000fe200078e0a03 */
[----:B------:R-:W-:Y:S01]  /*15b0*/  IABS R41, R0 ;  /* 0x0000000000297213 */ /* 0x000fe20000000000 */
[----:B------:R0:W-:Y:S01]  /*15c0*/  STL [R1+0x274], R0 ;  /* 0x0002740001007387 */ /* 0x0001e20000100800 */
[C---:B------:R-:W-:Y:S01]  /*15d0*/  IMAD R38, R11.reuse, R7, R44 ;  /* 0x000000070b267224 */ /* 0x040fe200078e022c */
[C---:B------:R-:W-:Y:S01]  /*15e0*/  LOP3.LUT R7, R12.reuse, 0x40, RZ, 0xfc, !PT ;  /* 0x000000400c077812 */ /* 0x040fe200078efcff */
[C---:B------:R-:W-:Y:S02]  /*15f0*/  IMAD R39, R11.reuse, R39, R42 ;  /* 0x000000270b277224 */ /* 0x040fe400078e022a */
[----:B------:R-:W-:Y:S01]  /*1600*/  IMAD.MOV.U32 R44, RZ, RZ, R41 ;  /* 0x000000ffff2c7224 */ /* 0x000fe200078e0029 */
[----:B------:R-:W-:Y:S01]  /*1610*/  IABS R50, R7 ;  /* 0x0000000700327213 */ /* 0x000fe20000000000 */
[----:B------:R-:W-:Y:S02]  /*1620*/  IMAD.MOV R42, RZ, RZ, -R37 ;  /* 0x000000ffff2a7224 */ /* 0x000fe400078e0a25 */
[----:B------:R-:W-:Y:S01]  /*1630*/  IMAD R37, R11, R3, R46 ;  /* 0x000000030b257224 */ /* 0x000fe200078e022e */
[----:B0-----:R-:W-:Y:S01]  /*1640*/  LOP3.LUT R0, R12, 0x3c, RZ, 0xfc, !PT ;  /* 0x0000003c0c007812 */ /* 0x001fe200078efcff */
[----:B------:R-:W-:-:S02]  /*1650*/  VIADD R9, R10, 0x3e ;  /* 0x0000003e0a097836 */ /* 0x000fc40000000000 */
[----:B------:R-:W-:Y:S01]  /*1660*/  IMAD.HI.U32 R3, R5, R44, RZ ;  /* 0x0000002c05037227 */ /* 0x000fe200078e00ff */
[----:B------:R-:W-:Y:S01]  /*1670*/  IABS R46, R0 ;  /* 0x00000000002e7213 */ /* 0x000fe20000000000 */
[----:B------:R0:W-:Y:S02]  /*1680*/  STL [R1+0x27c], R0 ;  /* 0x00027c0001007387 */ /* 0x0001e40000100800 */
[----:B------:R-:W-:Y:S01]  /*1690*/  IMAD R42, R11, R42, R48 ;  /* 0x0000002a0b2a7224 */ /* 0x000fe200078e0230 */
[----:B------:R-:W-:Y:S01]  /*16a0*/  IABS R48, R9 ;  /* 0x0000000900307213 */ /* 0x000fe20000000000 */
[----:B------:R-:W-:Y:S01]  /*16b0*/  IMAD.MOV R41, RZ, RZ, -R3 ;  /* 0x000000ffff297224 */ /* 0x000fe200078e0a03 */
[----:B------:R1:W-:Y:S01]  /*16c0*/  STL [R1+0x278], R9 ;  /* 0x0002780901007387 */ /* 0x0003e20000100800 */
[----:B------:R-:W-:-:S03]  /*16d0*/  IMAD.HI.U32 R3, R5, R46, RZ ;  /* 0x0000002e05037227 */ /* 0x000fc600078e00ff */
[----:B------:R2:W-:Y:S01]  /*16e0*/  STL [R1+0x280], R7 ;  /* 0x0002800701007387 */ /* 0x0005e20000100800 */
[C---:B0-----:R-:W-:Y:S01]  /*16f0*/  LOP3.LUT R0, R12.reuse, 0x42, RZ, 0xfc, !PT ;  /* 0x000000420c007812 */ /* 0x041fe200078efcff */
[----:B------:R-:W-:Y:S02]  /*1700*/  IMAD R41, R11, R41, R44 ;  /* 0x000000290b297224 */ /* 0x000fe400078e022c */
[----:B------:R-:W-:Y:S01]  /*1710*/  IMAD.MOV R44, RZ, RZ, -R3 ;  /* 0x000000ffff2c7224 */ /* 0x000fe200078e0a03 */
[----:B------:R-:W-:Y:S01]  /*1720*/  IABS R52, R0 ;  /* 0x0000000000347213 */ /* 0x000fe20000000000 */
[----:B------:R0:W-:Y:S01]  /*1730*/  STL [R1+0x288], R0 ;  /* 0x0002880001007387 */ /* 0x0001e20000100800 */
[----:B------:R-:W-:Y:S01]  /*1740*/  IMAD.HI.U32 R3, R5, R50, RZ ;  /* 0x0000003205037227 */ /* 0x000fe200078e00ff */
[----:B-1----:R-:W-:-:S03]  /*1750*/  LOP3.LUT R9, R12, 0x48, RZ, 0xfc, !PT ;  /* 0x000000480c097812 */ /* 0x002fc600078efcff */
[----:B--2---:R-:W-:-:S04]  /*1760*/  IMAD.HI.U32 R7, R5, R48, RZ ;  /* 0x0000003005077227 */ /* 0x004fc800078e00ff */
[----:B------:R-:W-:Y:S01]  /*1770*/  IMAD R46, R11, R44, R46 ;  /* 0x0000002c0b2e7224 */ /* 0x000fe200078e022e */
[C---:B0-----:R-:W-:Y:S01]  /*1780*/  LOP3.LUT R0, R12.reuse, 0x44, RZ, 0xfc, !PT ;  /* 0x000000440c007812 */ /* 0x041fe200078efcff */
[----:B------:R-:W-:Y:S02]  /*1790*/  IMAD.MOV R7, RZ, RZ, -R7 ;  /* 0x000000ffff077224 */ /* 0x000fe400078e0a07 */
[----:B------:R-:W-:Y:S01]  /*17a0*/  IMAD.HI.U32 R43, R5, R52, RZ ;  /* 0x00000034052b7227 */ /* 0x000fe200078e00ff */
[----:B------:R-:W-:Y:S01]  /*17b0*/  IABS R44, R0 ;  /* 0x00000000002c7213 */ /* 0x000fe20000000000 */
[----:B------:R0:W-:Y:S02]  /*17c0*/  STL [R1+0x284], R0 ;  /* 0x0002840001007387 */ /* 0x0001e40000100800 */
[----:B------:R-:W-:Y:S02]  /*17d0*/  IMAD.MOV R3, RZ, RZ, -R3 ;  /* 0x000000ffff037224 */ /* 0x000fe400078e0a03 */
[----:B------:R-:W-:Y:S01]  /*17e0*/  IMAD R45, R11, R7, R48 ;  /* 0x000000070b2d7224 */ /* 0x000fe200078e0230 */
[----:B------:R-:W-:Y:S01]  /*17f0*/  LOP3.LUT R7, R12, 0x4a, RZ, 0xfc, !PT ;  /* 0x0000004a0c077812 */ /* 0x000fe200078efcff */
[----:B------:R-:W-:-:S02]  /*1800*/  IMAD.MOV.U32 R48, RZ, RZ, R44 ;  /* 0x000000ffff307224 */ /* 0x000fc400078e002c */
[----:B------:R-:W-:Y:S01]  /*1810*/  IMAD.MOV R43, RZ, RZ, -R43 ;  /* 0x000000ffff2b7224 */ /* 0x000fe200078e0a2b */
[----:B------:R-:W-:Y:S01]  /*1820*/  IABS R54, R7 ;  /* 0x0000000700367213 */ /* 0x000fe20000000000 */
[----:B------:R-:W-:Y:S01]  /*1830*/  IMAD R44, R11, R3, R50 ;  /* 0x000000030b2c7224 */ /* 0x000fe200078e0232 */
[----:B0-----:R-:W-:Y:S01]  /*1840*/  LOP3.LUT R0, R12, 0x46, RZ, 0xfc, !PT ;  /* 0x000000460c007812 */ /* 0x001fe200078efcff */
[----:B------:R-:W-:-:S03]  /*1850*/  IMAD.HI.U32 R3, R5, R48, RZ ;  /* 0x0000003005037227 */ /* 0x000fc600078e00ff */
[----:B------:R-:W-:Y:S01]  /*1860*/  IABS R56, R0 ;  /* 0x0000000000387213 */ /* 0x000fe20000000000 */
[----:B------:R0:W-:Y:S01]  /*1870*/  STL [R1+0x28c], R0 ;  /* 0x00028c0001007387 */ /* 0x0001e20000100800 */
[----:B------:R-:W-:Y:S01]  /*1880*/  IMAD R43, R11, R43, R52 ;  /* 0x0000002b0b2b7224 */ /* 0x000fe200078e0234 */
[----:B------:R-:W-:Y:S01]  /*1890*/  IABS R52, R9 ;  /* 0x0000000900347213 */ /* 0x000fe20000000000 */
[----:B------:R-:W-:Y:S01]  /*18a0*/  IMAD.MOV R3, RZ, RZ, -R3 ;  /* 0x000000ffff037224 */ /* 0x000fe200078e0a03 */
[----:B------:R1:W-:Y:S01]  /*18b0*/  STL [R1+0x29c], R9 ;  /* 0x00029c0901007387 */ /* 0x0003e20000100800 */
[----:B------:R-:W-:-:S03]  /*18c0*/  IMAD.HI.U32 R51, R5, R54, RZ ;  /* 0x0000003605337227 */ /* 0x000fc600078e00ff */
[----:B------:R2:W-:Y:S01]  /*18d0*/  STL [R1+0x298], R7 ;  /* 0x0002980701007387 */ /* 0x0005e20000100800 */
[----:B------:R-:W-:Y:S01]  /*18e0*/  IMAD R48, R11, R3, R48 ;  /* 0x000000030b307224 */ /* 0x000fe200078e0230 */
[C---:B0-----:R-:W-:Y:S01]  /*18f0*/  LOP3.LUT R0, R12.reuse, 0x4c, RZ, 0xfc, !PT ;  /* 0x0000004c0c007812 */ /* 0x041fe200078efcff */
[----:B------:R-:W-:Y:S02]  /*1900*/  IMAD.MOV R51, RZ, RZ, -R51 ;  /* 0x000000ffff337224 */ /* 0x000fe400078e0a33 */
[----:B------:R-:W-:Y:S01]  /*1910*/  IMAD.HI.U32 R47, R5, R56, RZ ;  /* 0x00000038052f7227 */ /* 0x000fe200078e00ff */
[----:B------:R-:W-:Y:S01]  /*1920*/  IABS R50, R0 ;  /* 0x0000000000327213 */ /* 0x000fe20000000000 */
[----:B------:R0:W-:Y:S01]  /*1930*/  STL [R1+0x2bc], R0 ;  /* 0x0002bc0001007387 */ /* 0x0001e20000100800 */
[----:B-1----:R-:W-:Y:S01]  /*1940*/  LOP3.LUT R9, R12, 0x52, RZ, 0xfc, !PT ;  /* 0x000000520c097812 */ /* 0x002fe200078efcff */
[----:B------:R-:W-:Y:S02]  /*1950*/  IMAD R51, R11, R51, R54 ;  /* 0x000000330b337224 */ /* 0x000fe400078e0236 */
[----:B--2---:R-:W-:Y:S01]  /*1960*/  IMAD.HI.U32 R7, R5, R52, RZ ;  /* 0x0000003405077227 */ /* 0x004fe200078e00ff */
[----:B------:R-:W-:-:S03]  /*1970*/  IABS R53, R9 ;  /* 0x0000000900357213 */ /* 0x000fc60000000000 */
[----:B------:R-:W-:-:S04]  /*1980*/  IMAD.HI.U32 R3, R5, R50, RZ ;  /* 0x0000003205037227 */ /* 0x000fc800078e00ff */
[----:B0-----:R-:W-:Y:S02]  /*1990*/  VIADD R0, R10, 0x4e ;  /* 0x0000004e0a007836 */ /* 0x001fe40000000000 */
[----:B------:R-:W-:Y:S02]  /*19a0*/  IMAD.MOV R7, RZ, RZ, -R7 ;  /* 0x000000ffff077224 */ /* 0x000fe400078e0a07 */
[----:B------:R-:W-:Y:S01]  /*19b0*/  IMAD.MOV R3, RZ, RZ, -R3 ;  /* 0x000000ffff037224 */ /* 0x000fe200078e0a03 */
[----:B------:R0:W-:Y:S01]  /*19c0*/  STL [R1+0x2dc], R0 ;  /* 0x0002dc0001007387 */ /* 0x0001e20000100800 */
[----:B------:R-:W-:Y:S01]  /*19d0*/  IABS R49, R0 ;  /* 0x0000000000317213 */ /* 0x000fe20000000000 */
[C---:B------:R-:W-:Y:S01]  /*19e0*/  IMAD R52, R11.reuse, R7, R52 ;  /* 0x000000070b347224 */ /* 0x040fe200078e0234 */
[C---:B------:R-:W-:Y:S01]  /*19f0*/  LOP3.LUT R7, R12.reuse, 0x54, RZ, 0xfc, !PT ;  /* 0x000000540c077812 */ /* 0x040fe200078efcff */
[----:B------:R-:W-:Y:S02]  /*1a00*/  IMAD R50, R11, R3, R50 ;  /* 0x000000030b327224 */ /* 0x000fe400078e0232 */
[----:B------:R-:W-:Y:S01]  /*1a10*/  IMAD.MOV R47, RZ, RZ, -R47 ;  /* 0x000000ffff2f7224 */ /* 0x000fe200078e0a2f */
[----:B------:R-:W-:Y:S01]  /*1a20*/  IABS R58, R7 ;  /* 0x00000007003a7213 */ /* 0x000fe20000000000 */
[----:B------:R-:W-:Y:S01]  /*1a30*/  IMAD.HI.U32 R3, R5, R49, RZ ;  /* 0x0000003105037227 */ /* 0x000fe200078e00ff */
[----:B0-----:R-:W-:-:S03]  /*1a40*/  LOP3.LUT R0, R12, 0x50, RZ, 0xfc, !PT ;  /* 0x000000500c007812 */ /* 0x001fc600078efcff */
[----:B------:R-:W-:Y:S01]  /*1a50*/  IMAD R47, R11, R47, R56 ;  /* 0x0000002f0b2f7224 */ /* 0x000fe200078e0238 */
[----:B------:R-:W-:Y:S01]  /*1a60*/  IABS R54, R0 ;  /* 0x0000000000367213 */ /* 0x000fe20000000000 */
[----:B------:R0:W-:Y:S01]  /*1a70*/  STL [R1+0x2d8], R0 ;  /* 0x0002d80001007387 */ /* 0x0001e20000100800 */
[----:B------:R-:W-:Y:S02]  /*1a80*/  IMAD.MOV R3, RZ, RZ, -R3 ;  /* 0x000000ffff037224 */ /* 0x000fe400078e0a03 */
[C---:B------:R-:W-:Y:S01]  /*1a90*/  IMAD.HI.U32 R55, R5.reuse, R53, RZ ;  /* 0x0000003505377227 */ /* 0x040fe200078e00ff */
[----:B------:R-:W-:Y:S03]  /*1aa0*/  STL [R1+0x724], R50 ;  /* 0x0007243201007387 */ /* 0x000fe60000100800 */
[----:B------:R-:W-:Y:S01]  /*1ab0*/  IMAD.HI.U32 R56, R5, R54, RZ ;  /* 0x0000003605387227 */ /* 0x000fe200078e00ff */
[----:B------:R1:W-:Y:S01]  /*1ac0*/  STL [R1+0x2ec], R9 ;  /* 0x0002ec0901007387 */ /* 0x0003e20000100800 */
[----:B0-----:R-:W-:-:S02]  /*1ad0*/  LOP3.LUT R0, R12, 0x56, RZ, 0xfc, !PT ;  /* 0x000000560c007812 */ /* 0x001fc400078efcff */
[C---:B------:R-:W-:Y:S01]  /*1ae0*/  IMAD R49, R11.reuse, R3, R49 ;  /* 0x000000030b317224 */ /* 0x040fe200078e0231 */
[----:B------:R0:W-:Y:S01]  /*1af0*/  STL [R1+0x2fc], R7 ;  /* 0x0002fc0701007387 */ /* 0x0001e20000100800 */
[----:B------:R-:W-:Y:S01]  /*1b00*/  IMAD.MOV R56, RZ, RZ, -R56 ;  /* 0x000000ffff387224 */ /* 0x000fe200078e0a38 */
[----:B------:R-:W-:Y:S01]  /*1b10*/  IABS R57, R0 ;  /* 0x0000000000397213 */ /* 0x000fe20000000000 */
[----:B------:R-:W-:Y:S01]  /*1b20*/  IMAD.MOV R55, RZ, RZ, -R55 ;  /* 0x000000ffff377224 */ /* 0x000fe200078e0a37 */
[----:B------:R2:W-:Y:S01]  /*1b30*/  STL [R1+0x2f8], R0 ;  /* 0x0002f80001007387 */ /* 0x0005e20000100800 */
[----:B------:R-:W-:Y:S01]  /*1b40*/  IMAD R54, R11, R56, R54 ;  /* 0x000000380b367224 */ /* 0x000fe200078e0236 */
[C---:B-1----:R-:W-:Y:S01]  /*1b50*/  LOP3.LUT R9, R12.reuse, 0x5c, RZ, 0xfc, !PT ;  /* 0x0000005c0c097812 */ /* 0x042fe200078efcff */
[C---:B------:R-:W-:Y:S01]  /*1b60*/  IMAD.HI.U32 R3, R5.reuse, R57, RZ ;  /* 0x0000003905037227 */ /* 0x040fe200078e00ff */
[----:B------:R-:W-:Y:S02]  /*1b70*/  STL [R1+0x70c], R49 ;  /* 0x00070c3101007387 */ /* 0x000fe40000100800 */
[----:B------:R-:W-:Y:S01]  /*1b80*/  IABS R60, R9 ;  /* 0x00000009003c7213 */ /* 0x000fe20000000000 */
[----:B0-----:R-:W-:Y:S01]  /*1b90*/  IMAD.HI.U32 R7, R5, R58, RZ ;  /* 0x0000003a05077227 */ /* 0x001fe200078e00ff */
[----:B--2---:R-:W-:-:S03]  /*1ba0*/  LOP3.LUT R0, R12, 0x58, RZ, 0xfc, !PT ;  /* 0x000000580c007812 */ /* 0x004fc600078efcff */
[----:B------:R-:W-:Y:S02]  /*1bb0*/  IMAD.MOV R7, RZ, RZ, -R7 ;  /* 0x000000ffff077224 */ /* 0x000fe400078e0a07 */
[----:B------:R-:W-:Y:S01]  /*1bc0*/  IMAD.MOV R3, RZ, RZ, -R3 ;  /* 0x000000ffff037224 */ /* 0x000fe200078e0a03 */
[----:B------:R-:W-:Y:S01]  /*1bd0*/  IABS R56, R0 ;  /* 0x0000000000387213 */ /* 0x000fe20000000000 */
[----:B------:R0:W-:Y:S01]  /*1be0*/  STL [R1+0x2f0], R0 ;  /* 0x0002f00001007387 */ /* 0x0001e20000100800 */
[C---:B------:R-:W-:Y:S02]  /*1bf0*/  IMAD R53, R11.reuse, R55, R53 ;  /* 0x000000370b357224 */ /* 0x040fe400078e0235 */
[C---:B------:R-:W-:Y:S01]  /*1c00*/  IMAD R58, R11.reuse, R7, R58 ;  /* 0x000000070b3a7224 */ /* 0x040fe200078e023a */
[----:B------:R-:W-:Y:S01]  /*1c10*/  STL [R1+0x704], R54 ;  /* 0x0007043601007387 */ /* 0x000fe20000100800 */
[----:B------:R-:W-:Y:S02]  /*1c20*/  VIADD R7, R10, 0x5e ;  /* 0x0000005e0a077836 */ /* 0x000fe40000000000 */
[----:B------:R-:W-:Y:S01]  /*1c30*/  IMAD R57, R11, R3, R57 ;  /* 0x000000030b397224 */ /* 0x000fe200078e0239 */
[----:B------:R-:W-:Y:S01]  /*1c40*/  STL [R1+0x6fc], R53 ;  /* 0x0006fc3501007387 */ /* 0x000fe20000100800 */
[----:B------:R-:W-:Y:S01]  /*1c50*/  IMAD.HI.U32 R3, R5, R56, RZ ;  /* 0x0000003805037227 */ /* 0x000fe200078e00ff */
[----:B0-----:R-:W-:-:S02]  /*1c60*/  LOP3.LUT R0, R12, 0x5a, RZ, 0xfc, !PT ;  /* 0x0000005a0c007812 */ /* 0x001fc400078efcff */
[----:B------:R-:W-:Y:S01]  /*1c70*/  STL [R1+0x700], R58 ;  /* 0x0007003a01007387 */ /* 0x000fe20000100800 */
[----:B------:R-:W-:Y:S01]  /*1c80*/  IABS R59, R7 ;  /* 0x00000007003b7213 */ /* 0x000fe20000000000 */
[----:B------:R-:W-:Y:S01]  /*1c90*/  IMAD.MOV R3, RZ, RZ, -R3 ;  /* 0x000000ffff037224 */ /* 0x000fe200078e0a03 */
[----:B------:R-:W-:Y:S01]  /*1ca0*/  IABS R55, R0 ;  /* 0x0000000000377213 */ /* 0x000fe20000000000 */
[----:B------:R0:W-:Y:S01]  /*1cb0*/  STL [R1+0x2e8], R0 ;  /* 0x0002e80001007387 */ /* 0x0001e20000100800 */
[----:B------:R-:W-:-:S03]  /*1cc0*/  IMAD.HI.U32 R61, R5, R60, RZ ;  /* 0x0000003c053d7227 */ /* 0x000fc600078e00ff */
[----:B------:R-:W-:Y:S01]  /*1cd0*/  STL [R1+0x708], R57 ;  /* 0x0007083901007387 */ /* 0x000fe20000100800 */
[----:B------:R-:W-:-:S03]  /*1ce0*/  IMAD.HI.U32 R62, R5, R55, RZ ;  /* 0x00000037053e7227 */ /* 0x000fc600078e00ff */
[----:B------:R1:W-:Y:S01]  /*1cf0*/  STL [R1+0x2d4], R9 ;  /* 0x0002d40901007387 */ /* 0x0003e20000100800 */
[C---:B------:R-:W-:Y:S01]  /*1d00*/  IMAD R56, R11.reuse, R3, R56 ;  /* 0x000000030b387224 */ /* 0x040fe200078e0238 */
[C---:B0-----:R-:W-:Y:S01]  /*1d10*/  LOP3.LUT R0, R12.reuse, 0x60, RZ, 0xfc, !PT ;  /* 0x000000600c007812 */ /* 0x041fe200078efcff */
[----:B------:R-:W-:Y:S01]  /*1d20*/  IMAD.MOV R62, RZ, RZ, -R62 ;  /* 0x000000ffff3e7224 */ /* 0x000fe200078e0a3e */
[----:B------:R0:W-:Y:S01]  /*1d30*/  STL [R1+0x2e4], R7 ;  /* 0x0002e40701007387 */ /* 0x0001e20000100800 */
[----:B------:R-:W-:Y:S01]  /*1d40*/  IMAD.MOV R61, RZ, RZ, -R61 ;  /* 0x000000ffff3d7224 */ /* 0x000fe200078e0a3d */
[----:B------:R-:W-:Y:S01]  /*1d50*/  IABS R64, R0 ;  /* 0x0000000000407213 */ /* 0x000fe20000000000 */
[C---:B------:R-:W-:Y:S01]  /*1d60*/  IMAD R55, R11.reuse, R62, R55 ;  /* 0x0000003e0b377224 */ /* 0x040fe200078e0237 */
        /* <DEDUP_REMOVED lines=12> */
[C---:B------:R-:W-:Y:S01]  /*1e30*/  IMAD R59, R11.reuse, R7, R59 ;  /* 0x000000070b3b7224 */ /* 0x040fe200078e023b */
[----:B------:R-:W-:Y:S01]  /*1e40*/  LOP3.LUT R7, R12, 0x68, RZ, 0xfc, !PT ;  /* 0x000000680c077812 */ /* 0x000fe200078efcff */
[----:B------:R-:W-:Y:S01]  /*1e50*/  IMAD R64, R11, R3, R64 ;  /* 0x000000030b407224 */ /* 0x000fe200078e0240 */
[----:B------:R-:W-:Y:S01]  /*1e60*/  STL [R1+0x714], R55 ;  /* 0x0007143701007387 */ /* 0x000fe20000100800 */
[----:B------:R-:W-:Y:S01]  /*1e70*/  IMAD.HI.U32 R3, R5, R63, RZ ;  /* 0x0000003f05037227 */ /* 0x000fe200078e00ff */
[----:B------:R-:W-:-:S02]  /*1e80*/  IABS R66, R7 ;  /* 0x0000000700427213 */ /* 0x000fc40000000000 */
[----:B------:R-:W-:Y:S01]  /*1e90*/  STL [R1+0x718], R60 ;  /* 0x0007183c01007387 */ /* 0x000fe20000100800 */
[----:B------:R-:W-:Y:S01]  /*1ea0*/  IMAD.MOV R3, RZ, RZ, -R3 ;  /* 0x000000ffff037224 */ /* 0x000fe200078e0a03 */
[C---:B0-----:R-:W-:Y:S01]  /*1eb0*/  LOP3.LUT R0, R12.reuse, 0x64, RZ, 0xfc, !PT ;  /* 0x000000640c007812 */ /* 0x041fe200078efcff */
[----:B------:R-:W-:Y:S01]  /*1ec0*/  IMAD.HI.U32 R67, R5, R61, RZ ;  /* 0x0000003d05437227 */ /* 0x000fe200078e00ff */
[----:B------:R-:W-:Y:S02]  /*1ed0*/  STL [R1+0x71c], R59 ;  /* 0x00071c3b01007387 */ /* 0x000fe40000100800 */
[----:B------:R-:W-:Y:S01]  /*1ee0*/  IABS R62, R0 ;  /* 0x00000000003e7213 */ /* 0x000fe20000000000 */
[----:B------:R-:W-:Y:S01]  /*1ef0*/  IMAD R63, R11, R3, R63 ;  /* 0x000000030b3f7224 */ /* 0x000fe200078e023f */
[----:B------:R0:W-:Y:S01]  /*1f00*/  STL [R1+0x2c8], R0 ;  /* 0x0002c80001007387 */ /* 0x0001e20000100800 */
[----:B------:R-:W-:Y:S02]  /*1f10*/  IMAD.MOV R67, RZ, RZ, -R67 ;  /* 0x000000ffff437224 */ /* 0x000fe400078e0a43 */
[----:B------:R-:W-:Y:S01]  /*1f20*/  IMAD.HI.U32 R68, R5, R62, RZ ;  /* 0x0000003e05447227 */ /* 0x000fe200078e00ff */
[----:B------:R-:W-:Y:S03]  /*1f30*/  STL [R1+0x720], R64 ;  /* 0x0007204001007387 */ /* 0x000fe60000100800 */
[----:B------:R-:W-:Y:S01]  /*1f40*/  IMAD.MOV R68, RZ, RZ, -R68 ;  /* 0x000000ffff447224 */ /* 0x000fe200078e0a44 */
[----:B------:R1:W-:Y:S01]  /*1f50*/  STL [R1+0x2c4], R9 ;  /* 0x0002c40901007387 */ /* 0x0003e20000100800 */
[C---:B------:R-:W-:Y:S01]  /*1f60*/  IMAD R61, R11.reuse, R67, R61 ;  /* 0x000000430b3d7224 */ /* 0x040fe200078e023d */
[----:B0-----:R-:W-:Y:S01]  /*1f70*/  LOP3.LUT R0, R12, 0x6a, RZ, 0xfc, !PT ;  /* 0x0000006a0c007812 */ /* 0x001fe200078efcff */
[----:B------:R-:W-:Y:S01]  /*1f80*/  IMAD R62, R11, R68, R62 ;  /* 0x000000440b3e7224 */ /* 0x000fe200078e023e */
[----:B------:R0:W-:Y:S01]  /*1f90*/  STL [R1+0x2c0], R7 ;  /* 0x0002c00701007387 */ /* 0x0001e20000100800 */
[--C-:B------:R-:W-:Y:S01]  /*1fa0*/  @!P3 IMAD.IADD R22, R22, 0x1, -R11.reuse ;  /* 0x000000011616b824 */ /* 0x100fe200078e0a0b */
[----:B------:R-:W-:Y:S01]  /*1fb0*/  IABS R65, R0 ;  /* 0x0000000000417213 */ /* 0x000fe20000000000 */
[--C-:B------:R-:W-:Y:S01]  /*1fc0*/  @!P0 IMAD.IADD R21, R21, 0x1, -R11.reuse ;  /* 0x0000000115158824 */ /* 0x100fe200078e0a0b */
[----:B------:R2:W-:Y:S01]  /*1fd0*/  STL [R1+0x2d0], R0 ;  /* 0x0002d00001007387 */ /* 0x0005e20000100800 */
[----:B------:R-:W-:Y:S01]  /*1fe0*/  ISETP.GT.U32.AND P3, PT, R11, R23, PT ;  /* 0x000000170b00720c */ /* 0x000fe20003f64070 */
[----:B------:R-:W-:Y:S01]  /*1ff0*/  @!P4 IMAD.IADD R19, R19, 0x1, -R11 ;  /* 0x000000011313c824 */ /* 0x000fe200078e0a0b */
[----:B-1----:R-:W-:Y:S01]  /*2000*/  LOP3.LUT R9, R12, 0x72, RZ, 0xfc, !PT ;  /* 0x000000720c097812 */ /* 0x002fe200078efcff */
[----:B------:R-:W-:Y:S01]  /*2010*/  IMAD.HI.U32 R3, R5, R65, RZ ;  /* 0x0000004105037227 */ /* 0x000fe200078e00ff */
[----:B------:R-:W-:Y:S01]  /*2020*/  STL [R1+0x728], R63 ;  /* 0x0007283f01007387 */ /* 0x000fe20000100800 */
[----:B------:R-:W-:-:S02]  /*2030*/  ISETP.GT.U32.AND P0, PT, R11, R28, PT ;  /* 0x0000001c0b00720c */ /* 0x000fc40003f04070 */
[----:B0-----:R-:W-:Y:S01]  /*2040*/  IMAD.HI.U32 R7, R5, R66, RZ ;  /* 0x0000004205077227 */ /* 0x001fe200078e00ff */
[----:B------:R-:W-:Y:S02]  /*2050*/  IABS R68, R9 ;  /* 0x0000000900447213 */ /* 0x000fe40000000000 */
[C---:B--2---:R-:W-:Y:S01]  /*2060*/  LOP3.LUT R0, R12.reuse, 0x6c, RZ, 0xfc, !PT ;  /* 0x0000006c0c007812 */ /* 0x044fe200078efcff */
[----:B------:R-:W-:Y:S01]  /*2070*/  IMAD.MOV R7, RZ, RZ, -R7 ;  /* 0x000000ffff077224 */ /* 0x000fe200078e0a07 */
[C---:B------:R-:W-:Y:S01]  /*2080*/  ISETP.GT.U32.AND P4, PT, R11.reuse, R26, PT ;  /* 0x0000001a0b00720c */ /* 0x040fe20003f84070 */
        /* <DEDUP_REMOVED lines=11> */
[----:B0-----:R-:W-:Y:S01]  /*2140*/  LOP3.LUT R0, R12, 0x70, RZ, 0xfc, !PT ;  /* 0x000000700c007812 */ /* 0x001fe200078efcff */
[--C-:B------:R-:W-:Y:S01]  /*2150*/  @!P2 IMAD.IADD R20, R20, 0x1, -R11.reuse ;  /* 0x000000011414a824 */ /* 0x100fe200078e0a0b */
[----:B------:R-:W-:Y:S01]  /*2160*/  STL [R1+0x734], R66 ;  /* 0x0007344201007387 */ /* 0x000fe20000100800 */
[----:B------:R-:W-:Y:S01]  /*2170*/  IMAD R70, R11, R3, R70 ;  /* 0x000000030b467224 */ /* 0x000fe200078e0246 */
[----:B------:R-:W-:Y:S01]  /*2180*/  IABS R69, R0 ;  /* 0x0000000000457213 */ /* 0x000fe20000000000 */
[--C-:B------:R-:W-:Y:S01]  /*2190*/  @!P3 IMAD.IADD R23, R23, 0x1, -R11.reuse ;  /* 0x000000011717b824 */ /* 0x100fe200078e0a0b */
[----:B------:R0:W-:Y:S01]  /*21a0*/  STL [R1+0x2b0], R0 ;  /* 0x0002b00001007387 */ /* 0x0001e20000100800 */
[C---:B------:R-:W-:Y:S01]  /*21b0*/  ISETP.GT.U32.AND P2, PT, R11.reuse, R27, PT ;  /* 0x0000001b0b00720c */ /* 0x040fe20003f44070 */
[----:B------:R-:W-:Y:S01]  /*21c0*/  @!P0 IMAD.IADD R28, R28, 0x1, -R11 ;  /* 0x000000011c1c8824 */ /* 0x000fe200078e0a0b */
[----:B------:R-:W-:Y:S01]  /*21d0*/  ISETP.GT.U32.AND P0, PT, R11, R29, PT ;  /* 0x0000001d0b00720c */ /* 0x000fe20003f04070 */
[----:B------:R-:W-:Y:S01]  /*21e0*/  STL [R1+0x738], R65 ;  /* 0x0007384101007387 */ /* 0x000fe20000100800 */
[----:B------:R-:W-:-:S03]  /*21f0*/  IMAD.HI.U32 R71, R5, R69, RZ ;  /* 0x0000004505477227 */ /* 0x000fc600078e00ff */
[----:B------:R1:W-:Y:S01]  /*2200*/  STL [R1+0x2a8], R9 ;  /* 0x0002a80901007387 */ /* 0x0003e20000100800 */
[----:B------:R-:W-:Y:S01]  /*2210*/  IMAD.MOV R71, RZ, RZ, -R71 ;  /* 0x000000ffff477224 */ /* 0x000fe200078e0a47 */
[----:B0-----:R-:W-:Y:S01]  /*2220*/  LOP3.LUT R0, R12, 0x76, RZ, 0xfc, !PT ;  /* 0x000000760c007812 */ /* 0x001fe200078efcff */
[----:B------:R-:W-:Y:S01]  /*2230*/  @!P4 IMAD.IADD R26, R26, 0x1, -R11 ;  /* 0x000000011a1ac824 */ /* 0x000fe200078e0a0b */
[----:B------:R0:W-:Y:S01]  /*2240*/  STL [R1+0x2b8], R7 ;  /* 0x0002b80701007387 */ /* 0x0001e20000100800 */
[----:B------:R-:W-:Y:S01]  /*2250*/  IMAD R69, R11, R71, R69 ;  /* 0x000000470b457224 */ /* 0x000fe200078e0245 */
        /* <DEDUP_REMOVED lines=9> */
[----:B------:R-:W-:Y:S01]  /*22f0*/  IMAD.MOV R3, RZ, RZ, -R3 ;  /* 0x000000ffff037224 */ /* 0x000fe200078e0a03 */
[----:B------:R-:W-:Y:S01]  /*2300*/  ISETP.GT.U32.AND P0, PT, R11, R35, PT ;  /* 0x000000230b00720c */ /* 0x000fe20003f04070 */
[----:B0-----:R-:W-:Y:S01]  /*2310*/  IMAD.HI.U32 R7, R5, R67, RZ ;  /* 0x0000004305077227 */ /* 0x001fe200078e00ff */
[----:B--2---:R-:W-:-:S03]  /*2320*/  LOP3.LUT R0, R12, 0x78, RZ, 0xfc, !PT ;  /* 0x000000780c007812 */ /* 0x004fc600078efcff */
[----:B------:R-:W-:Y:S01]  /*2330*/  IMAD R72, R11, R3, R72 ;  /* 0x000000030b487224 */ /* 0x000fe200078e0248 */
[----:B------:R-:W-:Y:S01]  /*2340*/  IABS R71, R0 ;  /* 0x0000000000477213 */ /* 0x000fe20000000000 */
[----:B------:R0:W-:Y:S01]  /*2350*/  STL [R1+0x2a4], R0 ;  /* 0x0002a40001007387 */ /* 0x0001e20000100800 */
[----:B------:R-:W-:Y:S02]  /*2360*/  IMAD.MOV R7, RZ, RZ, -R7 ;  /* 0x000000ffff077224 */ /* 0x000fe400078e0a07 */
[----:B------:R-:W-:Y:S01]  /*2370*/  @!P4 IMAD.IADD R33, R33, 0x1, -R11 ;  /* 0x000000012121c824 */ /* 0x000fe200078e0a0b */
[----:B------:R-:W-:Y:S01]  /*2380*/  STL [R1+0x740], R69 ;  /* 0x0007404501007387 */ /* 0x000fe20000100800 */
[----:B------:R-:W-:Y:S01]  /*2390*/  IMAD.HI.U32 R3, R5, R71, RZ ;  /* 0x0000004705037227 */ /* 0x000fe200078e00ff */
[----:B------:R-:W-:-:S03]  /*23a0*/  ISETP.GT.U32.AND P4, PT, R11, R40, PT ;  /* 0x000000280b00720c */ /* 0x000fc60003f84070 */
[C---:B------:R-:W-:Y:S01]  /*23b0*/  IMAD R67, R11.reuse, R7, R67 ;  /* 0x000000070b437224 */ /* 0x040fe200078e0243 */
[----:B0-----:R-:W-:Y:S01]  /*23c0*/  LOP3.LUT R0, R12, 0x7a, RZ, 0xfc, !PT ;  /* 0x0000007a0c007812 */ /* 0x001fe200078efcff */
[----:B------:R-:W-:Y:S02]  /*23d0*/  IMAD.MOV R3, RZ, RZ, -R3 ;  /* 0x000000ffff037224 */ /* 0x000fe400078e0a03 */
[----:B------:R-:W-:Y:S01]  /*23e0*/  VIADD R7, R10, 0x6e ;  /* 0x0000006e0a077836 */ /* 0x000fe20000000000 */
[----:B------:R-:W-:Y:S01]  /*23f0*/  IABS R75, R0 ;  /* 0x00000000004b7213 */ /* 0x000fe20000000000 */
[----:B------:R0:W-:Y:S01]  /*2400*/  STL [R1+0x2a0], R0 ;  /* 0x0002a00001007387 */ /* 0x0001e20000100800 */
[----:B------:R-:W-:Y:S02]  /*2410*/  IMAD R71, R11, R3, R71 ;  /* 0x000000030b477224 */ /* 0x000fe400078e0247 */
[----:B------:R-:W-:Y:S01]  /*2420*/  IABS R76, R7 ;  /* 0x00000007004c7213 */ /* 0x000fe20000000000 */
[C---:B------:R-:W-:Y:S01]  /*2430*/  IMAD.HI.U32 R78, R5.reuse, R75, RZ ;  /* 0x0000004b054e7227 */ /* 0x040fe200078e00ff */
[----:B------:R1:W-:Y:S03]  /*2440*/  STL [R1+0x294], R9 ;  /* 0x0002940901007387 */ /* 0x0003e60000100800 */
[----:B------:R-:W-:Y:S01]  /*2450*/  IMAD.MOV R78, RZ, RZ, -R78 ;  /* 0x000000ffff4e7224 */ /* 0x000fe200078e0a4e */
[----:B------:R2:W-:Y:S01]  /*2460*/  STL [R1+0x2ac], R7 ;  /* 0x0002ac0701007387 */ /* 0x0005e20000100800 */
[----:B0-----:R-:W-:Y:S01]  /*2470*/  LOP3.LUT R0, R74, 0x7f, RZ, 0xc0, !PT ;  /* 0x0000007f4a007812 */ /* 0x001fe200078ec0ff */
[----:B------:R-:W-:Y:S01]  /*2480*/  IMAD.HI.U32 R73, R5, R68, RZ ;  /* 0x0000004405497227 */ /* 0x000fe200078e00ff */
[----:B------:R-:W-:-:S03]  /*2490*/  IABS R74, R9 ;  /* 0x00000009004a7213 */ /* 0x000fc60000000000 */
[----:B------:R-:W-:Y:S01]  /*24a0*/  IMAD R2, R2, 0x100, R0 ;  /* 0x0000010002027824 */ /* 0x000fe200078e0200 */
[----:B-1----:R-:W0:Y:S01]  /*24b0*/  LDC R9, c[0x0][0x3a0] ;  /* 0x0000e800ff097b82 */ /* 0x002e220000000800 */
[----:B------:R-:W-:-:S03]  /*24c0*/  IMAD.HI.U32 R77, R5, R74, RZ ;  /* 0x0000004a054d7227 */ /* 0x000fc600078e00ff */
[----:B--2---:R-:W-:Y:S01]  /*24d0*/  IABS R7, R2 ;  /* 0x0000000200077213 */ /* 0x004fe20000000000 */
[----:B------:R-:W-:Y:S02]  /*24e0*/  VIADD R3, R2, 0x80 ;  /* 0x0000008002037836 */ /* 0x000fe40000000000 */
[----:B------:R-:W-:Y:S02]  /*24f0*/  IMAD.MOV R77, RZ, RZ, -R77 ;  /* 0x000000ffff4d7224 */ /* 0x000fe400078e0a4d */
[C---:B------:R-:W-:Y:S01]  /*2500*/  IMAD R75, R11.reuse, R78, R75 ;  /* 0x0000004e0b4b7224 */ /* 0x040fe200078e024b */
[----:B------:R-:W-:Y:S01]  /*2510*/  IABS R78, R3 ;  /* 0x00000003004e7213 */ /* 0x000fe20000000000 */
[----:B------:R-:W-:Y:S02]  /*2520*/  IMAD R74, R11, R77, R74 ;  /* 0x0000004d0b4a7224 */ /* 0x000fe400078e024a */
[----:B------:R-:W-:-:S04]  /*2530*/  IMAD.HI.U32 R77, R6, R7, RZ ;  /* 0x00000007064d7227 */ /* 0x000fc800078e00ff */
[----:B------:R-:W-:Y:S02]  /*2540*/  VIADD R0, R10, 0x7e ;  /* 0x0000007e0a007836 */ /* 0x000fe40000000000 */
[----:B------:R-:W-:Y:S02]  /*2550*/  IMAD.MOV.U32 R10, RZ, RZ, R78 ;  /* 0x000000ffff0a7224 */ /* 0x000fe400078e004e */
[----:B------:R-:W-:Y:S01]  /*2560*/  IMAD.MOV R77, RZ, RZ, -R77 ;  /* 0x000000ffff4d7224 */ /* 0x000fe200078e0a4d */
[----:B------:R1:W-:Y:S01]  /*2570*/  STL [R1+0x290], R0 ;  /* 0x0002900001007387 */ /* 0x0003e20000100800 */
[----:B------:R-:W-:-:S04]  /*2580*/  IMAD.HI.U32 R6, R6, R10, RZ ;  /* 0x0000000a06067227 */ /* 0x000fc800078e00ff */
[----:B------:R-:W-:Y:S02]  /*2590*/  IMAD R7, R4, R77, R7 ;  /* 0x0000004d04077224 */ /* 0x000fe400078e0207 */
[----:B------:R-:W-:Y:S02]  /*25a0*/  IMAD.MOV R6, RZ, RZ, -R6 ;  /* 0x000000ffff067224 */ /* 0x000fe400078e0a06 */
[--C-:B------:R-:W-:Y:S01]  /*25b0*/  @!P2 IMAD.IADD R34, R34, 0x1, -R11.reuse ;  /* 0x000000012222a824 */ /* 0x100fe200078e0a0b */
[C---:B------:R-:W-:Y:S01]  /*25c0*/  ISETP.GT.U32.AND P5, PT, R4.reuse, R7, PT ;  /* 0x000000070400720c */ /* 0x040fe20003fa4070 */
[----:B------:R-:W-:Y:S01]  /*25d0*/  IMAD R6, R4, R6, R10 ;  /* 0x0000000604067224 */ /* 0x000fe200078e020a */
[----:B------:R-:W-:Y:S01]  /*25e0*/  ISETP.GE.AND P2, PT, R2, RZ, PT ;  /* 0x000000ff0200720c */ /* 0x000fe20003f46270 */
[----:B------:R-:W-:Y:S01]  /*25f0*/  @!P6 IMAD.IADD R18, R18, 0x1, -R11 ;  /* 0x000000011212e824 */ /* 0x000fe200078e0a0b */
[----:B------:R-:W-:Y:S01]  /*2600*/  ISETP.GT.U32.AND P6, PT, R11, R24, PT ;  /* 0x000000180b00720c */ /* 0x000fe20003fc4070 */
[----:B------:R-:W-:Y:S01]  /*2610*/  IMAD.MOV R73, RZ, RZ, -R73 ;  /* 0x000000ffff497224 */ /* 0x000fe200078e0a49 */
[----:B------:R-:W-:Y:S01]  /*2620*/  ISETP.GT.U32.AND P1, PT, R4, R6, PT ;  /* 0x000000060400720c */ /* 0x000fe20003f24070 */
[----:B------:R-:W-:Y:S01]  /*2630*/  @!P0 IMAD.IADD R35, R35, 0x1, -R11 ;  /* 0x0000000123238824 */ /* 0x000fe200078e0a0b */
[C---:B------:R-:W-:Y:S01]  /*2640*/  ISETP.GT.U32.AND P0, PT, R11.reuse, R38, PT ;  /* 0x000000260b00720c */ /* 0x040fe20003f04070 */
[----:B------:R-:W-:-:S02]  /*2650*/  IMAD R68, R11, R73, R68 ;  /* 0x000000490b447224 */ /* 0x000fc400078e0244 */
[----:B------:R-:W-:-:S04]  /*2660*/  IMAD.HI.U32 R73, R5, R76, RZ ;  /* 0x0000004c05497227 */ /* 0x000fc800078e00ff */
[--C-:B------:R-:W-:Y:S01]  /*2670*/  @!P5 IMAD.IADD R7, R7, 0x1, -R4.reuse ;  /* 0x000000010707d824 */ /* 0x100fe200078e0a04 */
[C---:B------:R-:W-:Y:S01]  /*2680*/  ISETP.GT.U32.AND P5, PT, R11.reuse, R25, PT ;  /* 0x000000190b00720c */ /* 0x040fe20003fa4070 */
[----:B------:R-:W-:Y:S02]  /*2690*/  IMAD.MOV R73, RZ, RZ, -R73 ;  /* 0x000000ffff497224 */ /* 0x000fe400078e0a49 */
[----:B------:R-:W-:Y:S01]  /*26a0*/  @!P1 IMAD.IADD R6, R6, 0x1, -R4 ;  /* 0x0000000106069824 */ /* 0x000fe200078e0a04 */
[----:B------:R-:W-:Y:S01]  /*26b0*/  ISETP.GT.U32.AND P1, PT, R4, R7, PT ;  /* 0x000000070400720c */ /* 0x000fe20003f24070 */
[--C-:B------:R-:W-:Y:S01]  /*26c0*/  @!P4 IMAD.IADD R40, R40, 0x1, -R11.reuse ;  /* 0x000000012828c824 */ /* 0x100fe200078e0a0b */
[C---:B------:R-:W-:Y:S01]  /*26d0*/  ISETP.GT.U32.AND P4, PT, R11.reuse, R42, PT ;  /* 0x0000002a0b00720c */ /* 0x040fe20003f84070 */
[C---:B------:R-:W-:Y:S01]  /*26e0*/  IMAD R76, R11.reuse, R73, R76 ;  /* 0x000000490b4c7224 */ /* 0x040fe200078e024c */
[----:B------:R-:W-:Y:S01]  /*26f0*/  ISETP.GT.U32.AND P3, PT, R4, R6, PT ;  /* 0x000000060400720c */ /* 0x000fe20003f64070 */
[--C-:B------:R-:W-:Y:S01]  /*2700*/  @!P6 IMAD.IADD R24, R24, 0x1, -R11.reuse ;  /* 0x000000011818e824 */ /* 0x100fe200078e0a0b */
[----:B------:R-:W-:Y:S01]  /*2710*/  IABS R73, R0 ;  /* 0x0000000000497213 */ /* 0x000fe20000000000 */
[--C-:B------:R-:W-:Y:S01]  /*2720*/  @!P0 IMAD.IADD R38, R38, 0x1, -R11.reuse ;  /* 0x0000000126268824 */ /* 0x100fe200078e0a0b */
[----:B------:R-:W-:Y:S01]  /*2730*/  ISETP.GT.U32.AND P6, PT, R11, R30, PT ;  /* 0x0000001e0b00720c */ /* 0x000fe20003fc4070 */
[----:B------:R-:W-:Y:S01]  /*2740*/  @!P5 IMAD.IADD R25, R25, 0x1, -R11 ;  /* 0x000000011919d824 */ /* 0x000fe200078e0a0b */
[----:B------:R-:W-:Y:S01]  /*2750*/  ISETP.GT.U32.AND P5, PT, R11, R32, PT ;  /* 0x000000200b00720c */ /* 0x000fe20003fa4070 */
[----:B------:R-:W-:Y:S01]  /*2760*/  IMAD.HI.U32 R5, R5, R73, RZ ;  /* 0x0000004905057227 */ /* 0x000fe200078e00ff */
[----:B------:R-:W-:-:S03]  /*2770*/  ISETP.GT.U32.AND P0, PT, R11, R44, PT ;  /* 0x0000002c0b00720c */ /* 0x000fc60003f04070 */
[--C-:B------:R-:W-:Y:S01]  /*2780*/  @!P1 IMAD.IADD R7, R7, 0x1, -R4.reuse ;  /* 0x0000000107079824 */ /* 0x100fe200078e0a04 */
[C---:B------:R-:W-:Y:S01]  /*2790*/  ISETP.GT.U32.AND P1, PT, R11.reuse, R31, PT ;  /* 0x0000001f0b00720c */ /* 0x040fe20003f24070 */
[----:B------:R-:W-:Y:S01]  /*27a0*/  @!P3 IMAD.IADD R6, R6, 0x1, -R4 ;  /* 0x000000010606b824 */ /* 0x000fe200078e0a04 */
[C---:B------:R-:W-:Y:S01]  /*27b0*/  ISETP.GT.U32.AND P3, PT, R11.reuse, R36, PT ;  /* 0x000000240b00720c */ /* 0x040fe20003f64070 */
[----:B------:R-:W-:Y:S01]  /*27c0*/  @!P2 IMAD.MOV R7, RZ, RZ, -R7 ;  /* 0x000000ffff07a224 */ /* 0x000fe200078e0a07 */
[C---:B------:R-:W-:Y:S01]  /*27d0*/  ISETP.GT.U32.AND P2, PT, R11.reuse, R41, PT ;  /* 0x000000290b00720c */ /* 0x040fe20003f44070 */
[--C-:B------:R-:W-:Y:S01]  /*27e0*/  @!P4 IMAD.IADD R42, R42, 0x1, -R11.reuse ;  /* 0x000000012a2ac824 */ /* 0x100fe200078e0a0b */
[----:B------:R-:W-:Y:S01]  /*27f0*/  ISETP.GT.U32.AND P4, PT, R11, R48, PT ;  /* 0x000000300b00720c */ /* 0x000fe20003f84070 */
[----:B------:R-:W-:Y:S01]  /*2800*/  @!P5 IMAD.IADD R32, R32, 0x1, -R11 ;  /* 0x000000012020d824 */ /* 0x000fe200078e0a0b */
[----:B------:R-:W-:Y:S01]  /*2810*/  ISETP.GE.AND P5, PT, R3, RZ, PT ;  /* 0x000000ff0300720c */ /* 0x000fe20003fa6270 */
[----:B------:R-:W-:-:S02]  /*2820*/  IMAD.MOV R5, RZ, RZ, -R5 ;  /* 0x000000ffff057224 */ /* 0x000fc400078e0a05 */
[--C-:B------:R-:W-:Y:S01]  /*2830*/  @!P6 IMAD.IADD R30, R30, 0x1, -R11.reuse ;  /* 0x000000011e1ee824 */ /* 0x100fe200078e0a0b */
[----:B------:R-:W-:Y:S01]  /*2840*/  ISETP.GT.U32.AND P6, PT, R11, R39, PT ;  /* 0x000000270b00720c */ /* 0x000fe20003fc4070 */
[--C-:B------:R-:W-:Y:S01]  /*2850*/  @!P1 IMAD.IADD R31, R31, 0x1, -R11.reuse ;  /* 0x000000011f1f9824 */ /* 0x100fe200078e0a0b */
[----:B------:R-:W-:Y:S01]  /*2860*/  ISETP.NE.AND P1, PT, R8, RZ, PT ;  /* 0x000000ff0800720c */ /* 0x000fe20003f25270 */
[----:B------:R-:W-:Y:S01]  /*2870*/  @!P3 IMAD.IADD R36, R36, 0x1, -R11 ;  /* 0x000000012424b824 */ /* 0x000fe200078e0a0b */
[C---:B------:R-:W-:Y:S01]  /*2880*/  ISETP.GT.U32.AND P3, PT, R11.reuse, R37, PT ;  /* 0x000000250b00720c */ /* 0x040fe20003f64070 */
[----:B------:R-:W-:Y:S01]  /*2890*/  IMAD R73, R11, R5, R73 ;  /* 0x000000050b497224 */ /* 0x000fe200078e0249 */
[----:B------:R-:W-:Y:S01]  /*28a0*/  LOP3.LUT R8, RZ, R8, RZ, 0x33, !PT ;  /* 0x00000008ff087212 */ /* 0x000fe200078e33ff */
[--C-:B------:R-:W-:Y:S02]  /*28b0*/  @!P2 IMAD.IADD R41, R41, 0x1, -R11.reuse ;  /* 0x000000012929a824 */ /* 0x100fe400078e0a0b */
[----:B------:R-:W-:Y:S01]  /*28c0*/  @!P5 IMAD.MOV R6, RZ, RZ, -R6 ;  /* 0x000000ffff06d224 */ /* 0x000fe200078e0a06 */
[----:B------:R-:W-:Y:S01]  /*28d0*/  SEL R4, R8, R7, !P1 ;  /* 0x0000000708047207 */ /* 0x000fe20004800000 */
[----:B0-----:R-:W-:Y:S01]  /*28e0*/  VIADD R5, R9, 0xfffffff7 ;  /* 0xfffffff709057836 */ /* 0x001fe20000000000 */
[C---:B------:R-:W-:Y:S01]  /*28f0*/  ISETP.GT.U32.AND P5, PT, R11.reuse, R46, PT ;  /* 0x0000002e0b00720c */ /* 0x040fe20003fa4070 */
[--C-:B------:R-:W-:Y:S01]  /*2900*/  @!P0 IMAD.IADD R44, R44, 0x1, -R11.reuse ;  /* 0x000000012c2c8824 */ /* 0x100fe200078e0a0b */
[----:B-1----:R-:W-:Y:S01]  /*2910*/  SEL R0, R8, R6, !P1 ;  /* 0x0000000608007207 */ /* 0x002fe20004800000 */
[----:B------:R0:W-:Y:S01]  /*2920*/  STL [R1+0x58], R4 ;  /* 0x0000580401007387 */ /* 0x0001e20000100800 */
[----:B------:R-:W-:Y:S01]  /*2930*/  ISETP.GT.U32.AND P1, PT, R11, R45, PT ;  /* 0x0000002d0b00720c */ /* 0x000fe20003f24070 */
[--C-:B------:R-:W-:Y:S01]  /*2940*/  @!P3 IMAD.IADD R37, R37, 0x1, -R11.reuse ;  /* 0x000000012525b824 */ /* 0x100fe200078e0a0b */
[C---:B------:R-:W-:Y:S01]  /*2950*/  ISETP.GT.U32.AND P3, PT, R11.reuse, R43, PT ;  /* 0x0000002b0b00720c */ /* 0x040fe20003f64070 */
[--C-:B------:R-:W-:Y:S01]  /*2960*/  @!P4 IMAD.IADD R48, R48, 0x1, -R11.reuse ;  /* 0x000000013030c824 */ /* 0x100fe200078e0a0b */
[----:B------:R-:W-:Y:S01]  /*2970*/  ISETP.GT.U32.AND P0, PT, R11, R51, PT ;  /* 0x000000330b00720c */ /* 0x000fe20003f04070 */
[----:B------:R-:W-:Y:S01]  /*2980*/  @!P6 IMAD.IADD R39, R39, 0x1, -R11 ;  /* 0x000000012727e824 */ /* 0x000fe200078e0a0b */
[----:B------:R1:W-:Y:S01]  /*2990*/  STL [R1+0x54], R0 ;  /* 0x0000540001007387 */ /* 0x0003e20000100800 */
[----:B------:R-:W-:-:S02]  /*29a0*/  VIADD R10, R9, 0xffffffe0 ;  /* 0xffffffe0090a7836 */ /* 0x000fc40000000000 */
[----:B0-----:R-:W-:Y:S02]  /*29b0*/  VIADD R4, R9, 0xffffffff ;  /* 0xffffffff09047836 */ /* 0x001fe40000000000 */
[--C-:B------:R-:W-:Y:S01]  /*29c0*/  @!P5 IMAD.IADD R46, R46, 0x1, -R11.reuse ;  /* 0x000000012e2ed824 */ /* 0x100fe200078e0a0b */
[----:B------:R-:W-:Y:S01]  /*29d0*/  ISETP.GT.U32.AND P5, PT, R11, R47, PT ;  /* 0x0000002f0b00720c */ /* 0x000fe20003fa4070 */
[--C-:B------:R-:W-:Y:S01]  /*29e0*/  @!P1 IMAD.IADD R45, R45, 0x1, -R11.reuse ;  /* 0x000000012d2d9824 */ /* 0x100fe200078e0a0b */
[----:B------:R-:W-:Y:S01]  /*29f0*/  ISETP.GT.U32.AND P1, PT, R11, R52, PT ;  /* 0x000000340b00720c */ /* 0x000fe20003f24070 */
[----:B------:R-:W-:Y:S01]  /*2a00*/  @!P3 IMAD.IADD R43, R43, 0x1, -R11 ;  /* 0x000000012b2bb824 */ /* 0x000fe200078e0a0b */
[----:B------:R-:W-:Y:S01]  /*2a10*/  ISETP.GE.U32.AND P2, PT, R4, 0x7fffffc0, PT ;  /* 0x7fffffc00400780c */ /* 0x000fe20003f46070 */
[----:B------:R-:W-:Y:S01]  /*2a20*/  VIADD R4, R9, 0xffffffec ;  /* 0xffffffec09047836 */ /* 0x000fe20000000000 */
[----:B------:R-:W-:Y:S01]  /*2a30*/  ISETP.GE.U32.AND P3, PT, R5, 0x7fffffb8, PT ;  /* 0x7fffffb80500780c */ /* 0x000fe20003f66070 */
[----:B------:R-:W-:-:S02]  /*2a40*/  VIADD R5, R9, 0xffffffed ;  /* 0xffffffed09057836 */ /* 0x000fc40000000000 */
[--C-:B------:R-:W-:Y:S01]  /*2a50*/  @!P0 IMAD.IADD R51, R51, 0x1, -R11.reuse ;  /* 0x0000000133338824 */ /* 0x100fe200078e0a0b */
[----:B------:R-:W-:Y:S01]  /*2a60*/  ISETP.GE.U32.AND P4, PT, R4, 0x7fffffad, PT ;  /* 0x7fffffad0400780c */ /* 0x000fe20003f86070 */
[----:B------:R-:W-:Y:S01]  /*2a70*/  VIADD R4, R9, 0xffffffee ;  /* 0xffffffee09047836 */ /* 0x000fe20000000000 */
[----:B------:R-:W-:Y:S01]  /*2a80*/  ISETP.GE.U32.AND P6, PT, R5, 0x7fffffae, PT ;  /* 0x7fffffae0500780c */ /* 0x000fe20003fc6070 */
[C---:B------:R-:W-:Y:S01]  /*2a90*/  VIADD R5, R9.reuse, 0xffffffef ;  /* 0xffffffef09057836 */ /* 0x040fe20000000000 */
[----:B------:R-:W-:Y:S01]  /*2aa0*/  SEL R79, RZ, 0x1, P4 ;  /* 0x00000001ff4f7807 */ /* 0x000fe20002000000 */
[--C-:B------:R-:W-:Y:S01]  /*2ab0*/  @!P1 IMAD.IADD R52, R52, 0x1, -R11.reuse ;  /* 0x0000000134349824 */ /* 0x100fe200078e0a0b */
[----:B------:R-:W-:Y:S01]  /*2ac0*/  ISETP.GE.U32.AND P1, PT, R4, 0x7fffffaf, PT ;  /* 0x7fffffaf0400780c */ /* 0x000fe20003f26070 */
[----:B------:R-:W-:Y:S01]  /*2ad0*/  VIADD R4, R9, 0xffffffe8 ;  /* 0xffffffe809047836 */ /* 0x000fe20000000000 */
[----:B------:R-:W-:Y:S01]  /*2ae0*/  SEL R77, RZ, 0x1fffe, P6 ;  /* 0x0001fffeff4d7807 */ /* 0x000fe20003000000 */
[----:B------:R-:W-:Y:S01]  /*2af0*/  @!P5 IMAD.IADD R47, R47, 0x1, -R11 ;  /* 0x000000012f2fd824 */ /* 0x000fe200078e0a0b */
[----:B------:R-:W-:Y:S01]  /*2b00*/  ISETP.GE.U32.AND P5, PT, R5, 0x7fffffb0, PT ;  /* 0x7fffffb00500780c */ /* 0x000fe20003fa6070 */
[C---:B------:R-:W-:Y:S01]  /*2b10*/  VIADD R5, R9.reuse, 0xffffffe9 ;  /* 0xffffffe909057836 */ /* 0x040fe20000000000 */
[----:B------:R-:W-:Y:S01]  /*2b20*/  ISETP.GE.U32.AND P0, PT, R4, 0x7fffffa9, PT ;  /* 0x7fffffa90400780c */ /* 0x000fe20003f06070 */
[C---:B------:R-:W-:Y:S01]  /*2b30*/  VIADD R4, R9.reuse, 0xffffffea ;  /* 0xffffffea09047836 */ /* 0x040fe20000000000 */
[----:B------:R-:W-:Y:S01]  /*2b40*/  SEL R7, RZ, 0x4, P1 ;  /* 0x00000004ff077807 */ /* 0x000fe20000800000 */
[----:B------:R-:W-:Y:S01]  /*2b50*/  VIADD R78, R9, 0xffffffcd ;  /* 0xffffffcd094e7836 */ /* 0x000fe20000000000 */
        /* <DEDUP_REMOVED lines=14> */
[----:B------:R-:W-:Y:S01]  /*2c40*/  SEL R80, RZ, 0x1fffe, P4 ;  /* 0x0001fffeff507807 */ /* 0x000fe20002000000 */
        /* <DEDUP_REMOVED lines=8> */
[----:B------:R-:W-:Y:S01]  /*2cd0*/  VIADD R89, R9, 0xffffffd9 ;  /* 0xffffffd909597836 */ /* 0x000fe20000000000 */
[----:B------:R-:W-:Y:S01]  /*2ce0*/  ISETP.GE.U32.AND P1, PT, R4, 0x7fffffa2, PT ;  /* 0x7fffffa20400780c */ /* 0x000fe20003f26070 */
[----:B------:R-:W-:Y:S01]  /*2cf0*/  IMAD.IADD R77, R79, 0x1, R77 ;  /* 0x000000014f4d7824 */ /* 0x000fe200078e024d */
[----:B------:R-:W-:Y:S01]  /*2d00*/  SEL R4, RZ, 0x1, P5 ;  /* 0x00000001ff047807 */ /* 0x000fe20002800000 */
[----:B------:R-:W-:Y:S01]  /*2d10*/  IMAD.IADD R6, R6, 0x1, R80 ;  /* 0x0000000106067824 */ /* 0x000fe200078e0250 */
[----:B------:R-:W-:Y:S01]  /*2d20*/  ISETP.GE.U32.AND P5, PT, R10, 0x7fffffa1, PT ;  /* 0x7fffffa10a00780c */ /* 0x000fe20003fa6070 */
[C---:B------:R-:W-:Y:S01]  /*2d30*/  VIADD R10, R9.reuse, 0xffffffe3 ;  /* 0xffffffe3090a7836 */ /* 0x040fe20000000000 */
[----:B------:R-:W-:Y:S01]  /*2d40*/  SEL R81, RZ, 0x1fffe, P0 ;  /* 0x0001fffeff517807 */ /* 0x000fe20000000000 */
[----:B------:R-:W-:Y:S01]  /*2d50*/  VIADD R90, R9, 0xffffffd5 ;  /* 0xffffffd5095a7836 */ /* 0x000fe20000000000 */
[----:B------:R-:W-:Y:S01]  /*2d60*/  ISETP.GE.U32.AND P0, PT, R5, 0x7fffffa3, PT ;  /* 0x7fffffa30500780c */ /* 0x000fe20003f06070 */
[C---:B------:R-:W-:Y:S01]  /*2d70*/  VIADD R5, R9.reuse, 0xffffffcc ;  /* 0xffffffcc09057836 */ /* 0x040fe20000000000 */
[----:B------:R-:W-:Y:S01]  /*2d80*/  SEL R84, RZ, 0x4, P4 ;  /* 0x00000004ff547807 */ /* 0x000fe20002000000 */
[----:B------:R-:W-:Y:S01]  /*2d90*/  IMAD.IADD R4, R4, 0x1, R81 ;  /* 0x0000000104047824 */ /* 0x000fe200078e0251 */
[----:B------:R-:W-:Y:S01]  /*2da0*/  ISETP.GE.U32.AND P4, PT, R10, 0x7fffffa4, PT ;  /* 0x7fffffa40a00780c */ /* 0x000fe20003f86070 */
[----:B------:R-:W-:Y:S01]  /*2db0*/  VIADD R92, R9, 0xffffffd1 ;  /* 0xffffffd1095c7836 */ /* 0x000fe20000000000 */
[----:B------:R-:W-:-:S02]  /*2dc0*/  SEL R10, RZ, 0x7fff8, P6 ;  /* 0x0007fff8ff0a7807 */ /* 0x000fc40003000000 */
[----:B------:R-:W-:Y:S02]  /*2dd0*/  ISETP.GE.U32.AND P6, PT, R5, 0x7fffff8d, PT ;  /* 0x7fffff8d0500780c */ /* 0x000fe40003fc6070 */
[----:B------:R-:W-:Y:S02]  /*2de0*/  SEL R5, RZ, 0x1fffe, P1 ;  /* 0x0001fffeff057807 */ /* 0x000fe40000800000 */
[----:B------:R-:W-:Y:S02]  /*2df0*/  ISETP.GE.U32.AND P1, PT, R78, 0x7fffff8e, PT ;  /* 0x7fffff8e4e00780c */ /* 0x000fe40003f26070 */
[----:B------:R-:W-:Y:S02]  /*2e00*/  SEL R78, RZ, 0x4, P0 ;  /* 0x00000004ff4e7807 */ /* 0x000fe40000000000 */
[----:B------:R-:W-:Y:S02]  /*2e10*/  ISETP.GE.U32.AND P0, PT, R85, 0x7fffff8f, PT ;  /* 0x7fffff8f5500780c */ /* 0x000fe40003f06070 */
[----:B------:R-:W-:-:S02]  /*2e20*/  SEL R85, RZ, 0x7fff8, P4 ;  /* 0x0007fff8ff557807 */ /* 0x000fc40002000000 */
[----:B------:R-:W-:Y:S01]  /*2e30*/  ISETP.GE.U32.AND P4, PT, R86, 0x7fffff90, PT ;  /* 0x7fffff905600780c */ /* 0x000fe20003f86070 */
[----:B------:R-:W-:Y:S01]  /*2e40*/  VIADD R86, R9, 0xffffffca ;  /* 0xffffffca09567836 */ /* 0x000fe20000000000 */
[----:B------:R-:W-:Y:S02]  /*2e50*/  SEL R70, RZ, 0x1, P6 ;  /* 0x00000001ff467807 */ /* 0x000fe40003000000 */
[----:B------:R-:W-:Y:S01]  /*2e60*/  ISETP.GE.U32.AND P6, PT, R87, 0x7fffff89, PT ;  /* 0x7fffff895700780c */ /* 0x000fe20003fc6070 */
[C---:B------:R-:W-:Y:S01]  /*2e70*/  VIADD R87, R9.reuse, 0xffffffcb ;  /* 0xffffffcb09577836 */ /* 0x040fe20000000000 */
[----:B------:R-:W-:Y:S02]  /*2e80*/  SEL R64, RZ, 0x4, P0 ;  /* 0x00000004ff407807 */ /* 0x000fe40000000000 */
[----:B------:R-:W-:Y:S01]  /*2e90*/  ISETP.GE.U32.AND P0, PT, R86, 0x7fffff8b, PT ;  /* 0x7fffff8b5600780c */ /* 0x000fe20003f06070 */
[----:B------:R-:W-:Y:S01]  /*2ea0*/  VIADD R86, R9, 0xffffffc4 ;  /* 0xffffffc409567836 */ /* 0x000fe20000000000 */
[----:B------:R-:W-:-:S02]  /*2eb0*/  SEL R59, RZ, 0x7fff8, P4 ;  /* 0x0007fff8ff3b7807 */ /* 0x000fc40002000000 */
[----:B------:R-:W-:Y:S02]  /*2ec0*/  SEL R69, RZ, 0x1fffe, P1 ;  /* 0x0001fffeff457807 */ /* 0x000fe40000800000 */
[----:B------:R-:W-:Y:S01]  /*2ed0*/  ISETP.GE.U32.AND P4, PT, R87, 0x7fffff8c, PT ;  /* 0x7fffff8c5700780c */ /* 0x000fe20003f86070 */
[C---:B------:R-:W-:Y:S01]  /*2ee0*/  VIADD R87, R9.reuse, 0xffffffc5 ;  /* 0xffffffc509577836 */ /* 0x040fe20000000000 */
[----:B------:R-:W-:Y:S01]  /*2ef0*/  ISETP.GE.U32.AND P1, PT, R88, 0x7fffff8a, PT ;  /* 0x7fffff8a5800780c */ /* 0x000fe20003f26070 */
[C---:B------:R-:W-:Y:S01]  /*2f00*/  VIADD R88, R9.reuse, 0xffffffd8 ;  /* 0xffffffd809587836 */ /* 0x040fe20000000000 */
[----:B------:R-:W-:Y:S01]  /*2f10*/  SEL R66, RZ, 0x1, P6 ;  /* 0x00000001ff427807 */ /* 0x000fe20003000000 */
[----:B------:R-:W-:Y:S01]  /*2f20*/  IMAD.IADD R80, R70, 0x1, R69 ;  /* 0x0000000146507824 */ /* 0x000fe200078e0245 */
[----:B------:R-:W-:Y:S01]  /*2f30*/  ISETP.GE.U32.AND P6, PT, R86, 0x7fffff85, PT ;  /* 0x7fffff855600780c */ /* 0x000fe20003fc6070 */
[----:B------:R-:W-:Y:S01]  /*2f40*/  VIADD R86, R9, 0xffffffc6 ;  /* 0xffffffc609567836 */ /* 0x000fe20000000000 */
[----:B------:R-:W-:Y:S01]  /*2f50*/  SEL R65, RZ, 0x1fffe, P1 ;  /* 0x0001fffeff417807 */ /* 0x000fe20000800000 */
[----:B------:R0:W5:Y:S01]  /*2f60*/  LDL.LU R69, [R1+0x740] ;  /* 0x0007400001457983 */ /* 0x0001620000300800 */
[----:B------:R-:W-:Y:S01]  /*2f70*/  ISETP.GE.U32.AND P1, PT, R87, 0x7fffff86, PT ;  /* 0x7fffff865700780c */ /* 0x000fe20003f26070 */
[C---:B------:R-:W-:Y:S01]  /*2f80*/  VIADD R87, R9.reuse, 0xffffffc7 ;  /* 0xffffffc709577836 */ /* 0x040fe20000000000 */
[----:B------:R-:W-:Y:S01]  /*2f90*/  SEL R60, RZ, 0x4, P0 ;  /* 0x00000004ff3c7807 */ /* 0x000fe20000000000 */
[----:B------:R0:W5:Y:S01]  /*2fa0*/  LDL.LU R70, [R1+0x73c] ;  /* 0x00073c0001467983 */ /* 0x0001620000300800 */
[----:B------:R-:W-:Y:S01]  /*2fb0*/  ISETP.GE.U32.AND P0, PT, R86, 0x7fffff87, PT ;  /* 0x7fffff875600780c */ /* 0x000fe20003f06070 */
[----:B------:R-:W-:Y:S01]  /*2fc0*/  VIADD R86, R9, 0xffffffc1 ;  /* 0xffffffc109567836 */ /* 0x000fe20000000000 */
[----:B------:R-:W-:-:S02]  /*2fd0*/  SEL R55, RZ, 0x7fff8, P4 ;  /* 0x0007fff8ff377807 */ /* 0x000fc40002000000 */
[----:B------:R-:W-:Y:S01]  /*2fe0*/  ISETP.GE.U32.AND P4, PT, R87, 0x7fffff88, PT ;  /* 0x7fffff885700780c */ /* 0x000fe20003f86070 */
[C---:B------:R-:W-:Y:S01]  /*2ff0*/  VIADD R87, R9.reuse, 0xffffffc0 ;  /* 0xffffffc009577836 */ /* 0x040fe20000000000 */
[----:B------:R-:W-:Y:S02]  /*3000*/  SEL R61, RZ, 0x1, P6 ;  /* 0x00000001ff3d7807 */ /* 0x000fe40003000000 */
[----:B------:R-:W-:Y:S01]  /*3010*/  ISETP.GE.U32.AND P6, PT, R86, 0x7fffff82, PT ;  /* 0x7fffff825600780c */ /* 0x000fe20003fc6070 */
[----:B------:R-:W-:Y:S01]  /*3020*/  VIADD R86, R9, 0xffffffc2 ;  /* 0xffffffc209567836 */ /* 0x000fe20000000000 */
[----:B------:R-:W-:Y:S02]  /*3030*/  SEL R93, RZ, 0x1fffe, P1 ;  /* 0x0001fffeff5d7807 */ /* 0x000fe40000800000 */
[----:B------:R-:W-:Y:S01]  /*3040*/  ISETP.GE.U32.AND P1, PT, R87, 0x7fffff81, PT ;  /* 0x7fffff815700780c */ /* 0x000fe20003f26070 */
[----:B------:R-:W-:Y:S01]  /*3050*/  VIADD R87, R9, 0xffffffc3 ;  /* 0xffffffc309577836 */ /* 0x000fe20000000000 */
        /* <DEDUP_REMOVED lines=10> */
[----:B------:R-:W-:Y:S01]  /*3100*/  ISETP.GE.U32.AND P0, PT, R87, 0x7fffff9e, PT ;  /* 0x7fffff9e5700780c */ /* 0x000fe20003f06070 */
[----:B------:R-:W-:Y:S01]  /*3110*/  VIADD R87, R9, 0xffffffdf ;  /* 0xffffffdf09577836 */ /* 0x000fe20000000000 */
[----:B------:R-:W-:Y:S02]  /*3120*/  SEL R54, RZ, 0x7fff8, P4 ;  /* 0x0007fff8ff367807 */ /* 0x000fe40002000000 */
[----:B------:R-:W-:Y:S02]  /*3130*/  ISETP.GE.U32.AND P4, PT, R86, 0x7fffff9f, PT ;  /* 0x7fffff9f5600780c */ /* 0x000fe40003f86070 */
[----:B------:R-:W-:Y:S02]  /*3140*/  SEL R63, RZ, 0x1, P6 ;  /* 0x00000001ff3f7807 */ /* 0x000fe40003000000 */
[----:B------:R-:W-:Y:S01]  /*3150*/  ISETP.GE.U32.AND P6, PT, R87, 0x7fffffa0, PT ;  /* 0x7fffffa05700780c */ /* 0x000fe20003fc6070 */
[----:B------:R-:W-:Y:S01]  /*3160*/  VIADD R87, R9, 0xffffffda ;  /* 0xffffffda09577836 */ /* 0x000fe20000000000 */
[----:B------:R-:W-:-:S02]  /*3170*/  SEL R86, RZ, 0x1fffe, P0 ;  /* 0x0001fffeff567807 */ /* 0x000fc40000000000 */
[----:B------:R-:W-:Y:S02]  /*3180*/  SEL R58, RZ, 0x4, P4 ;  /* 0x00000004ff3a7807 */ /* 0x000fe40002000000 */
[----:B------:R-:W-:Y:S02]  /*3190*/  ISETP.GE.U32.AND P0, PT, R88, 0x7fffff99, PT ;  /* 0x7fffff995800780c */ /* 0x000fe40003f06070 */
[----:B------:R-:W-:Y:S02]  /*31a0*/  SEL R53, RZ, 0x7fff8, P6 ;  /* 0x0007fff8ff357807 */ /* 0x000fe40003000000 */
[----:B------:R-:W-:Y:S01]  /*31b0*/  SEL R79, RZ, 0x1, P1 ;  /* 0x00000001ff4f7807 */ /* 0x000fe20000800000 */
[----:B------:R-:W-:Y:S01]  /*31c0*/  IMAD.IADD R81, R66, 0x1, R65 ;  /* 0x0000000142517824 */ /* 0x000fe200078e0241 */
[----:B------:R-:W-:Y:S01]  /*31d0*/  ISETP.GE.U32.AND P4, PT, R89, 0x7fffff9a, PT ;  /* 0x7fffff9a5900780c */ /* 0x000fe20003f86070 */
[----:B------:R0:W5:Y:S01]  /*31e0*/  LDL.LU R65, [R1+0x738] ;  /* 0x0007380001417983 */ /* 0x0001620000300800 */
[----:B------:R-:W-:Y:S01]  /*31f0*/  ISETP.GE.U32.AND P6, PT, R87, 0x7fffff9b, PT ;  /* 0x7fffff9b5700780c */ /* 0x000fe20003fc6070 */
[----:B------:R-:W-:Y:S01]  /*3200*/  IMAD.IADD R93, R61, 0x1, R93 ;  /* 0x000000013d5d7824 */ /* 0x000fe200078e025d */
[----:B------:R-:W-:Y:S01]  /*3210*/  SEL R50, RZ, 0x1, P0 ;  /* 0x00000001ff327807 */ /* 0x000fe20000000000 */
[----:B------:R0:W5:Y:S01]  /*3220*/  LDL.LU R66, [R1+0x734] ;  /* 0x0007340001427983 */ /* 0x0001620000300800 */
[----:B------:R-:W-:Y:S01]  /*3230*/  SEL R87, RZ, 0x1fffe, P4 ;  /* 0x0001fffeff577807 */ /* 0x000fe20002000000 */
[----:B------:R-:W-:-:S02]  /*3240*/  IMAD.IADD R79, R79, 0x1, R62 ;  /* 0x000000014f4f7824 */ /* 0x000fc400078e023e */
[----:B------:R-:W-:Y:S01]  /*3250*/  IMAD.IADD R86, R63, 0x1, R86 ;  /* 0x000000013f567824 */ /* 0x000fe200078e0256 */
[----:B------:R0:W5:Y:S01]  /*3260*/  LDL.LU R61, [R1+0x730] ;  /* 0x00073000013d7983 */ /* 0x0001620000300800 */
[----:B------:R-:W-:Y:S01]  /*3270*/  IMAD.IADD R87, R50, 0x1, R87 ;  /* 0x0000000132577824 */ /* 0x000fe200078e0257 */
[----:B------:R-:W-:Y:S01]  /*3280*/  LOP3.LUT R80, R80, 0x3, RZ, 0xc0, !PT ;  /* 0x0000000350507812 */ /* 0x000fe200078ec0ff */
[----:B------:R-:W-:Y:S01]  /*3290*/  VIADD R88, R9, 0xffffffdb ;  /* 0xffffffdb09587836 */ /* 0x000fe20000000000 */
[----:B------:R0:W5:Y:S01]  /*32a0*/  LDL.LU R62, [R1+0x72c] ;  /* 0x00072c00013e7983 */ /* 0x0001620000300800 */
[----:B------:R-:W-:Y:S01]  /*32b0*/  LOP3.LUT R81, R81, 0x3, RZ, 0xc0, !PT ;  /* 0x0000000351517812 */ /* 0x000fe200078ec0ff */
[----:B------:R-:W-:Y:S01]  /*32c0*/  VIADD R89, R9, 0xffffffd4 ;  /* 0xffffffd409597836 */ /* 0x000fe20000000000 */
[----:B-1----:R-:W-:Y:S01]  /*32d0*/  SEL R0, RZ, 0x4, P6 ;  /* 0x00000004ff007807 */ /* 0x002fe20003000000 */
[----:B------:R0:W5:Y:S01]  /*32e0*/  LDL.LU R63, [R1+0x728] ;  /* 0x00072800013f7983 */ /* 0x0001620000300800 */
[----:B------:R-:W-:-:S02]  /*32f0*/  IADD3 R80, PT, PT, R80, R59, R64 ;  /* 0x0000003b50507210 */ /* 0x000fc40007ffe040 */
[----:B------:R-:W-:Y:S01]  /*3300*/  LOP3.LUT R93, R93, 0x3, RZ, 0xc0, !PT ;  /* 0x000000035d5d7812 */ /* 0x000fe200078ec0ff */
[----:B------:R-:W2:Y:S01]  /*3310*/  LDL.LU R50, [R1+0x724] ;  /* 0x0007240001327983 */ /* 0x000ea20000300800 */
[----:B------:R-:W-:Y:S02]  /*3320*/  IADD3 R81, PT, PT, R81, R55, R60 ;  /* 0x0000003751517210 */ /* 0x000fe40007ffe03c */
[----:B------:R-:W-:Y:S01]  /*3330*/  LOP3.LUT R79, R79, 0x3, RZ, 0xc0, !PT ;  /* 0x000000034f4f7812 */ /* 0x000fe200078ec0ff */
[----:B------:R0:W5:Y:S01]  /*3340*/  LDL.LU R64, [R1+0x720] ;  /* 0x0007200001407983 */ /* 0x0001620000300800 */
[----:B------:R-:W-:Y:S02]  /*3350*/  LOP3.LUT R86, R86, 0x3, RZ, 0xc0, !PT ;  /* 0x0000000356567812 */ /* 0x000fe400078ec0ff */
[----:B------:R-:W-:Y:S01]  /*3360*/  ISETP.GE.U32.AND P0, PT, R88, 0x7fffff9c, PT ;  /* 0x7fffff9c5800780c */ /* 0x000fe20003f06070 */
[----:B------:R0:W5:Y:S01]  /*3370*/  LDL.LU R59, [R1+0x71c] ;  /* 0x00071c00013b7983 */ /* 0x0001620000300800 */
[----:B------:R-:W-:Y:S01]  /*3380*/  IADD3 R93, PT, PT, R93, R49, R56 ;  /* 0x000000315d5d7210 */ /* 0x000fe20007ffe038 */
[----:B------:R-:W-:Y:S01]  /*3390*/  VIADD R88, R9, 0xffffffd6 ;  /* 0xffffffd609587836 */ /* 0x000fe20000000000 */
[----:B------:R-:W-:Y:S01]  /*33a0*/  IADD3 R79, PT, PT, R79, R54, R57 ;  /* 0x000000364f4f7210 */ /* 0x000fe20007ffe039 */
[----:B------:R0:W5:Y:S01]  /*33b0*/  LDL.LU R60, [R1+0x718] ;  /* 0x00071800013c7983 */ /* 0x0001620000300800 */
[----:B------:R-:W-:-:S02]  /*33c0*/  IADD3 R86, PT, PT, R86, R53, R58 ;  /* 0x0000003556567210 */ /* 0x000fc40007ffe03a */
[----:B------:R-:W-:Y:S01]  /*33d0*/  ISETP.GE.U32.AND P4, PT, R89, 0x7fffff95, PT ;  /* 0x7fffff955900780c */ /* 0x000fe20003f86070 */
[----:B------:R-:W4:Y:S01]  /*33e0*/  LDL.LU R55, [R1+0x714] ;  /* 0x0007140001377983 */ /* 0x000f220000300800 */
[C---:B------:R-:W-:Y:S01]  /*33f0*/  VIADD R89, R9.reuse, 0xffffffd7 ;  /* 0xffffffd709597836 */ /* 0x040fe20000000000 */
[----:B------:R-:W-:Y:S01]  /*3400*/  ISETP.GE.U32.AND P6, PT, R90, 0x7fffff96, PT ;  /* 0x7fffff965a00780c */ /* 0x000fe20003fc6070 */
[----:B------:R-:W-:Y:S01]  /*3410*/  VIADD R90, R9, 0xffffffd0 ;  /* 0xffffffd0095a7836 */ /* 0x000fe20000000000 */
[----:B------:R-:W3:Y:S01]  /*3420*/  LDL.LU R56, [R1+0x710] ;  /* 0x0007100001387983 */ /* 0x000ee20000300800 */
[----:B------:R-:W-:Y:S02]  /*3430*/  SEL R16, RZ, 0x7fff8, P0 ;  /* 0x0007fff8ff107807 */ /* 0x000fe40000000000 */
[----:B------:R-:W-:Y:S01]  /*3440*/  ISETP.GE.U32.AND P0, PT, R88, 0x7fffff97, PT ;  /* 0x7fffff975800780c */ /* 0x000fe20003f06070 */
[----:B------:R-:W3:Y:S01]  /*3450*/  LDL.LU R49, [R1+0x70c] ;  /* 0x00070c0001317983 */ /* 0x000ee20000300800 */
[----:B------:R-:W-:-:S02]  /*3460*/  SEL R88, RZ, 0x1, P4 ;  /* 0x00000001ff587807 */ /* 0x000fc40002000000 */
[----:B------:R-:W-:Y:S01]  /*3470*/  ISETP.GE.U32.AND P4, PT, R89, 0x7fffff98, PT ;  /* 0x7fffff985900780c */ /* 0x000fe20003f86070 */
[----:B------:R-:W4:Y:S01]  /*3480*/  LDL.LU R57, [R1+0x708] ;  /* 0x0007080001397983 */ /* 0x000f220000300800 */
[----:B------:R-:W-:Y:S02]  /*3490*/  SEL R89, RZ, 0x1fffe, P6 ;  /* 0x0001fffeff597807 */ /* 0x000fe40003000000 */
[----:B------:R-:W-:Y:S01]  /*34a0*/  ISETP.GE.U32.AND P6, PT, R90, 0x7fffff91, PT ;  /* 0x7fffff915a00780c */ /* 0x000fe20003fc6070 */
[----:B------:R-:W4:Y:S01]  /*34b0*/  LDL.LU R54, [R1+0x704] ;  /* 0x0007040001367983 */ /* 0x000f220000300800 */
[----:B------:R-:W1:Y:S01]  /*34c0*/  LDC R90, c[0x0][0x3a0] ;  /* 0x0000e800ff5a7b82 */ /* 0x000e620000000800 */
[----:B------:R-:W-:Y:S02]  /*34d0*/  SEL R9, RZ, 0x4, P0 ;  /* 0x00000004ff097807 */ /* 0x000fe40000000000 */
[----:B------:R-:W4:Y:S01]  /*34e0*/  LDL.LU R58, [R1+0x700] ;  /* 0x00070000013a7983 */ /* 0x000f220000300800 */
[----:B------:R-:W-:-:S03]  /*34f0*/  ISETP.GE.U32.AND P0, PT, R92, 0x7fffff92, PT ;  /* 0x7fffff925c00780c */ /* 0x000fc60003f06070 */
[----:B------:R-:W4:Y:S01]  /*3500*/  LDL.LU R53, [R1+0x6fc] ;  /* 0x0006fc0001357983 */ /* 0x000f220000300800 */
[C---:B-1----:R-:W-:Y:S02]  /*3510*/  VIADD R91, R90.reuse, 0xffffffd2 ;  /* 0xffffffd25a5b7836 */ /* 0x042fe40000000000 */
[----:B------:R-:W-:Y:S01]  /*3520*/  VIADD R92, R90, 0xffffffd3 ;  /* 0xffffffd35a5c7836 */ /* 0x000fe20000000000 */
[----:B------:R-:W-:Y:S02]  /*3530*/  SEL R90, RZ, 0x1, P6 ;  /* 0x00000001ff5a7807 */ /* 0x000fe40003000000 */
[----:B------:R-:W-:Y:S02]  /*3540*/  ISETP.GE.U32.AND P6, PT, R91, 0x7fffff93, PT ;  /* 0x7fffff935b00780c */ /* 0x000fe40003fc6070 */
[----:B------:R-:W-:Y:S02]  /*3550*/  SEL R91, RZ, 0x1fffe, P0 ;  /* 0x0001fffeff5b7807 */ /* 0x000fe40000000000 */
[----:B------:R-:W-:-:S02]  /*3560*/  ISETP.GE.U32.AND P0, PT, R92, 0x7fffff94, PT ;  /* 0x7fffff945c00780c */ /* 0x000fc40003f06070 */
[----:B------:R-:W-:-:S05]  /*3570*/  SEL R92, RZ, 0x1, P5 ;  /* 0x00000001ff5c7807 */ /* 0x000fca0002800000 */
[----:B------:R-:W-:Y:S01]  /*3580*/  IMAD.IADD R5, R92, 0x1, R5 ;  /* 0x000000015c057824 */ /* 0x000fe200078e0205 */
[----:B------:R-:W-:Y:S01]  /*3590*/  LOP3.LUT R77, R77, 0x3, RZ, 0xc0, !PT ;  /* 0x000000034d4d7812 */ /* 0x000fe200078ec0ff */
[----:B------:R-:W-:Y:S01]  /*35a0*/  IMAD.IADD R90, R90, 0x1, R91 ;  /* 0x000000015a5a7824 */ /* 0x000fe200078e025b */
[----:B------:R-:W-:Y:S02]  /*35b0*/  LOP3.LUT R4, R4, 0x3, RZ, 0xc0, !PT ;  /* 0x0000000304047812 */ /* 0x000fe400078ec0ff */
[----:B------:R-:W-:Y:S01]  /*35c0*/  LOP3.LUT R5, R5, 0x3, RZ, 0xc0, !PT ;  /* 0x0000000305057812 */ /* 0x000fe200078ec0ff */
[----:B------:R-:W-:Y:S01]  /*35d0*/  IMAD.IADD R88, R88, 0x1, R89 ;  /* 0x0000000158587824 */ /* 0x000fe200078e0259 */
[----:B------:R-:W-:Y:S02]  /*35e0*/  LOP3.LUT R6, R6, 0x3, RZ, 0xc0, !PT ;  /* 0x0000000306067812 */ /* 0x000fe400078ec0ff */
[----:B------:R-:W-:Y:S02]  /*35f0*/  IADD3 R7, PT, PT, R77, R83, R7 ;  /* 0x000000534d077210 */ /* 0x000fe40007ffe007 */
[----:B------:R-:W-:-:S02]  /*3600*/  IADD3 R4, PT, PT, R4, R10, R84 ;  /* 0x0000000a04047210 */ /* 0x000fc40007ffe054 */
[----:B------:R-:W-:Y:S02]  /*3610*/  IADD3 R5, PT, PT, R5, R85, R78 ;  /* 0x0000005505057210 */ /* 0x000fe40007ffe04e */
[----:B------:R-:W-:Y:S02]  /*3620*/  LOP3.LUT R87, R87, 0x3, RZ, 0xc0, !PT ;  /* 0x0000000357577812 */ /* 0x000fe400078ec0ff */
[----:B------:R-:W-:Y:S02]  /*3630*/  SEL R10, RZ, 0x4, P6 ;  /* 0x00000004ff0a7807 */ /* 0x000fe40003000000 */
[----:B------:R-:W-:Y:S02]  /*3640*/  SEL R77, RZ, 0x7fff8, P0 ;  /* 0x0007fff8ff4d7807 */ /* 0x000fe40000000000 */
[----:B------:R-:W-:Y:S02]  /*3650*/  LOP3.LUT R90, R90, 0x3, RZ, 0xc0, !PT ;  /* 0x000000035a5a7812 */ /* 0x000fe400078ec0ff */
[----:B------:R-:W-:-:S02]  /*3660*/  IADD3 R6, PT, PT, R6, R82, R8 ;  /* 0x0000005206067210 */ /* 0x000fc40007ffe008 */
[----:B------:R-:W-:Y:S02]  /*3670*/  LOP3.LUT R5, R5, 0xf, RZ, 0xc0, !PT ;  /* 0x0000000f05057812 */ /* 0x000fe400078ec0ff */
[----:B------:R-:W-:Y:S02]  /*3680*/  SEL R8, RZ, 0x7fff8, P4 ;  /* 0x0007fff8ff087807 */ /* 0x000fe40002000000 */
[----:B------:R-:W-:Y:S02]  /*3690*/  IADD3 R87, PT, PT, R87, R16, R0 ;  /* 0x0000001057577210 */ /* 0x000fe40007ffe000 */
[----:B------:R-:W-:Y:S02]  /*36a0*/  LOP3.LUT R88, R88, 0x3, RZ, 0xc0, !PT ;  /* 0x0000000358587812 */ /* 0x000fe400078ec0ff */
[----:B------:R-:W-:Y:S01]  /*36b0*/  IADD3 R10, PT, PT, R90, R77, R10 ;  /* 0x0000004d5a0a7210 */ /* 0x000fe20007ffe00a */
[----:B------:R-:W-:Y:S01]  /*36c0*/  IMAD R4, R4, 0x10, R5 ;  /* 0x0000001004047824 */ /* 0x000fe200078e0205 */
[----:B------:R-:W-:Y:S01]  /*36d0*/  IADD3 R8, PT, PT, R88, R8, R9 ;  /* 0x0000000858087210 */ /* 0x000fe20007ffe009 */
[----:B------:R-:W-:Y:S01]  /*36e0*/  IMAD.SHL.U32 R5, R87, 0x100, RZ ;  /* 0x0000010057057824 */ /* 0x000fe200078e00ff */
[----:B------:R-:W-:Y:S01]  /*36f0*/  LOP3.LUT R10, R10, 0xf, RZ, 0xc0, !PT ;  /* 0x0000000f0a0a7812 */ /* 0x000fe200078ec0ff */
[----:B------:R-:W-:Y:S01]  /*3700*/  IMAD.SHL.U32 R6, R6, 0x100, RZ ;  /* 0x0000010006067824 */ /* 0x000fe200078e00ff */
[----:B------:R-:W1:Y:S02]  /*3710*/  S2R R92, SR_TID.X ;  /* 0x00000000005c7919 */ /* 0x000e640000002100 */
[----:B------:R-:W-:Y:S01]  /*3720*/  LOP3.LUT R5, R5, 0xf00, RZ, 0xe2, !PT ;  /* 0x00000f0005057812 */ /* 0x000fe200078ee2ff */
[----:B------:R-:W-:Y:S01]  /*3730*/  IMAD R8, R8, 0x10, R10 ;  /* 0x0000001008087824 */ /* 0x000fe200078e020a */
[----:B------:R-:W-:Y:S01]  /*3740*/  LOP3.LUT R6, R6, 0xf00, RZ, 0xe2, !PT ;  /* 0x00000f0006067812 */ /* 0x000fe200078ee2ff */
[----:B------:R0:W5:Y:S01]  /*3750*/  LDL.LU R0, [R1+0x6f8] ;  /* 0x0006f80001007983 */ /* 0x0001620000300800 */
[----:B------:R-:W-:Y:S01]  /*3760*/  LOP3.LUT R4, R4, 0xff, RZ, 0xc0, !PT ;  /* 0x000000ff04047812 */ /* 0x000fe200078ec0ff */
[----:B------:R-:W-:Y:S01]  /*3770*/  IMAD R5, R86, 0x1000, R5 ;  /* 0x0000100056057824 */ /* 0x000fe200078e0205 */
[----:B------:R-:W-:Y:S01]  /*3780*/  LOP3.LUT R8, R8, 0xff, RZ, 0xc0, !PT ;  /* 0x000000ff08087812 */ /* 0x000fe200078ec0ff */
[----:B------:R-:W-:Y:S01]  /*3790*/  IMAD R6, R7, 0x1000, R6 ;  /* 0x0000100007067824 */ /* 0x000fe200078e0206 */
[----:B------:R0:W5:Y:S03]  /*37a0*/  LDL.LU R16, [R1+0x6f4] ;  /* 0x0006f40001107983 */ /* 0x0001660000300800 */
[----:B------:R-:W-:Y:S01]  /*37b0*/  IMAD.IADD R8, R5, 0x1, R8 ;  /* 0x0000000105087824 */ /* 0x000fe200078e0208 */
[----:B------:R-:W-:Y:S01]  /*37c0*/  PRMT R5, RZ, 0x7610, R5 ;  /* 0x00007610ff057816 */ /* 0x000fe20000000005 */
[--C-:B------:R-:W-:Y:S01]  /*37d0*/  IMAD.IADD R10, R6, 0x1, R4.reuse ;  /* 0x00000001060a7824 */ /* 0x100fe200078e0204 */
[----:B------:R-:W-:Y:S01]  /*37e0*/  PRMT R4, RZ, 0x7610, R4 ;  /* 0x00007610ff047816 */ /* 0x000fe20000000004 */
[----:B------:R0:W5:Y:S01]  /*37f0*/  LDL.LU R9, [R1+0x6f0] ;  /* 0x0006f00001097983 */ /* 0x0001620000300800 */
[----:B------:R-:W-:Y:S01]  /*3800*/  LOP3.LUT R79, R79, 0xf, RZ, 0xc0, !PT ;  /* 0x0000000f4f4f7812 */ /* 0x000fe200078ec0ff */
[----:B------:R-:W-:-:S02]  /*3810*/  IMAD.SHL.U32 R81, R81, 0x100, RZ ;  /* 0x0000010051517824 */ /* 0x000fc400078e00ff */
[----:B------:R0:W-:Y:S04]  /*3820*/  STL.S16 [R1+0x250], R5 ;  /* 0x0002500501007387 */ /* 0x0001e80000100600 */
[----:B------:R0:W-:Y:S01]  /*3830*/  STL.S16 [R1+0x24c], R4 ;  /* 0x00024c0401007387 */ /* 0x0001e20000100600 */
[----:B------:R-:W-:Y:S01]  /*3840*/  IMAD R79, R93, 0x10, R79 ;  /* 0x000000105d4f7824 */ /* 0x000fe200078e024f */
[----:B------:R-:W-:Y:S01]  /*3850*/  LOP3.LUT R81, R81, 0xf00, RZ, 0xe2, !PT ;  /* 0x00000f0051517812 */ /* 0x000fe200078ee2ff */
[----:B------:R-:W-:-:S03]  /*3860*/  USHF.L.U32 UR4, UR7, 0x15, URZ ;  /* 0x0000001507047899 */ /* 0x000fc600080006ff */
[----:B------:R-:W-:Y:S01]  /*3870*/  LOP3.LUT R79, R79, 0xff, RZ, 0xc0, !PT ;  /* 0x000000ff4f4f7812 */ /* 0x000fe200078ec0ff */
[----:B------:R-:W-:Y:S01]  /*3880*/  IMAD R80, R80, 0x1000, R81 ;  /* 0x0000100050507824 */ /* 0x000fe200078e0251 */
[----:B-1----:R-:W-:Y:S01]  /*3890*/  LOP3.LUT R92, R92, 0x7f, RZ, 0xc0, !PT ;  /* 0x0000007f5c5c7812 */ /* 0x002fe200078ec0ff */
[----:B------:R-:W-:Y:S02]  /*38a0*/  ULOP3.LUT UR4, UR4, 0x600000, URZ, 0xc0, !UPT ;  /* 0x0060000004047892 */ /* 0x000fe4000f8ec0ff */
[----:B------:R-:W-:Y:S01]  /*38b0*/  IMAD.IADD R79, R80, 0x1, R79 ;  /* 0x00000001504f7824 */ /* 0x000fe200078e024f */
[----:B------:R-:W-:Y:S02]  /*38c0*/  UIADD3 UR11, UPT, UPT, UR9, 0xc000, URZ ;  /* 0x0000c000090b7890 */ /* 0x000fe4000fffe0ff */
[----:B------:R-:W-:Y:S02]  /*38d0*/  UIADD3 UR10, UPT, UPT, UR8, UR4, URZ ;  /* 0x00000004080a7290 */ /* 0x000fe4000fffe0ff */
[----:B------:R-:W-:Y:S01]  /*38e0*/  PRMT R8, R79, 0x5410, R8 ;  /* 0x000054104f087816 */ /* 0x000fe20000000008 */
[----:B------:R-:W-:Y:S01]  /*38f0*/  UMOV UR4, 0x1 ;  /* 0x0000000100047882 */ /* 0x000fe20000000000 */
[----:B--2---:R-:W-:-:S13]  /*3900*/  ISETP.GT.U32.AND P4, PT, R11, R50, PT ;  /* 0x000000320b00720c */ /* 0x004fda0003f84070 */
[----:B------:R-:W-:Y:S01]  /*3910*/  @!P4 IMAD.IADD R50, R50, 0x1, -R11 ;  /* 0x000000013232c824 */ /* 0x000fe200078e0a0b */
[C---:B---3--:R-:W-:Y:S02]  /*3920*/  ISETP.GT.U32.AND P6, PT, R11.reuse, R49, PT ;  /* 0x000000310b00720c */ /* 0x048fe40003fc4070 */
[C---:B----4-:R-:W-:Y:S02]  /*3930*/  ISETP.GT.U32.AND P0, PT, R11.reuse, R54, PT ;  /* 0x000000360b00720c */ /* 0x050fe40003f04070 */
[----:B------:R-:W-:-:S09]  /*3940*/  ISETP.GT.U32.AND P4, PT, R11, R53, PT ;  /* 0x000000350b00720c */ /* 0x000fd20003f84070 */
[--C-:B------:R-:W-:Y:S01]  /*3950*/  @!P6 IMAD.IADD R49, R49, 0x1, -R11.reuse ;  /* 0x000000013131e824 */ /* 0x100fe200078e0a0b */
[C---:B------:R-:W-:Y:S01]  /*3960*/  ISETP.GT.U32.AND P6, PT, R11.reuse, R56, PT ;  /* 0x000000380b00720c */ /* 0x040fe20003fc4070 */
[--C-:B------:R-:W-:Y:S01]  /*3970*/  @!P0 IMAD.IADD R54, R54, 0x1, -R11.reuse ;  /* 0x0000000136368824 */ /* 0x100fe200078e0a0b */
[----:B------:R-:W-:Y:S01]  /*3980*/  ISETP.GT.U32.AND P0, PT, R11, R58, PT ;  /* 0x0000003a0b00720c */ /* 0x000fe20003f04070 */
[----:B------:R-:W-:Y:S01]  /*3990*/  @!P4 IMAD.IADD R53, R53, 0x1, -R11 ;  /* 0x000000013535c824 */ /* 0x000fe200078e0a0b */
[----:B------:R-:W-:-:S09]  /*39a0*/  ISETP.GT.U32.AND P4, PT, R11, R57, PT ;  /* 0x000000390b00720c */ /* 0x000fd20003f84070 */
[--C-:B------:R-:W-:Y:S01]  /*39b0*/  @!P6 IMAD.IADD R56, R56, 0x1, -R11.reuse ;  /* 0x000000013838e824 */ /* 0x100fe200078e0a0b */
[----:B------:R-:W-:Y:S01]  /*39c0*/  ISETP.GT.U32.AND P6, PT, R11, R55, PT ;  /* 0x000000370b00720c */ /* 0x000fe20003fc4070 */
[--C-:B------:R-:W-:Y:S01]  /*39d0*/  @!P0 IMAD.IADD R58, R58, 0x1, -R11.reuse ;  /* 0x000000013a3a8824 */ /* 0x100fe200078e0a0b */
[----:B------:R-:W-:Y:S01]  /*39e0*/  ISETP.NE.U32.AND P0, PT, R92, RZ, PT ;  /* 0x000000ff5c00720c */ /* 0x000fe20003f05070 */
[----:B------:R-:W-:Y:S01]  /*39f0*/  @!P4 IMAD.IADD R57, R57, 0x1, -R11 ;  /* 0x000000013939c824 */ /* 0x000fe200078e0a0b */
[----:B0-----:R-:W-:Y:S11]  /*3a00*/  BRA.U UP0, `(.L_x_5) ;  /* 0x0000000100187547 */ /* 0x001ff6000b800000 */
[----:B------:R-:W-:Y:S01]  /*3a10*/  ELECT P4, URZ, PT ;  /* 0x0000000000ff782f */ /* 0x000fe20003880000 */
[----:B------:R-:W-:Y:S01]  /*3a20*/  IMAD.MOV.U32 R4, RZ, RZ, 0x1 ;  /* 0x00000001ff047424 */ /* 0x000fe200078e00ff */
[----:B------:R-:W-:Y:S01]  /*3a30*/  UMOV UR6, 0x40 ;  /* 0x0000004000067882 */ /* 0x000fe20000000000 */
[----:B------:R-:W-:Y:S01]  /*3a40*/  UVIRTCOUNT.DEALLOC.SMPOOL 0x80 ;  /* 0x000000800000784c */ /* 0x000fe20000000000 */
[----:B------:R-:W-:-:S09]  /*3a50*/  ULEA UR6, UR5, UR6, 0x18 ;  /* 0x0000000605067291 */ /* 0x000fd2000f8ec0ff */
[----:B------:R0:W-:Y:S03]  /*3a60*/  @P4 STS.U8 [UR6], R4 ;  /* 0x00000004ff004988 */ /* 0x0001e60008000006 */
.L_x_5:
[----:B------:R-:W2:Y:S01]  /*3a70*/  LDL.LU R5, [R1+0x58] ;  /* 0x0000580001057983 */ /* 0x000ea20000300800 */
[----:B------:R-:W-:Y:S03]  /*3a80*/  STTM.x64 tmem[UR10], RZ ;  /* 0x000000ff000079ed */ /* 0x000fe6000834000a */
[----:B0-----:R-:W3:Y:S01]  /*3a90*/  LDL.LU R4, [R1+0x54] ;  /* 0x0000540001047983 */ /* 0x001ee20000300800 */
[----:B------:R-:W-:Y:S01]  /*3aa0*/  VOTEU.ALL UP1, P0 ;  /* 0x0000000000ff7886 */ /* 0x000fe20000020000 */
[----:B------:R-:W-:Y:S01]  /*3ab0*/  VOTEU.ALL UP2, P0 ;  /* 0x0000000000ff7886 */ /* 0x000fe20000040000 */
[----:B-----5:R-:W-:Y:S01]  /*3ac0*/  ISETP.GT.U32.AND P4, PT, R11, R60, PT ;  /* 0x0000003c0b00720c */ /* 0x020fe20003f84070 */
[----:B------:R-:W-:Y:S01]  /*3ad0*/  STL [R1+0x8c8], R8 ;  /* 0x0008c80801007387 */ /* 0x000fe20000100800 */
[----:B------:R-:W-:Y:S01]  /*3ae0*/  P2R R6, PR, RZ, 0x2 ;  /* 0x00000002ff067803 */ /* 0x000fe20000000000 */
[----:B------:R-:W-:Y:S01]  /*3af0*/  @!P6 IMAD.IADD R55, R55, 0x1, -R11 ;  /* 0x000000013737e824 */ /* 0x000fe200078e0a0b */
[----:B------:R-:W-:Y:S01]  /*3b00*/  USHF.L.U32 UR5, UR12, 0x3, URZ ;  /* 0x000000030c057899 */ /* 0x000fe200080006ff */
[----:B------:R0:W-:Y:S01]  /*3b10*/  STL [R1+0x8c4], R65 ;  /* 0x0008c44101007387 */ /* 0x0001e20000100800 */
[----:B------:R-:W-:Y:S01]  /*3b20*/  LOP3.LUT R10, R10, 0xffff, RZ, 0xc0, !PT ;  /* 0x0000ffff0a0a7812 */ /* 0x000fe200078ec0ff */
[----:B------:R-:W1:Y:S01]  /*3b30*/  LDCU UR60, c[0x0][0x3b0] ;  /* 0x00007600ff3c77ac */ /* 0x000e620008000800 */
[----:B------:R-:W4:Y:S01]  /*3b40*/  LDCU UR62, c[0x0][0x3b0] ;  /* 0x00007600ff3e77ac */ /* 0x000f220008000800 */
[----:B0-----:R-:W2:Y:S01]  /*3b50*/  LDL R65, [R1+0x250] ;  /* 0x0002500001417983 */ /* 0x001ea20000100800 */
[----:B------:R-:W0:Y:S03]  /*3b60*/  LDCU UR57, c[0x0][0x3b0] ;  /* 0x00007600ff3977ac */ /* 0x000e260008000800 */
[----:B------:R-:W-:Y:S01]  /*3b70*/  STL [R1+0x8c0], R70 ;  /* 0x0008c04601007387 */ /* 0x000fe20000100800 */
        /* <DEDUP_REMOVED lines=75> */
[----:B------:R-:W-:Y:S04]  /*4030*/  STL [R1+0x828], R42 ;  /* 0x0008282a01007387 */ /* 0x000fe80000100800 */
        /* <DEDUP_REMOVED lines=48> */
[----:B------:R-:W4:Y:S01]  /*4340*/  LDL R77, [R1+0x24c] ;  /* 0x00024c00014d7983 */ /* 0x000f220000100800 */
[----:B------:R-:W-:-:S04]  /*4350*/  @!UP1 UIADD3 UR14, UPT, UPT, -UR4, 0x100000, URZ ;  /* 0x00100000040e9890 */ /* 0x000fc8000fffe1ff */
[----:B------:R-:W-:Y:S02]  /*4360*/  @!UP1 USHF.L.U32 UR15, UR14, 0xb, URZ ;  /* 0x0000000b0e0f9899 */ /* 0x000fe400080006ff */
[----:B------:R-:W-:Y:S01]  /*4370*/  @!UP1 USHF.L.U32 UR14, UR14, 0x1, URZ ;  /* 0x000000010e0e9899 */ /* 0x000fe200080006ff */
[----:B---3--:R-:W-:Y:S01]  /*4380*/  IMAD R7, R4, UR20, RZ ;  /* 0x0000001404077c24 */ /* 0x008fe2000f8e02ff */
[----:B------:R-:W-:Y:S01]  /*4390*/  ISETP.GT.U32.AND P6, PT, R11, R16, PT ;  /* 0x000000100b00720c */ /* 0x000fe20003fc4070 */
[----:B------:R-:W-:Y:S01]  /*43a0*/  STTM.x64 tmem[UR10+0x40], RZ ;  /* 0x000040ff000079ed */ /* 0x000fe2000834000a */
[----:B------:R-:W-:Y:S01]  /*43b0*/  STTM.x64 tmem[UR10+0x80], RZ ;  /* 0x000080ff000079ed */ /* 0x000fe2000834000a */
[----:B------:R-:W-:Y:S01]  /*43c0*/  STTM.x64 tmem[UR10+0xc0], RZ ;  /* 0x0000c0ff000079ed */ /* 0x000fe2000834000a */
[----:B------:R-:W3:Y:S02]  /*43d0*/  FENCE.VIEW.ASYNC.T ;  /* 0x00000000000073c6 */ /* 0x000ee40000000200 */
[----:B---3--:R-:W-:Y:S01]  /*43e0*/  BAR.SYNC.DEFER_BLOCKING 0x0 ;  /* 0x0000000000007b1d */ /* 0x008fe20000010000 */
[----:B------:R-:W-:-:S05]  /*43f0*/  @!P4 IMAD.IADD R60, R60, 0x1, -R11 ;  /* 0x000000013c3cc824 */ /* 0x000fca00078e0a0b */
[----:B------:R2:W-:Y:S01]  /*4400*/  STL [R1+0x300], R6 ;  /* 0x0003000601007387 */ /* 0x0005e20000100800 */
[----:B------:R-:W-:Y:S02]  /*4410*/  @!P6 IMAD.IADD R16, R16, 0x1, -R11 ;  /* 0x000000011010e824 */ /* 0x000fe400078e0a0b */
[----:B--2---:R-:W-:Y:S01]  /*4420*/  IMAD R6, R5, UR20, RZ ;  /* 0x0000001405067c24 */ /* 0x004fe2000f8e02ff */
[----:B------:R-:W-:-:S04]  /*4430*/  IADD3 R5, P6, PT, R7, UR16, RZ ;  /* 0x0000001007057c10 */ /* 0x000fc8000ffde0ff */
[C---:B------:R-:W-:Y:S01]  /*4440*/  IADD3 R4, P4, PT, R6.reuse, UR16, RZ ;  /* 0x0000001006047c10 */ /* 0x040fe2000ff9e0ff */
[----:B------:R-:W2:Y:S02]  /*4450*/  FENCE.VIEW.ASYNC.S ;  /* 0x00000000000073c6 */ /* 0x000ea40000000000 */
[----:B--2---:R2:W3:Y:S01]  /*4460*/  @!UP2 SYNCS.EXCH.64 URZ, [UR11], UR14 ;  /* 0x0000000e0bffa5b2 */ /* 0x0044e20008000100 */
[----:B------:R-:W-:Y:S02]  /*4470*/  LEA.HI.X.SX32 R7, R7, UR17, 0x1, P6 ;  /* 0x0000001107077c11 */ /* 0x000fe4000b0f0eff */
[----:B------:R-:W-:Y:S01]  /*4480*/  LEA.HI.X.SX32 R6, R6, UR17, 0x1, P4 ;  /* 0x0000001106067c11 */ /* 0x000fe2000a0f0eff */
[----:B------:R-:W-:Y:S01]  /*4490*/  @!P2 IMAD.MOV.U32 R78, RZ, RZ, R4 ;  /* 0x000000ffff4ea224 */ /* 0x000fe200078e0004 */
[----:B------:R-:W-:Y:S01]  /*44a0*/  ISETP.GT.U32.AND P4, PT, R11, R59, PT ;  /* 0x0000003b0b00720c */ /* 0x000fe20003f84070 */
[----:B------:R-:W-:Y:S01]  /*44b0*/  USHF.R.S32.HI UR6, URZ, 0x1f, UR5 ;  /* 0x0000001fff067899 */ /* 0x000fe20008011405 */
[----:B------:R-:W-:Y:S01]  /*44c0*/  PRMT R8, RZ, 0x7610, R8 ;  /* 0x00007610ff087816 */ /* 0x000fe20000000008 */
[----:B------:R-:W-:Y:S01]  /*44d0*/  @!P2 IMAD.MOV.U32 R79, RZ, RZ, R6 ;  /* 0x000000ffff4fa224 */ /* 0x000fe200078e0006 */
[----:B---3--:R-:W-:Y:S01]  /*44e0*/  BAR.SYNC.DEFER_BLOCKING 0x0 ;  /* 0x0000000000007b1d */ /* 0x008fe20000010000 */
[----:B------:R-:W-:-:S02]  /*44f0*/  PRMT R69, RZ, 0x7610, R69 ;  /* 0x00007610ff457816 */ /* 0x000fc40000000045 */
[----:B------:R-:W-:-:S03]  /*4500*/  ISETP.GT.U32.AND P6, PT, R11, R64, PT ;  /* 0x000000400b00720c */ /* 0x000fc60003fc4070 */
[----:B------:R3:W2:Y:S02]  /*4510*/  @!P2 LDG.E.U8 R65, desc[UR24][R78.64] ;  /* 0x000000184e41a981 */ /* 0x0006a4000c1e1100 */
[----:B---3--:R-:W-:Y:S02]  /*4520*/  @!P2 IMAD.MOV.U32 R78, RZ, RZ, R5 ;  /* 0x000000ffff4ea224 */ /* 0x008fe400078e0005 */
[----:B------:R-:W-:-:S05]  /*4530*/  @!P2 IMAD.MOV.U32 R79, RZ, RZ, R7 ;  /* 0x000000ffff4fa224 */ /* 0x000fca00078e0007 */
[----:B----4-:R3:W4:Y:S01]  /*4540*/  @!P2 LDG.E.U8 R77, desc[UR24][R78.64] ;  /* 0x000000184e4da981 */ /* 0x010722000c1e1100 */
[--C-:B------:R-:W-:Y:S02]  /*4550*/  @!P4 IMAD.IADD R59, R59, 0x1, -R11.reuse ;  /* 0x000000013b3bc824 */ /* 0x100fe400078e0a0b */
[----:B------:R-:W-:Y:S01]  /*4560*/  @!P6 IMAD.IADD R64, R64, 0x1, -R11 ;  /* 0x000000014040e824 */ /* 0x000fe200078e0a0b */
[----:B------:R-:W-:Y:S02]  /*4570*/  ISETP.GT.U32.AND P6, PT, R11, R63, PT ;  /* 0x0000003f0b00720c */ /* 0x000fe40003fc4070 */
[----:B---3--:R-:W-:-:S04]  /*4580*/  IADD3 R79, P4, PT, R4, UR5, RZ ;  /* 0x00000005044f7c10 */ /* 0x008fc8000ff9e0ff */
[----:B------:R-:W-:Y:S02]  /*4590*/  IADD3.X R78, PT, PT, R6, UR6, RZ, P4, !PT ;  /* 0x00000006064e7c10 */ /* 0x000fe4000a7fe4ff */
[----:B------:R-:W-:Y:S01]  /*45a0*/  ISETP.GT.U32.AND P4, PT, R11, R62, PT ;  /* 0x0000003e0b00720c */ /* 0x000fe20003f84070 */
[----:B----4-:R3:W-:Y:S04]  /*45b0*/  @!P2 STL [R1+0x24c], R77 ;  /* 0x00024c4d0100a387 */ /* 0x0107e80000100800 */
[----:B--2---:R2:W-:Y:S01]  /*45c0*/  @!P2 STL [R1+0x250], R65 ;  /* 0x000250410100a387 */ /* 0x0045e20000100800 */
[----:B------:R-:W-:-:S03]  /*45d0*/  IADD3 R91, P2, PT, R5, UR5, RZ ;  /* 0x00000005055b7c10 */ /* 0x000fc6000ff5e0ff */
[----:B------:R4:W-:Y:S01]  /*45e0*/  STL [R1+0x124], R79 ;  /* 0x0001244f01007387 */ /* 0x0009e20000100800 */
[----:B---3--:R-:W-:-:S03]  /*45f0*/  SHF.R.U32.HI R77, RZ, 0xf, R10 ;  /* 0x0000000fff4d7819 */ /* 0x008fc6000001160a */
[----:B------:R-:W-:Y:S01]  /*4600*/  STL [R1+0x12c], R91 ;  /* 0x00012c5b01007387 */ /* 0x000fe20000100800 */
[----:B--2---:R-:W-:-:S03]  /*4610*/  IADD3.X R65, PT, PT, R7, UR6, RZ, P2, !PT ;  /* 0x0000000607417c10 */ /* 0x004fc600097fe4ff */
[----:B------:R2:W-:Y:S01]  /*4620*/  STL [R1+0x120], R78 ;  /* 0x0001204e01007387 */ /* 0x0005e20000100800 */
[----:B------:R-:W-:Y:S01]  /*4630*/  USHF.L.U32 UR5, UR12, 0x4, URZ ;  /* 0x000000040c057899 */ /* 0x000fe200080006ff */
[-C--:B----4-:R-:W-:Y:S02]  /*4640*/  @!P3 LOP3.LUT R79, R79, R78.reuse, RZ, 0x3c, !PT ;  /* 0x0000004e4f4fb212 */ /* 0x090fe400078e3cff */
[----:B------:R-:W-:Y:S01]  /*4650*/  LOP3.LUT P2, RZ, R77, 0x1, RZ, 0xc0, !PT ;  /* 0x000000014dff7812 */ /* 0x000fe2000784c0ff */
[----:B------:R-:W-:Y:S01]  /*4660*/  @!P6 IMAD.IADD R63, R63, 0x1, -R11 ;  /* 0x000000013f3fe824 */ /* 0x000fe200078e0a0b */
[----:B------:R-:W-:Y:S01]  /*4670*/  STL [R1+0x128], R65 ;  /* 0x0001284101007387 */ /* 0x000fe20000100800 */
[----:B--2---:R-:W-:-:S04]  /*4680*/  @!P3 LOP3.LUT R78, R79, R78, RZ, 0x3c, !PT ;  /* 0x0000004e4f4eb212 */ /* 0x004fc800078e3cff */
[----:B------:R-:W-:-:S05]  /*4690*/  @!P3 LOP3.LUT R79, R79, R78, RZ, 0x3c, !PT ;  /* 0x0000004e4f4fb212 */ /* 0x000fca00078e3cff */
[----:B------:R2:W3:Y:S02]  /*46a0*/  @!P3 LDG.E.U8 R8, desc[UR24][R78.64] ;  /* 0x000000184e08b981 */ /* 0x0004e4000c1e1100 */
[----:B--2---:R-:W-:Y:S02]  /*46b0*/  @!P3 IMAD.MOV.U32 R78, RZ, RZ, R91 ;  /* 0x000000ffff4eb224 */ /* 0x004fe400078e005b */
[----:B------:R-:W-:-:S05]  /*46c0*/  @!P3 IMAD.MOV.U32 R79, RZ, RZ, R65 ;  /* 0x000000ffff4fb224 */ /* 0x000fca00078e0041 */
[----:B------:R2:W4:Y:S01]  /*46d0*/  @!P3 LDG.E.U8 R69, desc[UR24][R78.64] ;  /* 0x000000184e45b981 */ /* 0x000522000c1e1100 */
[----:B------:R-:W-:Y:S01]  /*46e0*/  USHF.R.S32.HI UR6, URZ, 0x1f, UR5 ;  /* 0x0000001fff067899 */ /* 0x000fe20008011405 */
[----:B------:R-:W-:Y:S01]  /*46f0*/  @!P4 IMAD.IADD R62, R62, 0x1, -R11 ;  /* 0x000000013e3ec824 */ /* 0x000fe200078e0a0b */
[----:B------:R-:W-:Y:S02]  /*4700*/  IADD3 R91, P4, PT, R5, UR5, RZ ;  /* 0x00000005055b7c10 */ /* 0x000fe4000ff9e0ff */
[----:B--2---:R-:W-:-:S04]  /*4710*/  IADD3 R79, P6, PT, R4, UR5, RZ ;  /* 0x00000005044f7c10 */ /* 0x004fc8000ffde0ff */
[----:B------:R-:W-:Y:S02]  /*4720*/  IADD3.X R78, PT, PT, R6, UR6, RZ, P6, !PT ;  /* 0x00000006064e7c10 */ /* 0x000fe4000b7fe4ff */
[----:B------:R-:W-:Y:S02]  /*4730*/  PRMT R70, RZ, 0x7610, R70 ;  /* 0x00007610ff467816 */ /* 0x000fe40000000046 */
[----:B------:R-:W-:Y:S01]  /*4740*/  PRMT R67, RZ, 0x7610, R67 ;  /* 0x00007610ff437816 */ /* 0x000fe20000000043 */
[----:B---3--:R2:W-:Y:S04]  /*4750*/  STL [R1+0x1b0], R8 ;  /* 0x0001b00801007387 */ /* 0x0085e80000100800 */
[----:B--2---:R-:W2:Y:S04]  /*4760*/  LDL.LU R8, [R1+0x8c8] ;  /* 0x0008c80001087983 */ /* 0x004ea80000300800 */
[----:B------:R-:W3:Y:S04]  /*4770*/  LDL.LU R65, [R1+0x8c4] ;  /* 0x0008c40001417983 */ /* 0x000ee80000300800 */
[----:B------:R0:W-:Y:S04]  /*4780*/  STL [R1+0x424], R79 ;  /* 0x0004244f01007387 */ /* 0x0001e80000100800 */
[----:B------:R-:W-:Y:S04]  /*4790*/  STL [R1+0x42c], R91 ;  /* 0x00042c5b01007387 */ /* 0x000fe80000100800 */
[----:B----4-:R-:W-:Y:S01]  /*47a0*/  STL [R1+0x248], R69 ;  /* 0x0002484501007387 */ /* 0x010fe20000100800 */
[----:B0-----:R-:W-:-:S03]  /*47b0*/  @P2 LOP3.LUT R79, R79, R78, RZ, 0x3c, !PT ;  /* 0x0000004e4f4f2212 */ /* 0x001fc600078e3cff */
[----:B------:R0:W-:Y:S02]  /*47c0*/  STL [R1+0x420], R78 ;  /* 0x0004204e01007387 */ /* 0x0001e40000100800 */
[----:B0-----:R-:W-:Y:S02]  /*47d0*/  @P2 LOP3.LUT R78, R79, R78, RZ, 0x3c, !PT ;  /* 0x0000004e4f4e2212 */ /* 0x001fe400078e3cff */
[----:B------:R-:W-:Y:S02]  /*47e0*/  IADD3.X R69, PT, PT, R7, UR6, RZ, P4, !PT ;  /* 0x0000000607457c10 */ /* 0x000fe4000a7fe4ff */
[----:B------:R-:W-:-:S05]  /*47f0*/  @P2 LOP3.LUT R79, R79, R78, RZ, 0x3c, !PT ;  /* 0x0000004e4f4f2212 */ /* 0x000fca00078e3cff */
[----:B------:R0:W4:Y:S02]  /*4800*/  @P2 LDG.E.U8 R70, desc[UR24][R78.64] ;  /* 0x000000184e462981 */ /* 0x000124000c1e1100 */
[----:B0-----:R-:W-:Y:S02]  /*4810*/  @P2 IMAD.MOV.U32 R78, RZ, RZ, R91 ;  /* 0x000000ffff4e2224 */ /* 0x001fe400078e005b */
[----:B------:R-:W-:-:S05]  /*4820*/  @P2 IMAD.MOV.U32 R79, RZ, RZ, R69 ;  /* 0x000000ffff4f2224 */ /* 0x000fca00078e0045 */
[----:B------:R0:W2:Y:S01]  /*4830*/  @P2 LDG.E.U8 R67, desc[UR24][R78.64] ;  /* 0x000000184e432981 */ /* 0x0000a2000c1e1100 */
[----:B------:R-:W-:Y:S02]  /*4840*/  ISETP.GT.U32.AND P3, PT, R11, R61, PT ;  /* 0x0000003d0b00720c */ /* 0x000fe40003f64070 */
[----:B------:R-:W-:Y:S01]  /*4850*/  SHF.R.U32.HI R77, RZ, 0x7, R10 ;  /* 0x00000007ff4d7819 */ /* 0x000fe2000001160a */
[----:B------:R-:W-:-:S03]  /*4860*/  UIMAD UR5, UR12, 0x18, URZ ;  /* 0x000000180c0578a4 */ /* 0x000fc6000f8e02ff */
[----:B------:R-:W-:Y:S01]  /*4870*/  LOP3.LUT P4, RZ, R77, 0x1, RZ, 0xc0, !PT ;  /* 0x000000014dff7812 */ /* 0x000fe2000788c0ff */
[----:B------:R-:W-:Y:S01]  /*4880*/  USHF.R.S32.HI UR6, URZ, 0x1f, UR5 ;  /* 0x0000001fff067899 */ /* 0x000fe20008011405 */
[----:B------:R-:W-:Y:S05]  /*4890*/  STL [R1+0x428], R69 ;  /* 0x0004284501007387 */ /* 0x000fea0000100800 */
[----:B------:R-:W-:Y:S01]  /*48a0*/  @!P3 IMAD.IADD R61, R61, 0x1, -R11 ;  /* 0x000000013d3db824 */ /* 0x000fe200078e0a0b */
[----:B0-----:R-:W-:Y:S02]  /*48b0*/  IADD3 R79, P3, PT, R4, UR5, RZ ;  /* 0x00000005044f7c10 */ /* 0x001fe4000ff7e0ff */
[----:B------:R-:W-:-:S02]  /*48c0*/  IADD3 R91, P2, PT, R5, UR5, RZ ;  /* 0x00000005055b7c10 */ /* 0x000fc4000ff5e0ff */
[----:B------:R-:W-:Y:S02]  /*48d0*/  IADD3.X R78, PT, PT, R6, UR6, RZ, P3, !PT ;  /* 0x00000006064e7c10 */ /* 0x000fe40009ffe4ff */
[----:B------:R-:W-:Y:S02]  /*48e0*/  PRMT R68, RZ, 0x7610, R68 ;  /* 0x00007610ff447816 */ /* 0x000fe40000000044 */
[----:B------:R-:W-:Y:S01]  /*48f0*/  PRMT R71, RZ, 0x7610, R71 ;  /* 0x00007610ff477816 */ /* 0x000fe20000000047 */
[----:B----4-:R0:W-:Y:S04]  /*4900*/  STL [R1+0x1cc], R70 ;  /* 0x0001cc4601007387 */ /* 0x0101e80000100800 */
[----:B0-----:R-:W4:Y:S04]  /*4910*/  LDL.LU R70, [R1+0x8c0] ;  /* 0x0008c00001467983 */ /* 0x001f280000300800 */
[----:B------:R-:W3:Y:S04]  /*4920*/  LDL.LU R69, [R1+0x8bc] ;  /* 0x0008bc0001457983 */ /* 0x000ee80000300800 */
[----:B------:R0:W-:Y:S04]  /*4930*/  STL [R1+0x494], R79 ;  /* 0x0004944f01007387 */ /* 0x0001e80000100800 */
[----:B------:R-:W-:Y:S04]  /*4940*/  STL [R1+0x49c], R91 ;  /* 0x00049c5b01007387 */ /* 0x000fe80000100800 */
[----:B--2---:R-:W-:Y:S01]  /*4950*/  STL [R1+0x1c8], R67 ;  /* 0x0001c84301007387 */ /* 0x004fe20000100800 */
[----:B0-----:R-:W-:-:S03]  /*4960*/  @P4 LOP3.LUT R79, R79, R78, RZ, 0x3c, !PT ;  /* 0x0000004e4f4f4212 */ /* 0x001fc600078e3cff */
[----:B------:R0:W-:Y:S02]  /*4970*/  STL [R1+0x490], R78 ;  /* 0x0004904e01007387 */ /* 0x0001e40000100800 */
[----:B0-----:R-:W-:Y:S02]  /*4980*/  @P4 LOP3.LUT R78, R79, R78, RZ, 0x3c, !PT ;  /* 0x0000004e4f4e4212 */ /* 0x001fe400078e3cff */
[----:B------:R-:W-:Y:S02]  /*4990*/  IADD3.X R67, PT, PT, R7, UR6, RZ, P2, !PT ;  /* 0x0000000607437c10 */ /* 0x000fe400097fe4ff */
[----:B------:R-:W-:-:S05]  /*49a0*/  @P4 LOP3.LUT R79, R79, R78, RZ, 0x3c, !PT ;  /* 0x0000004e4f4f4212 */ /* 0x000fca00078e3cff */
[----:B------:R0:W2:Y:S02]  /*49b0*/  @P4 LDG.E.U8 R68, desc[UR24][R78.64] ;  /* 0x000000184e444981 */ /* 0x0000a4000c1e1100 */
[----:B0-----:R-:W-:Y:S02]  /*49c0*/  @P4 IMAD.MOV.U32 R78, RZ, RZ, R91 ;  /* 0x000000ffff4e4224 */ /* 0x001fe400078e005b */
[----:B------:R-:W-:-:S05]  /*49d0*/  @P4 IMAD.MOV.U32 R79, RZ, RZ, R67 ;  /* 0x000000ffff4f4224 */ /* 0x000fca00078e0043 */
[----:B------:R0:W3:Y:S01]  /*49e0*/  @P4 LDG.E.U8 R71, desc[UR24][R78.64] ;  /* 0x000000184e474981 */ /* 0x0000e2000c1e1100 */
[----:B------:R-:W-:Y:S01]  /*49f0*/  SHF.R.U64 R77, R8, 0x1f, RZ ;  /* 0x0000001f084d7819 */ /* 0x000fe200000012ff */
[----:B------:R-:W-:-:S03]  /*4a00*/  USHF.L.U32 UR5, UR12, 0x5, URZ ;  /* 0x000000050c057899 */ /* 0x000fc600080006ff */
[----:B------:R-:W-:Y:S01]  /*4a10*/  LOP3.LUT P2, RZ, R77, 0x1, RZ, 0xc0, !PT ;  /* 0x000000014dff7812 */ /* 0x000fe2000784c0ff */
[----:B------:R-:W-:Y:S01]  /*4a20*/  USHF.R.S32.HI UR6, URZ, 0x1f, UR5 ;  /* 0x0000001fff067899 */ /* 0x000fe20008011405 */
[----:B------:R-:W-:Y:S01]  /*4a30*/  STL [R1+0x498], R67 ;  /* 0x0004984301007387 */ /* 0x000fe20000100800 */
[----:B0-----:R-:W-:-:S04]  /*4a40*/  IADD3 R79, P4, PT, R4, UR5, RZ ;  /* 0x00000005044f7c10 */ /* 0x001fc8000ff9e0ff */
[----:B------:R-:W-:Y:S02]  /*4a50*/  IADD3.X R78, PT, PT, R6, UR6, RZ, P4, !PT ;  /* 0x00000006064e7c10 */ /* 0x000fe4000a7fe4ff */
[----:B------:R-:W-:Y:S02]  /*4a60*/  PRMT R72, RZ, 0x7610, R72 ;  /* 0x00007610ff487816 */ /* 0x000fe40000000048 */
[----:B------:R-:W-:Y:S02]  /*4a70*/  PRMT R74, RZ, 0x7610, R74 ;  /* 0x00007610ff4a7816 */ /* 0x000fe4000000004a */
[----:B----4-:R-:W-:-:S13]  /*4a80*/  ISETP.GT.U32.AND P3, PT, R11, R70, PT ;  /* 0x000000460b00720c */ /* 0x010fda0003f64070 */
[----:B------:R-:W-:Y:S01]  /*4a90*/  @!P3 IMAD.IADD R70, R70, 0x1, -R11 ;  /* 0x000000014646b824 */ /* 0x000fe200078e0a0b */
[----:B------:R-:W-:Y:S01]  /*4aa0*/  IADD3 R91, P3, PT, R5, UR5, RZ ;  /* 0x00000005055b7c10 */ /* 0x000fe2000ff7e0ff */
[----:B--2---:R0:W-:Y:S04]  /*4ab0*/  STL [R1+0x244], R68 ;  /* 0x0002444401007387 */ /* 0x0041e80000100800 */
[----:B0-----:R-:W2:Y:S04]  /*4ac0*/  LDL.LU R68, [R1+0x8b8] ;  /* 0x0008b80001447983 */ /* 0x001ea80000300800 */
[----:B------:R-:W4:Y:S04]  /*4ad0*/  LDL.LU R67, [R1+0x8b4] ;  /* 0x0008b40001437983 */ /* 0x000f280000300800 */
[----:B------:R0:W-:Y:S04]  /*4ae0*/  STL [R1+0x564], R79 ;  /* 0x0005644f01007387 */ /* 0x0001e80000100800 */
[----:B------:R-:W-:Y:S04]  /*4af0*/  STL [R1+0x56c], R91 ;  /* 0x00056c5b01007387 */ /* 0x000fe80000100800 */
[----:B---3--:R-:W-:Y:S01]  /*4b00*/  STL [R1+0x1d4], R71 ;  /* 0x0001d44701007387 */ /* 0x008fe20000100800 */
[----:B0-----:R-:W-:-:S03]  /*4b10*/  @P2 LOP3.LUT R79, R79, R78, RZ, 0x3c, !PT ;  /* 0x0000004e4f4f2212 */ /* 0x001fc600078e3cff */
[----:B------:R0:W-:Y:S02]  /*4b20*/  STL [R1+0x560], R78 ;  /* 0x0005604e01007387 */ /* 0x0001e40000100800 */
[----:B0-----:R-:W-:Y:S02]  /*4b30*/  @P2 LOP3.LUT R78, R79, R78, RZ, 0x3c, !PT ;  /* 0x0000004e4f4e2212 */ /* 0x001fe400078e3cff */
[----:B------:R-:W-:Y:S02]  /*4b40*/  IADD3.X R71, PT, PT, R7, UR6, RZ, P3, !PT ;  /* 0x0000000607477c10 */ /* 0x000fe40009ffe4ff */
[----:B------:R-:W-:-:S05]  /*4b50*/  @P2 LOP3.LUT R79, R79, R78, RZ, 0x3c, !PT ;  /* 0x0000004e4f4f2212 */ /* 0x000fca00078e3cff */
[----:B------:R0:W3:Y:S02]  /*4b60*/  @P2 LDG.E.U8 R72, desc[UR24][R78.64] ;  /* 0x000000184e482981 */ /* 0x0000e4000c1e1100 */
[----:B0-----:R-:W-:Y:S02]  /*4b70*/  @P2 IMAD.MOV.U32 R78, RZ, RZ, R91 ;  /* 0x000000ffff4e2224 */ /* 0x001fe400078e005b */
[----:B------:R-:W-:-:S05]  /*4b80*/  @P2 IMAD.MOV.U32 R79, RZ, RZ, R71 ;  /* 0x000000ffff4f2224 */ /* 0x000fca00078e0047 */
[----:B------:R0:W4:Y:S01]  /*4b90*/  @P2 LDG.E.U8 R74, desc[UR24][R78.64] ;  /* 0x000000184e4a2981 */ /* 0x000122000c1e1100 */
[----:B------:R-:W-:Y:S01]  /*4ba0*/  SHF.R.U64 R77, R8, 0x17, RZ ;  /* 0x00000017084d7819 */ /* 0x000fe200000012ff */
[----:B------:R-:W-:-:S03]  /*4bb0*/  UIMAD UR5, UR12, 0x28, URZ ;  /* 0x000000280c0578a4 */ /* 0x000fc6000f8e02ff */
[----:B------:R-:W-:Y:S01]  /*4bc0*/  LOP3.LUT P3, RZ, R77, 0x1, RZ, 0xc0, !PT ;  /* 0x000000014dff7812 */ /* 0x000fe2000786c0ff */
[----:B------:R-:W-:Y:S01]  /*4bd0*/  USHF.R.S32.HI UR6, URZ, 0x1f, UR5 ;  /* 0x0000001fff067899 */ /* 0x000fe20008011405 */
[----:B------:R-:W-:Y:S01]  /*4be0*/  STL [R1+0x568], R71 ;  /* 0x0005684701007387 */ /* 0x000fe20000100800 */
[----:B0-----:R-:W-:-:S04]  /*4bf0*/  IADD3 R79, P2, PT, R4, UR5, RZ ;  /* 0x00000005044f7c10 */ /* 0x001fc8000ff5e0ff */
[----:B------:R-:W-:Y:S02]  /*4c00*/  IADD3.X R78, PT, PT, R6, UR6, RZ, P2, !PT ;  /* 0x00000006064e7c10 */ /* 0x000fe400097fe4ff */
[----:B------:R-:W-:Y:S02]  /*4c10*/  PRMT R75, RZ, 0x7610, R75 ;  /* 0x00007610ff4b7816 */ /* 0x000fe4000000004b */
[----:B------:R-:W-:Y:S02]  /*4c20*/  PRMT R73, RZ, 0x7610, R73 ;  /* 0x00007610ff497816 */ /* 0x000fe40000000049 */
[----:B--2---:R-:W-:-:S13]  /*4c30*/  ISETP.GT.U32.AND P4, PT, R11, R68, PT ;  /* 0x000000440b00720c */ /* 0x004fda0003f84070 */
[----:B------:R-:W-:Y:S01]  /*4c40*/  @!P4 IMAD.IADD R68, R68, 0x1, -R11 ;  /* 0x000000014444c824 */ /* 0x000fe200078e0a0b */
[----:B------:R-:W-:Y:S01]  /*4c50*/  IADD3 R91, P4, PT, R5, UR5, RZ ;  /* 0x00000005055b7c10 */ /* 0x000fe2000ff9e0ff */
[----:B---3--:R0:W-:Y:S04]  /*4c60*/  STL [R1+0x1d0], R72 ;  /* 0x0001d04801007387 */ /* 0x0081e80000100800 */
[----:B0-----:R-:W2:Y:S04]  /*4c70*/  LDL.LU R72, [R1+0x8b0] ;  /* 0x0008b00001487983 */ /* 0x001ea80000300800 */
        /* <DEDUP_REMOVED lines=12> */
[----:B------:R0:W3:Y:S01]  /*4d40*/  @P3 LDG.E.U8 R73, desc[UR24][R78.64] ;  /* 0x000000184e493981 */ /* 0x0000e2000c1e1100 */
[----:B------:R-:W-:Y:S01]  /*4d50*/  SHF.R.U64 R77, R8, 0xf, RZ ;  /* 0x0000000f084d7819 */ /* 0x000fe200000012ff */
[----:B------:R-:W-:-:S03]  /*4d60*/  UIMAD UR5, UR12, 0x30, URZ ;  /* 0x000000300c0578a4 */ /* 0x000fc6000f8e02ff */
[----:B------:R-:W-:Y:S01]  /*4d70*/  LOP3.LUT P4, RZ, R77, 0x1, RZ, 0xc0, !PT ;  /* 0x000000014dff7812 */ /* 0x000fe2000788c0ff */
[----:B------:R-:W-:Y:S01]  /*4d80*/  USHF.R.S32.HI UR6, URZ, 0x1f, UR5 ;  /* 0x0000001fff067899 */ /* 0x000fe20008011405 */
[----:B------:R-:W-:Y:S01]  /*4d90*/  STL [R1+0x5b8], R74 ;  /* 0x0005b84a01007387 */ /* 0x000fe20000100800 */
[----:B0-----:R-:W-:-:S04]  /*4da0*/  IADD3 R79, P3, PT, R4, UR5, RZ ;  /* 0x00000005044f7c10 */ /* 0x001fc8000ff7e0ff */
[----:B------:R-:W-:Y:S02]  /*4db0*/  IADD3.X R78, PT, PT, R6, UR6, RZ, P3, !PT ;  /* 0x00000006064e7c10 */ /* 0x000fe40009ffe4ff */
[----:B------:R-:W-:Y:S02]  /*4dc0*/  SHF.R.U64 R77, R8, 0x7, RZ ;  /* 0x00000007084d7819 */ /* 0x000fe400000012ff */
[----:B------:R-:W-:Y:S02]  /*4dd0*/  PRMT R3, RZ, 0x7610, R3 ;  /* 0x00007610ff037816 */ /* 0x000fe40000000003 */
[----:B------:R-:W-:Y:S02]  /*4de0*/  PRMT R13, RZ, 0x7610, R13 ;  /* 0x00007610ff0d7816 */ /* 0x000fe4000000000d */
[----:B--2---:R-:W-:-:S13]  /*4df0*/  ISETP.GT.U32.AND P2, PT, R11, R72, PT ;  /* 0x000000480b00720c */ /* 0x004fda0003f44070 */
[----:B------:R-:W-:Y:S01]  /*4e00*/  @!P2 IMAD.IADD R72, R72, 0x1, -R11 ;  /* 0x000000014848a824 */ /* 0x000fe200078e0a0b */
[----:B------:R-:W-:Y:S01]  /*4e10*/  IADD3 R91, P2, PT, R5, UR5, RZ ;  /* 0x00000005055b7c10 */ /* 0x000fe2000ff5e0ff */
[----:B----4-:R0:W-:Y:S04]  /*4e20*/  STL [R1+0x238], R75 ;  /* 0x0002384b01007387 */ /* 0x0101e80000100800 */
[----:B0-----:R-:W2:Y:S04]  /*4e30*/  LDL.LU R75, [R1+0x8a8] ;  /* 0x0008a800014b7983 */ /* 0x001ea80000300800 */
[----:B------:R-:W4:Y:S04]  /*4e40*/  LDL.LU R74, [R1+0x8a4] ;  /* 0x0008a400014a7983 */ /* 0x000f280000300800 */
[----:B------:R0:W-:Y:S04]  /*4e50*/  STL [R1+0x604], R79 ;  /* 0x0006044f01007387 */ /* 0x0001e80000100800 */
[----:B------:R-:W-:Y:S04]  /*4e60*/  STL [R1+0x60c], R91 ;  /* 0x00060c5b01007387 */ /* 0x000fe80000100800 */
[----:B---3--:R3:W-:Y:S01]  /*4e70*/  STL [R1+0x100], R73 ;  /* 0x0001004901007387 */ /* 0x0087e20000100800 */
[----:B0-----:R-:W-:-:S03]  /*4e80*/  @P4 LOP3.LUT R79, R79, R78, RZ, 0x3c, !PT ;  /* 0x0000004e4f4f4212 */ /* 0x001fc600078e3cff */
[----:B------:R0:W-:Y:S01]  /*4e90*/  STL [R1+0x600], R78 ;  /* 0x0006004e01007387 */ /* 0x0001e20000100800 */
[----:B---3--:R-:W-:Y:S02]  /*4ea0*/  IADD3.X R73, PT, PT, R7, UR6, RZ, P2, !PT ;  /* 0x0000000607497c10 */ /* 0x008fe400097fe4ff */
[----:B0-----:R-:W-:Y:S02]  /*4eb0*/  @P4 LOP3.LUT R78, R79, R78, RZ, 0x3c, !PT ;  /* 0x0000004e4f4e4212 */ /* 0x001fe400078e3cff */
[----:B------:R-:W-:Y:S02]  /*4ec0*/  LOP3.LUT P2, RZ, R77, 0x1, RZ, 0xc0, !PT ;  /* 0x000000014dff7812 */ /* 0x000fe4000784c0ff */
[----:B------:R-:W-:Y:S01]  /*4ed0*/  @P4 LOP3.LUT R79, R79, R78, RZ, 0x3c, !PT ;  /* 0x0000004e4f4f4212 */ /* 0x000fe200078e3cff */
[----:B------:R-:W-:-:S04]  /*4ee0*/  IMAD.MOV.U32 R77, RZ, RZ, R73 ;  /* 0x000000ffff4d7224 */ /* 0x000fc800078e0049 */
[----:B------:R0:W3:Y:S02]  /*4ef0*/  @P4 LDG.E.U8 R3, desc[UR24][R78.64] ;  /* 0x000000184e034981 */ /* 0x0000e4000c1e1100 */
[----:B0-----:R-:W-:Y:S02]  /*4f00*/  @P4 IMAD.MOV.U32 R78, RZ, RZ, R91 ;  /* 0x000000ffff4e4224 */ /* 0x001fe400078e005b */
[----:B------:R-:W-:-:S05]  /*4f10*/  @P4 IMAD.MOV.U32 R79, RZ, RZ, R77 ;  /* 0x000000ffff4f4224 */ /* 0x000fca00078e004d */
[----:B------:R0:W4:Y:S01]  /*4f20*/  @P4 LDG.E.U8 R13, desc[UR24][R78.64] ;  /* 0x000000184e0d4981 */ /* 0x000122000c1e1100 */
[----:B------:R-:W-:-:S04]  /*4f30*/  UIMAD UR5, UR12, 0x38, URZ ;  /* 0x000000380c0578a4 */ /* 0x000fc8000f8e02ff */
[----:B------:R-:W-:Y:S01]  /*4f40*/  USHF.R.S32.HI UR6, URZ, 0x1f, UR5 ;  /* 0x0000001fff067899 */ /* 0x000fe20008011405 */
[----:B------:R1:W-:Y:S01]  /*4f50*/  STL [R1+0x608], R73 ;  /* 0x0006084901007387 */ /* 0x0003e20000100800 */
[----:B0-----:R-:W-:-:S04]  /*4f60*/  IADD3 R79, P4, PT, R4, UR5, RZ ;  /* 0x00000005044f7c10 */ /* 0x001fc8000ff9e0ff */
[----:B------:R-:W-:Y:S01]  /*4f70*/  IADD3.X R78, PT, PT, R6, UR6, RZ, P4, !PT ;  /* 0x00000006064e7c10 */ /* 0x000fe2000a7fe4ff */
[----:B-1----:R-:W4:Y:S01]  /*4f80*/  LDL.LU R73, [R1+0x8a0] ;  /* 0x0008a00001497983 */ /* 0x002f220000300800 */
[----:B------:R-:W-:Y:S02]  /*4f90*/  PRMT R76, RZ, 0x7610, R76 ;  /* 0x00007610ff4c7816 */ /* 0x000fe4000000004c */
[----:B------:R-:W-:Y:S02]  /*4fa0*/  PRMT R14, RZ, 0x7610, R14 ;  /* 0x00007610ff0e7816 */ /* 0x000fe4000000000e */
[----:B--2---:R-:W-:-:S13]  /*4fb0*/  ISETP.GT.U32.AND P3, PT, R11, R75, PT ;  /* 0x0000004b0b00720c */ /* 0x004fda0003f64070 */
[----:B------:R-:W-:Y:S01]  /*4fc0*/  @!P3 IMAD.IADD R75, R75, 0x1, -R11 ;  /* 0x000000014b4bb824 */ /* 0x000fe200078e0a0b */
[----:B------:R-:W-:Y:S01]  /*4fd0*/  IADD3 R91, P3, PT, R5, UR5, RZ ;  /* 0x00000005055b7c10 */ /* 0x000fe2000ff7e0ff */
[----:B---3--:R0:W-:Y:S04]  /*4fe0*/  STL [R1+0x234], R3 ;  /* 0x0002340301007387 */ /* 0x0081e80000100800 */
[----:B------:R1:W-:Y:S04]  /*4ff0*/  STL [R1+0x654], R79 ;  /* 0x0006544f01007387 */ /* 0x0003e80000100800 */
[----:B------:R-:W-:Y:S01]  /*5000*/  STL [R1+0x65c], R91 ;  /* 0x00065c5b01007387 */ /* 0x000fe20000100800 */
[----:B0-----:R-:W0:Y:S01]  /*5010*/  LDC R3, c[0x0][0x3a0] ;  /* 0x0000e800ff037b82 */ /* 0x001e220000000800 */
[----:B-1----:R-:W-:-:S02]  /*5020*/  @P2 LOP3.LUT R79, R79, R78, RZ, 0x3c, !PT ;  /* 0x0000004e4f4f2212 */ /* 0x002fc400078e3cff */
[----:B----4-:R-:W-:Y:S04]  /*5030*/  STL [R1+0x108], R13 ;  /* 0x0001080d01007387 */ /* 0x010fe80000100800 */
[----:B------:R1:W-:Y:S02]  /*5040*/  STL [R1+0x650], R78 ;  /* 0x0006504e01007387 */ /* 0x0003e40000100800 */
[----:B-1----:R-:W-:Y:S02]  /*5050*/  @P2 LOP3.LUT R78, R79, R78, RZ, 0x3c, !PT ;  /* 0x0000004e4f4e2212 */ /* 0x002fe400078e3cff */
[----:B------:R-:W-:Y:S02]  /*5060*/  IADD3.X R13, PT, PT, R7, UR6, RZ, P3, !PT ;  /* 0x00000006070d7c10 */ /* 0x000fe40009ffe4ff */
[----:B------:R-:W-:-:S05]  /*5070*/  @P2 LOP3.LUT R79, R79, R78, RZ, 0x3c, !PT ;  /* 0x0000004e4f4f2212 */ /* 0x000fca00078e3cff */
[----:B------:R1:W2:Y:S02]  /*5080*/  @P2 LDG.E.U8 R76, desc[UR24][R78.64] ;  /* 0x000000184e4c2981 */ /* 0x0002a4000c1e1100 */
[----:B-1----:R-:W-:Y:S02]  /*5090*/  @P2 IMAD.MOV.U32 R78, RZ, RZ, R91 ;  /* 0x000000ffff4e2224 */ /* 0x002fe400078e005b */
[----:B------:R-:W-:-:S05]  /*50a0*/  @P2 IMAD.MOV.U32 R79, RZ, RZ, R13 ;  /* 0x000000ffff4f2224 */ /* 0x000fca00078e000d */
[----:B------:R1:W3:Y:S01]  /*50b0*/  @P2 LDG.E.U8 R14, desc[UR24][R78.64] ;  /* 0x000000184e0e2981 */ /* 0x0002e2000c1e1100 */
[----:B0-----:R-:W-:Y:S01]  /*50c0*/  VIADD R77, R3, 0xfffffffe ;  /* 0xfffffffe034d7836 */ /* 0x001fe20000000000 */
[----:B------:R-:W-:Y:S01]  /*50d0*/  ISETP.GT.U32.AND P4, PT, R11, R73, PT ;  /* 0x000000490b00720c */ /* 0x000fe20003f84070 */
[----:B------:R-:W-:-:S03]  /*50e0*/  USHF.R.S32.HI UR5, URZ, 0x1f, UR12 ;  /* 0x0000001fff057899 */ /* 0x000fc6000801140c */
[----:B------:R-:W-:Y:S01]  /*50f0*/  ISETP.GE.U32.AND P3, PT, R77, 0x7fffffbf, PT ;  /* 0x7fffffbf4d00780c */ /* 0x000fe20003f66070 */
[----:B------:R-:W-:Y:S01]  /*5100*/  STL [R1+0x658], R13 ;  /* 0x0006580d01007387 */ /* 0x000fe20000100800 */
[----:B-1----:R-:W-:-:S04]  /*5110*/  IADD3 R79, P2, PT, R4, UR12, RZ ;  /* 0x0000000c044f7c10 */ /* 0x002fc8000ff5e0ff */
[----:B------:R-:W-:-:S03]  /*5120*/  IADD3.X R78, PT, PT, R6, UR5, RZ, P2, !PT ;  /* 0x00000005064e7c10 */ /* 0x000fc600097fe4ff */
[----:B------:R-:W-:Y:S01]  /*5130*/  @!P4 IMAD.IADD R73, R73, 0x1, -R11 ;  /* 0x000000014949c824 */ /* 0x000fe200078e0a0b */
[----:B------:R-:W-:Y:S02]  /*5140*/  IADD3 R91, P4, PT, R5, UR12, RZ ;  /* 0x0000000c055b7c10 */ /* 0x000fe4000ff9e0ff */
[----:B------:R-:W-:Y:S02]  /*5150*/  PRMT R15, RZ, 0x7610, R15 ;  /* 0x00007610ff0f7816 */ /* 0x000fe4000000000f */
[----:B------:R-:W-:Y:S01]  /*5160*/  PRMT R18, RZ, 0x7610, R18 ;  /* 0x00007610ff127816 */ /* 0x000fe20000000012 */
[----:B--2---:R0:W-:Y:S04]  /*5170*/  STL [R1+0x104], R76 ;  /* 0x0001044c01007387 */ /* 0x0041e80000100800 */
[----:B0-----:R-:W2:Y:S04]  /*5180*/  LDL.LU R76, [R1+0x89c] ;  /* 0x00089c00014c7983 */ /* 0x001ea80000300800 */
[----:B------:R-:W4:Y:S04]  /*5190*/  LDL.LU R13, [R1+0x898] ;  /* 0x00089800010d7983 */ /* 0x000f280000300800 */
[----:B------:R0:W-:Y:S04]  /*51a0*/  STL [R1+0x18], R79 ;  /* 0x0000184f01007387 */ /* 0x0001e80000100800 */
[----:B------:R-:W-:Y:S04]  /*51b0*/  STL [R1+0x28], R91 ;  /* 0x0000285b01007387 */ /* 0x000fe80000100800 */
[----:B---3--:R-:W-:Y:S01]  /*51c0*/  STL [R1+0x16c], R14 ;  /* 0x00016c0e01007387 */ /* 0x008fe20000100800 */
[----:B0-----:R-:W-:-:S03]  /*51d0*/  @!P3 LOP3.LUT R79, R79, R78, RZ, 0x3c, !PT ;  /* 0x0000004e4f4fb212 */ /* 0x001fc600078e3cff */
[----:B------:R0:W-:Y:S02]  /*51e0*/  STL [R1+0x10], R78 ;  /* 0x0000104e01007387 */ /* 0x0001e40000100800 */
[----:B0-----:R-:W-:Y:S02]  /*51f0*/  @!P3 LOP3.LUT R78, R79, R78, RZ, 0x3c, !PT ;  /* 0x0000004e4f4eb212 */ /* 0x001fe400078e3cff */
[----:B------:R-:W-:Y:S02]  /*5200*/  IADD3.X R14, PT, PT, R7, UR5, RZ, P4, !PT ;  /* 0x00000005070e7c10 */ /* 0x000fe4000a7fe4ff */
[----:B------:R-:W-:-:S05]  /*5210*/  @!P3 LOP3.LUT R79, R79, R78, RZ, 0x3c, !PT ;  /* 0x0000004e4f4fb212 */ /* 0x000fca00078e3cff */
[----:B------:R0:W3:Y:S02]  /*5220*/  @!P3 LDG.E.U8 R15, desc[UR24][R78.64] ;  /* 0x000000184e0fb981 */ /* 0x0000e4000c1e1100 */
[----:B0-----:R-:W-:Y:S02]  /*5230*/  @!P3 IMAD.MOV.U32 R78, RZ, RZ, R91 ;  /* 0x000000ffff4eb224 */ /* 0x001fe400078e005b */
[----:B------:R-:W-:-:S05]  /*5240*/  @!P3 IMAD.MOV.U32 R79, RZ, RZ, R14 ;  /* 0x000000ffff4fb224 */ /* 0x000fca00078e000e */
[----:B------:R0:W2:Y:S01]  /*5250*/  @!P3 LDG.E.U8 R18, desc[UR24][R78.64] ;  /* 0x000000184e12b981 */ /* 0x0000a2000c1e1100 */
[----:B------:R-:W-:Y:S01]  /*5260*/  VIADD R77, R3, 0xfffffff6 ;  /* 0xfffffff6034d7836 */ /* 0x000fe20000000000 */
[----:B------:R-:W-:Y:S01]  /*5270*/  ISETP.GT.U32.AND P2, PT, R11, R16, PT ;  /* 0x000000100b00720c */ /* 0x000fe20003f44070 */
[----:B------:R-:W-:-:S03]  /*5280*/  UIMAD UR5, UR12, 0x9, URZ ;  /* 0x000000090c0578a4 */ /* 0x000fc6000f8e02ff */
[----:B------:R-:W-:Y:S01]  /*5290*/  ISETP.GE.U32.AND P4, PT, R77, 0x7fffffb7, PT ;  /* 0x7fffffb74d00780c */ /* 0x000fe20003f86070 */
[----:B------:R-:W-:Y:S02]  /*52a0*/  USHF.R.S32.HI UR6, URZ, 0x1f, UR5 ;  /* 0x0000001fff067899 */ /* 0x000fe40008011405 */
[----:B0-----:R-:W-:Y:S01]  /*52b0*/  IADD3 R79, P3, PT, R4, UR5, RZ ;  /* 0x00000005044f7c10 */ /* 0x001fe2000ff7e0ff */
[----:B------:R-:W-:Y:S03]  /*52c0*/  STL [R1+0x20], R14 ;  /* 0x0000200e01007387 */ /* 0x000fe60000100800 */
[----:B------:R-:W-:Y:S02]  /*52d0*/  IADD3.X R78, PT, PT, R6, UR6, RZ, P3, !PT ;  /* 0x00000006064e7c10 */ /* 0x000fe40009ffe4ff */
[----:B------:R-:W-:Y:S01]  /*52e0*/  @!P2 IMAD.IADD R16, R16, 0x1, -R11 ;  /* 0x000000011010a824 */ /* 0x000fe200078e0a0b */
[----:B------:R-:W-:-:S02]  /*52f0*/  IADD3 R91, P2, PT, R5, UR5, RZ ;  /* 0x00000005055b7c10 */ /* 0x000fc4000ff5e0ff */
[----:B------:R-:W-:Y:S02]  /*5300*/  PRMT R22, RZ, 0x7610, R22 ;  /* 0x00007610ff167816 */ /* 0x000fe40000000016 */
[----:B----4-:R-:W-:Y:S01]  /*5310*/  PRMT R13, RZ, 0x7610, R13 ;  /* 0x00007610ff0d7816 */ /* 0x010fe2000000000d */
[----:B---3--:R0:W-:Y:S04]  /*5320*/  STL [R1+0x168], R15 ;  /* 0x0001680f01007387 */ /* 0x0081e80000100800 */
[----:B0-----:R-:W3:Y:S04]  /*5330*/  LDL.LU R15, [R1+0x894] ;  /* 0x00089400010f7983 */ /* 0x001ee80000300800 */
[----:B------:R-:W4:Y:S04]  /*5340*/  LDL.LU R14, [R1+0x890] ;  /* 0x00089000010e7983 */ /* 0x000f280000300800 */
[----:B------:R0:W-:Y:S04]  /*5350*/  STL [R1+0x134], R79 ;  /* 0x0001344f01007387 */ /* 0x0001e80000100800 */
[----:B------:R-:W-:Y:S04]  /*5360*/  STL [R1+0x13c], R91 ;  /* 0x00013c5b01007387 */ /* 0x000fe80000100800 */
[----:B--2---:R-:W-:Y:S01]  /*5370*/  STL [R1+0x15c], R18 ;  /* 0x00015c1201007387 */ /* 0x004fe20000100800 */
[----:B0-----:R-:W-:-:S03]  /*5380*/  @!P4 LOP3.LUT R79, R79, R78, RZ, 0x3c, !PT ;  /* 0x0000004e4f4fc212 */ /* 0x001fc600078e3cff */
[----:B------:R0:W-:Y:S02]  /*5390*/  STL [R1+0x130], R78 ;  /* 0x0001304e01007387 */ /* 0x0001e40000100800 */
[----:B0-----:R-:W-:Y:S02]  /*53a0*/  @!P4 LOP3.LUT R78, R79, R78, RZ, 0x3c, !PT ;  /* 0x0000004e4f4ec212 */ /* 0x001fe400078e3cff */
[----:B------:R-:W-:Y:S02]  /*53b0*/  IADD3.X R18, PT, PT, R7, UR6, RZ, P2, !PT ;  /* 0x0000000607127c10 */ /* 0x000fe400097fe4ff */
[----:B------:R-:W-:-:S05]  /*53c0*/  @!P4 LOP3.LUT R79, R79, R78, RZ, 0x3c, !PT ;  /* 0x0000004e4f4fc212 */ /* 0x000fca00078e3cff */
[----:B------:R0:W2:Y:S02]  /*53d0*/  @!P4 LDG.E.U8 R13, desc[UR24][R78.64] ;  /* 0x000000184e0dc981 */ /* 0x0000a4000c1e1100 */
[----:B0-----:R-:W-:Y:S02]  /*53e0*/  @!P4 IMAD.MOV.U32 R78, RZ, RZ, R91 ;  /* 0x000000ffff4ec224 */ /* 0x001fe400078e005b */
[----:B------:R-:W-:-:S05]  /*53f0*/  @!P4 IMAD.MOV.U32 R79, RZ, RZ, R18 ;  /* 0x000000ffff4fc224 */ /* 0x000fca00078e0012 */
[----:B------:R0:W3:Y:S01]  /*5400*/  @!P4 LDG.E.U8 R22, desc[UR24][R78.64] ;  /* 0x000000184e16c981 */ /* 0x0000e2000c1e1100 */
[----:B------:R-:W-:Y:S01]  /*5410*/  SHF.R.U32.HI R77, RZ, 0xe, R10 ;  /* 0x0000000eff4d7819 */ /* 0x000fe2000001160a */
        /* <DEDUP_REMOVED lines=25> */
[----:B------:R0:W2:Y:S01]  /*55b0*/  @P2 LDG.E.U8 R20, desc[UR24][R78.64] ;  /* 0x000000184e142981 */ /* 0x0000a2000c1e1100 */
        /* <DEDUP_REMOVED lines=12> */
[----:B---3--:R0:W-:Y:S04]  /*5680*/  STL [R1+0x160], R17 ;  /* 0x0001601101007387 */ /* 0x0081e80000100800 */
[----:B0-----:R-:W3:Y:S04]  /*5690*/  LDL.LU R17, [R1+0x884] ;  /* 0x0008840001117983 */ /* 0x001ee80000300800 */
[----:B------:R-:W4:Y:S04]  /*56a0*/  LDL.LU R22, [R1+0x880] ;  /* 0x0008800001167983 */ /* 0x000f280000300800 */
        /* <DEDUP_REMOVED lines=120> */
[----:B------:R-:W-:Y:S01]  /*5e30*/  VIADD R77, R3, 0xfffffffd ;  /* 0xfffffffd034d7836 */ /* 0x000fe20000000000 */
[----:B------:R-:W-:-:S04]  /*5e40*/  USHF.L.U32 UR5, UR12, 0x1, URZ ;  /* 0x000000010c057899 */ /* 0x000fc800080006ff */
[----:B------:R-:W-:Y:S01]  /*5e50*/  ISETP.GE.U32.AND P2, PT, R77, 0x7fffffbe, PT ;  /* 0x7fffffbe4d00780c */ /* 0x000fe20003f46070 */
[----:B------:R-:W-:Y:S02]  /*5e60*/  USHF.R.S32.HI UR6, URZ, 0x1f, UR5 ;  /* 0x0000001fff067899 */ /* 0x000fe40008011405 */
[----:B0-----:R-:W-:Y:S01]  /*5e70*/  IADD3 R79, P4, PT, R4, UR5, RZ ;  /* 0x00000005044f7c10 */ /* 0x001fe2000ff9e0ff */
[----:B------:R-:W-:Y:S03]  /*5e80*/  STL [R1+0x668], R30 ;  /* 0x0006681e01007387 */ /* 0x000fe60000100800 */
[----:B------:R-:W-:Y:S02]  /*5e90*/  IADD3.X R78, PT, PT, R6, UR6, RZ, P4, !PT ;  /* 0x00000006064e7c10 */ /* 0x000fe4000a7fe4ff */
[----:B------:R-:W-:Y:S02]  /*5ea0*/  PRMT R29, RZ, 0x7610, R29 ;  /* 0x00007610ff1d7816 */ /* 0x000fe4000000001d */
[----:B------:R-:W-:-:S02]  /*5eb0*/  PRMT R32, RZ, 0x7610, R32 ;  /* 0x00007610ff207816 */ /* 0x000fc40000000020 */
        /* <DEDUP_REMOVED lines=19> */
[----:B------:R-:W-:-:S04]  /*5ff0*/  UIMAD UR5, UR12, 0xa, URZ ;  /* 0x0000000a0c0578a4 */ /* 0x000fc8000f8e02ff */
        /* <DEDUP_REMOVED lines=34> */
[----:B------:R-:W-:-:S13]  /*6220*/  ISETP.GT.U32.AND P6, PT, R11, R66, PT ;  /* 0x000000420b00720c */ /* 0x000fda0003fc4070 */
[----:B------:R-:W-:Y:S01]  /*6230*/  @!P6 IMAD.IADD R66, R66, 0x1, -R11 ;  /* 0x000000014242e824 */ /* 0x000fe200078e0a0b */
[----:B------:R-:W-:-:S13]  /*6240*/  ISETP.GT.U32.AND P6, PT, R11, R65, PT ;  /* 0x000000410b00720c */ /* 0x000fda0003fc4070 */
[----:B------:R-:W-:Y:S01]  /*6250*/  @!P6 IMAD.IADD R65, R65, 0x1, -R11 ;  /* 0x000000014141e824 */ /* 0x000fe200078e0a0b */
[----:B------:R-:W-:-:S13]  /*6260*/  ISETP.GT.U32.AND P6, PT, R11, R69, PT ;  /* 0x000000450b00720c */ /* 0x000fda0003fc4070 */
[----:B------:R-:W-:Y:S01]  /*6270*/  @!P6 IMAD.IADD R69, R69, 0x1, -R11 ;  /* 0x000000014545e824 */ /* 0x000fe200078e0a0b */
[----:B------:R-:W-:-:S13]  /*6280*/  ISETP.GT.U32.AND P6, PT, R11, R67, PT ;  /* 0x000000430b00720c */ /* 0x000fda0003fc4070 */
[----:B------:R-:W-:Y:S01]  /*6290*/  @!P6 IMAD.IADD R67, R67, 0x1, -R11 ;  /* 0x000000014343e824 */ /* 0x000fe200078e0a0b */
[C---:B------:R-:W-:Y:S02]  /*62a0*/  ISETP.GT.U32.AND P6, PT, R11.reuse, R71, PT ;  /* 0x000000470b00720c */ /* 0x040fe40003fc4070 */
        /* <DEDUP_REMOVED lines=18> */
[----:B------:R-:W-:Y:S01]  /*63d0*/  @!P6 IMAD.IADD R71, R71, 0x1, -R11 ;  /* 0x000000014747e824 */ /* 0x000fe200078e0a0b */
        /* <DEDUP_REMOVED lines=20> */
[----:B------:R-:W-:Y:S02]  /*6520*/  ISETP.GT.U32.AND P6, PT, R11, R29, PT ;  /* 0x0000001d0b00720c */ /* 0x000fe40003fc4070 */
[----:B------:R-:W-:Y:S01]  /*6530*/  SHF.R.U32.HI R77, RZ, 0x5, R10 ;  /* 0x00000005ff4d7819 */ /* 0x000fe2000001160a */
[----:B------:R-:W-:-:S03]  /*6540*/  UIMAD UR5, UR12, 0x1a, URZ ;  /* 0x0000001a0c0578a4 */ /* 0x000fc6000f8e02ff */
[----:B------:R-:W-:-:S07]  /*6550*/  LOP3.LUT P2, RZ, R77, 0x1, RZ, 0xc0, !PT ;  /* 0x000000014dff7812 */ /* 0x000fce000784c0ff */
[----:B------:R-:W-:Y:S01]  /*6560*/  @!P6 IMAD.IADD R29, R29, 0x1, -R11 ;  /* 0x000000011d1de824 */ /* 0x000fe200078e0a0b */
[----:B------:R-:W-:Y:S02]  /*6570*/  USHF.R.S32.HI UR6, URZ, 0x1f, UR5 ;  /* 0x0000001fff067899 */ /* 0x000fe40008011405 */
[----:B0-----:R-:W-:Y:S01]  /*6580*/  IADD3 R79, P4, PT, R4, UR5, RZ ;  /* 0x00000005044f7c10 */ /* 0x001fe2000ff9e0ff */
[----:B------:R-:W-:Y:S03]  /*6590*/  STL [R1+0x448], R36 ;  /* 0x0004482401007387 */ /* 0x000fe60000100800 */
[----:B------:R-:W-:Y:S02]  /*65a0*/  IADD3.X R78, PT, PT, R6, UR6, RZ, P4, !PT ;  /* 0x00000006064e7c10 */ /* 0x000fe4000a7fe4ff */
[----:B------:R-:W-:Y:S02]  /*65b0*/  PRMT R35, RZ, 0x7610, R35 ;  /* 0x00007610ff237816 */ /* 0x000fe40000000023 */
[----:B------:R-:W-:-:S02]  /*65c0*/  PRMT R38, RZ, 0x7610, R38 ;  /* 0x00007610ff267816 */ /* 0x000fc40000000026 */
        /* <DEDUP_REMOVED lines=27> */
[----:B---3--:R-:W-:-:S13]  /*6780*/  ISETP.GT.U32.AND P4, PT, R11, R36, PT ;  /* 0x000000240b00720c */ /* 0x008fda0003f84070 */
[----:B------:R-:W-:Y:S01]  /*6790*/  @!P4 IMAD.IADD R36, R36, 0x1, -R11 ;  /* 0x000000012424c824 */ /* 0x000fe200078e0a0b */
[----:B------:R-:W-:Y:S01]  /*67a0*/  IADD3 R91, P4, PT, R5, UR5, RZ ;  /* 0x00000005055b7c10 */ /* 0x000fe2000ff9e0ff */
[----:B----4-:R0:W-:Y:S04]  /*67b0*/  STL [R1+0x194], R35 ;  /* 0x0001942301007387 */ /* 0x0101e80000100800 */
[----:B0-----:R-:W3:Y:S04]  /*67c0*/  LDL.LU R35, [R1+0x83c] ;  /* 0x00083c0001237983 */ /* 0x001ee80000300800 */
[----:B------:R-:W4:Y:S04]  /*67d0*/  LDL.LU R40, [R1+0x838] ;  /* 0x0008380001287983 */ /* 0x000f280000300800 */
[----:B------:R0:W-:Y:S04]  /*67e0*/  STL [R1+0x584], R79 ;  /* 0x0005844f01007387 */ /* 0x0001e80000100800 */
[----:B------:R-:W-:Y:S04]  /*67f0*/  STL [R1+0x58c], R91 ;  /* 0x00058c5b01007387 */ /* 0x000fe80000100800 */
[----:B--2---:R-:W-:Y:S01]  /*6800*/  STL [R1+0x190], R38 ;  /* 0x0001902601007387 */ /* 0x004fe20000100800 */
[----:B0-----:R-:W-:-:S03]  /*6810*/  @P6 LOP3.LUT R79, R79, R78, RZ, 0x3c, !PT ;  /* 0x0000004e4f4f6212 */ /* 0x001fc600078e3cff */
[----:B------:R0:W-:Y:S02]  /*6820*/  STL [R1+0x580], R78 ;  /* 0x0005804e01007387 */ /* 0x0001e40000100800 */
[----:B0-----:R-:W-:-:S04]  /*6830*/  @P6 LOP3.LUT R78, R79, R78, RZ, 0x3c, !PT ;  /* 0x0000004e4f4e6212 */ /* 0x001fc800078e3cff */
[----:B------:R-:W-:Y:S02]  /*6840*/  @P6 LOP3.LUT R79, R79, R78, RZ, 0x3c, !PT ;  /* 0x0000004e4f4f6212 */ /* 0x000fe400078e3cff */
[----:B------:R-:W-:-:S03]  /*6850*/  IADD3.X R38, PT, PT, R7, UR6, RZ, P4, !PT ;  /* 0x0000000607267c10 */ /* 0x000fc6000a7fe4ff */
[----:B------:R0:W2:Y:S02]  /*6860*/  @P6 LDG.E.U8 R39, desc[UR24][R78.64] ;  /* 0x000000184e276981 */ /* 0x0000a4000c1e1100 */
[----:B0-----:R-:W-:Y:S02]  /*6870*/  @P6 IMAD.MOV.U32 R78, RZ, RZ, R91 ;  /* 0x000000ffff4e6224 */ /* 0x001fe400078e005b */
[----:B------:R-:W-:-:S05]  /*6880*/  @P6 IMAD.MOV.U32 R79, RZ, RZ, R38 ;  /* 0x000000ffff4f6224 */ /* 0x000fca00078e0026 */
[----:B------:R0:W4:Y:S01]  /*6890*/  @P6 LDG.E.U8 R42, desc[UR24][R78.64] ;  /* 0x000000184e2a6981 */ /* 0x000122000c1e1100 */
[----:B------:R-:W-:-:S13]  /*68a0*/  ISETP.GT.U32.AND P3, PT, R11, R32, PT ;  /* 0x000000200b00720c */ /* 0x000fda0003f64070 */
[----:B------:R-:W-:Y:S01]  /*68b0*/  @!P3 IMAD.IADD R32, R32, 0x1, -R11 ;  /* 0x000000012020b824 */ /* 0x000fe200078e0a0b */
[----:B------:R-:W-:Y:S02]  /*68c0*/  ISETP.GT.U32.AND P3, PT, R11, R31, PT ;  /* 0x0000001f0b00720c */ /* 0x000fe40003f64070 */
[----:B------:R-:W-:Y:S01]  /*68d0*/  SHF.R.U64 R77, R8, 0x15, RZ ;  /* 0x00000015084d7819 */ /* 0x000fe200000012ff */
[----:B------:R-:W-:-:S10]  /*68e0*/  UIMAD UR5, UR12, 0x2a, URZ ;  /* 0x0000002a0c0578a4 */ /* 0x000fd4000f8e02ff */
[----:B------:R-:W-:Y:S01]  /*68f0*/  @!P3 IMAD.IADD R31, R31, 0x1, -R11 ;  /* 0x000000011f1fb824 */ /* 0x000fe200078e0a0b */
[----:B------:R-:W-:Y:S01]  /*6900*/  LOP3.LUT P4, RZ, R77, 0x1, RZ, 0xc0, !PT ;  /* 0x000000014dff7812 */ /* 0x000fe2000788c0ff */
[----:B------:R-:W-:Y:S01]  /*6910*/  USHF.R.S32.HI UR6, URZ, 0x1f, UR5 ;  /* 0x0000001fff067899 */ /* 0x000fe20008011405 */
[----:B------:R-:W-:Y:S01]  /*6920*/  STL [R1+0x588], R38 ;  /* 0x0005882601007387 */ /* 0x000fe20000100800 */
[----:B------:R-:W-:Y:S02]  /*6930*/  IADD3 R91, P6, PT, R5, UR5, RZ ;  /* 0x00000005055b7c10 */ /* 0x000fe4000ffde0ff */
[----:B------:R-:W-:Y:S02]  /*6940*/  PRMT R37, RZ, 0x7610, R37 ;  /* 0x00007610ff257816 */ /* 0x000fe40000000025 */
[----:B------:R-:W-:Y:S02]  /*6950*/  PRMT R46, RZ, 0x7610, R46 ;  /* 0x00007610ff2e7816 */ /* 0x000fe4000000002e */
[----:B---3--:R-:W-:-:S13]  /*6960*/  ISETP.GT.U32.AND P3, PT, R11, R35, PT ;  /* 0x000000230b00720c */ /* 0x008fda0003f64070 */
[----:B------:R-:W-:Y:S01]  /*6970*/  @!P3 IMAD.IADD R35, R35, 0x1, -R11 ;  /* 0x000000012323b824 */ /* 0x000fe200078e0a0b */
[----:B0-----:R-:W-:-:S04]  /*6980*/  IADD3 R79, P3, PT, R4, UR5, RZ ;  /* 0x00000005044f7c10 */ /* 0x001fc8000ff7e0ff */
[----:B------:R-:W-:Y:S01]  /*6990*/  IADD3.X R78, PT, PT, R6, UR6, RZ, P3, !PT ;  /* 0x00000006064e7c10 */ /* 0x000fe20009ffe4ff */
[----:B--2---:R0:W-:Y:S04]  /*69a0*/  STL [R1+0x210], R39 ;  /* 0x0002102701007387 */ /* 0x0041e80000100800 */
        /* <DEDUP_REMOVED lines=24> */
[----:B--2---:R-:W-:-:S13]  /*6b30*/  ISETP.GT.U32.AND P2, PT, R11, R39, PT ;  /* 0x000000270b00720c */ /* 0x004fda0003f44070 */
[----:B------:R-:W-:Y:S01]  /*6b40*/  @!P2 IMAD.IADD R39, R39, 0x1, -R11 ;  /* 0x000000012727a824 */ /* 0x000fe200078e0a0b */
[----:B0-----:R-:W-:-:S04]  /*6b50*/  IADD3 R79, P2, PT, R4, UR5, RZ ;  /* 0x00000005044f7c10 */ /* 0x001fc8000ff5e0ff */
[----:B------:R-:W-:Y:S01]  /*6b60*/  IADD3.X R78, PT, PT, R6, UR6, RZ, P2, !PT ;  /* 0x00000006064e7c10 */ /* 0x000fe200097fe4ff */
[----:B----4-:R0:W-:Y:S04]  /*6b70*/  STL [R1+0x198], R37 ;  /* 0x0001982501007387 */ /* 0x0101e80000100800 */
[----:B0-----:R-:W2:Y:S04]  /*6b80*/  LDL.LU R37, [R1+0x82c] ;  /* 0x00082c0001257983 */ /* 0x001ea80000300800 */
[----:B------:R-:W4:Y:S04]  /*6b90*/  LDL.LU R42, [R1+0x828] ;  /* 0x00082800012a7983 */ /* 0x000f280000300800 */
[----:B------:R0:W-:Y:S04]  /*6ba0*/  STL [R1+0x624], R79 ;  /* 0x0006244f01007387 */ /* 0x0001e80000100800 */
[----:B------:R-:W-:Y:S04]  /*6bb0*/  STL [R1+0x62c], R91 ;  /* 0x00062c5b01007387 */ /* 0x000fe80000100800 */
[----:B---3--:R-:W-:Y:S01]  /*6bc0*/  STL [R1+0x20c], R46 ;  /* 0x00020c2e01007387 */ /* 0x008fe20000100800 */
[----:B0-----:R-:W-:-:S03]  /*6bd0*/  @P6 LOP3.LUT R79, R79, R78, RZ, 0x3c, !PT ;  /* 0x0000004e4f4f6212 */ /* 0x001fc600078e3cff */
[----:B------:R0:W-:Y:S02]  /*6be0*/  STL [R1+0x620], R78 ;  /* 0x0006204e01007387 */ /* 0x0001e40000100800 */
[----:B0-----:R-:W-:-:S04]  /*6bf0*/  @P6 LOP3.LUT R78, R79, R78, RZ, 0x3c, !PT ;  /* 0x0000004e4f4e6212 */ /* 0x001fc800078e3cff */
[----:B------:R-:W-:Y:S02]  /*6c00*/  @P6 LOP3.LUT R79, R79, R78, RZ, 0x3c, !PT ;  /* 0x0000004e4f4f6212 */ /* 0x000fe400078e3cff */
[----:B------:R-:W-:-:S03]  /*6c10*/  IADD3.X R46, PT, PT, R7, UR6, RZ, P4, !PT ;  /* 0x00000006072e7c10 */ /* 0x000fc6000a7fe4ff */
[----:B------:R0:W3:Y:S02]  /*6c20*/  @P6 LDG.E.U8 R41, desc[UR24][R78.64] ;  /* 0x000000184e296981 */ /* 0x0000e4000c1e1100 */
[----:B0-----:R-:W-:Y:S02]  /*6c30*/  @P6 IMAD.MOV.U32 R78, RZ, RZ, R91 ;  /* 0x000000ffff4e6224 */ /* 0x001fe400078e005b */
[----:B------:R-:W-:-:S05]  /*6c40*/  @P6 IMAD.MOV.U32 R79, RZ, RZ, R46 ;  /* 0x000000ffff4f6224 */ /* 0x000fca00078e002e */
[----:B------:R0:W4:Y:S01]  /*6c50*/  @P6 LDG.E.U8 R44, desc[UR24][R78.64] ;  /* 0x000000184e2c6981 */ /* 0x000122000c1e1100 */
        /* <DEDUP_REMOVED lines=29> */
[----:B------:R-:W-:Y:S01]  /*6e30*/  ISETP.GT.U32.AND P2, PT, R11, R42, PT ;  /* 0x0000002a0b00720c */ /* 0x000fe20003f44070 */
[----:B------:R-:W-:Y:S01]  /*6e40*/  VIADD R77, R3, 0xfffffffc ;  /* 0xfffffffc034d7836 */ /* 0x000fe20000000000 */
[----:B------:R-:W-:-:S11]  /*6e50*/  UIMAD UR5, UR12, 0x3, URZ ;  /* 0x000000030c0578a4 */ /* 0x000fd6000f8e02ff */
[----:B------:R-:W-:Y:S01]  /*6e60*/  @!P2 IMAD.IADD R42, R42, 0x1, -R11 ;  /* 0x000000012a2aa824 */ /* 0x000fe200078e0a0b */
[----:B------:R-:W-:Y:S01]  /*6e70*/  ISETP.GE.U32.AND P6, PT, R77, 0x7fffffbd, PT ;  /* 0x7fffffbd4d00780c */ /* 0x000fe20003fc6070 */
        /* <DEDUP_REMOVED lines=15> */
[----:B0-----:R-:W-:-:S03]  /*6f70*/  @!P6 LOP3.LUT R79, R79, R78, RZ, 0x3c, !PT ;  /* 0x0000004e4f4fe212 */ /* 0x001fc600078e3cff */
[----:B------:R0:W-:Y:S02]  /*6f80*/  STL [R1+0x5c], R78 ;  /* 0x00005c4e01007387 */ /* 0x0001e40000100800 */
[----:B0-----:R-:W-:-:S04]  /*6f90*/  @!P6 LOP3.LUT R78, R79, R78, RZ, 0x3c, !PT ;  /* 0x0000004e4f4ee212 */ /* 0x001fc800078e3cff */
[----:B------:R-:W-:Y:S02]  /*6fa0*/  @!P6 LOP3.LUT R79, R79, R78, RZ, 0x3c, !PT ;  /* 0x0000004e4f4fe212 */ /* 0x000fe400078e3cff */
[----:B------:R-:W-:-:S03]  /*6fb0*/  IADD3.X R48, PT, PT, R7, UR6, RZ, P4, !PT ;  /* 0x0000000607307c10 */ /* 0x000fc6000a7fe4ff */
[----:B------:R0:W3:Y:S02]  /*6fc0*/  @!P6 LDG.E.U8 R43, desc[UR24][R78.64] ;  /* 0x000000184e2be981 */ /* 0x0000e4000c1e1100 */
[----:B0-----:R-:W-:Y:S02]  /*6fd0*/  @!P6 IMAD.MOV.U32 R78, RZ, RZ, R91 ;  /* 0x000000ffff4ee224 */ /* 0x001fe400078e005b */
[----:B------:R-:W-:-:S05]  /*6fe0*/  @!P6 IMAD.MOV.U32 R79, RZ, RZ, R48 ;  /* 0x000000ffff4fe224 */ /* 0x000fca00078e0030 */
[----:B------:R0:W4:Y:S01]  /*6ff0*/  @!P6 LDG.E.U8 R52, desc[UR24][R78.64] ;  /* 0x000000184e34e981 */ /* 0x000122000c1e1100 */
        /* <DEDUP_REMOVED lines=20> */
[----:B0-----:R-:W-:-:S03]  /*7140*/  @!P4 LOP3.LUT R79, R79, R78, RZ, 0x3c, !PT ;  /* 0x0000004e4f4fc212 */ /* 0x001fc600078e3cff */
[----:B------:R0:W-:Y:S02]  /*7150*/  STL [R1+0x150], R78 ;  /* 0x0001504e01007387 */ /* 0x0001e40000100800 */
[----:B0-----:R-:W-:Y:S02]  /*7160*/  @!P4 LOP3.LUT R78, R79, R78, RZ, 0x3c, !PT ;  /* 0x0000004e4f4ec212 */ /* 0x001fe400078e3cff */
[----:B------:R-:W-:Y:S02]  /*7170*/  IADD3.X R52, PT, PT, R7, UR6, RZ, P6, !PT ;  /* 0x0000000607347c10 */ /* 0x000fe4000b7fe4ff */
[----:B------:R-:W-:-:S05]  /*7180*/  @!P4 LOP3.LUT R79, R79, R78, RZ, 0x3c, !PT ;  /* 0x0000004e4f4fc212 */ /* 0x000fca00078e3cff */
[----:B------:R0:W4:Y:S02]  /*7190*/  @!P4 LDG.E.U8 R47, desc[UR24][R78.64] ;  /* 0x000000184e2fc981 */ /* 0x000124000c1e1100 */
[----:B0-----:R-:W-:Y:S02]  /*71a0*/  @!P4 IMAD.MOV.U32 R78, RZ, RZ, R91 ;  /* 0x000000ffff4ec224 */ /* 0x001fe400078e005b */
[----:B------:R-:W-:-:S05]  /*71b0*/  @!P4 IMAD.MOV.U32 R79, RZ, RZ, R52 ;  /* 0x000000ffff4fc224 */ /* 0x000fca00078e0034 */
[----:B------:R0:W3:Y:S01]  /*71c0*/  @!P4 LDG.E.U8 R50, desc[UR24][R78.64] ;  /* 0x000000184e32c981 */ /* 0x0000e2000c1e1100 */
[----:B------:R-:W-:Y:S02]  /*71d0*/  ISETP.GT.U32.AND P2, PT, R11, R44, PT ;  /* 0x0000002c0b00720c */ /* 0x000fe40003f44070 */
[----:B------:R-:W-:Y:S01]  /*71e0*/  SHF.R.U32.HI R77, RZ, 0xc, R10 ;  /* 0x0000000cff4d7819 */ /* 0x000fe2000001160a */
        /* <DEDUP_REMOVED lines=136> */
[----:B------:R-:W-:-:S05]  /*7a70*/  @P6 LOP3.LUT R79, R79, R78, RZ, 0x3c, !PT ;  /* 0x0000004e4f4f6212 */ /* 0x000fca00078e3cff */
[----:B------:R0:W3:Y:S01]  /*7a80*/  @P6 LDG.E.U8 R87, desc[UR24][R78.64] ;  /* 0x000000184e576981 */ /* 0x0000e2000c1e1100 */
[----:B------:R-:W-:Y:S02]  /*7a90*/  IADD3.X R12, PT, PT, R7, UR6, RZ, P4, !PT ;  /* 0x00000006070c7c10 */ /* 0x000fe4000a7fe4ff */
[----:B------:R-:W-:Y:S01]  /*7aa0*/  PRMT R86, RZ, 0x7610, R86 ;  /* 0x00007610ff567816 */ /* 0x000fe20000000056 */
[----:B0-----:R-:W-:Y:S02]  /*7ab0*/  @P6 IMAD.MOV.U32 R78, RZ, RZ, R91 ;  /* 0x000000ffff4e6224 */ /* 0x001fe400078e005b */
[----:B------:R-:W-:-:S05]  /*7ac0*/  @P6 IMAD.MOV.U32 R79, RZ, RZ, R12 ;  /* 0x000000ffff4f6224 */ /* 0x000fca00078e000c */
[----:B------:R0:W4:Y:S04]  /*7ad0*/  @P6 LDG.E.U8 R86, desc[UR24][R78.64] ;  /* 0x000000184e566981 */ /* 0x000128000c1e1100 */
[----:B------:R-:W-:Y:S01]  /*7ae0*/  STL [R1+0x638], R12 ;  /* 0x0006380c01007387 */ /* 0x000fe20000100800 */
[C---:B------:R-:W-:Y:S02]  /*7af0*/  ISETP.GT.U32.AND P3, PT, R11.reuse, R58, PT ;  /* 0x0000003a0b00720c */ /* 0x040fe40003f64070 */
[----:B------:R-:W-:Y:S01]  /*7b00*/  SHF.R.U64 R77, R8, 0x4, RZ ;  /* 0x00000004084d7819 */ /* 0x000fe200000012ff */
[----:B------:R-:W-:Y:S01]  /*7b10*/  UIMAD UR5, UR12, 0x3b, URZ ;  /* 0x0000003b0c0578a4 */ /* 0x000fe2000f8e02ff */
[----:B---3--:R1:W-:Y:S04]  /*7b20*/  STL [R1+0x1f0], R87 ;  /* 0x0001f05701007387 */ /* 0x0083e80000100800 */
[----:B-1----:R-:W3:Y:S04]  /*7b30*/  LDL.LU R87, [R1+0x7e4] ;  /* 0x0007e40001577983 */ /* 0x002ee80000300800 */
[----:B------:R-:W3:Y:S01]  /*7b40*/  LDL.LU R12, [R1+0x7e0] ;  /* 0x0007e000010c7983 */ /* 0x000ee20000300800 */
[----:B------:R-:W-:Y:S01]  /*7b50*/  @!P3 IMAD.IADD R58, R58, 0x1, -R11 ;  /* 0x000000013a3ab824 */ /* 0x000fe200078e0a0b */
[----:B--2---:R-:W-:-:S02]  /*7b60*/  ISETP.GT.U32.AND P3, PT, R11, R57, PT ;  /* 0x000000390b00720c */ /* 0x004fc40003f64070 */
[----:B------:R-:W-:Y:S01]  /*7b70*/  LOP3.LUT P4, RZ, R77, 0x1, RZ, 0xc0, !PT ;  /* 0x000000014dff7812 */ /* 0x000fe2000788c0ff */
[----:B------:R-:W-:Y:S02]  /*7b80*/  USHF.R.S32.HI UR6, URZ, 0x1f, UR5 ;  /* 0x0000001fff067899 */ /* 0x000fe40008011405 */
[----:B------:R-:W-:-:S08]  /*7b90*/  IADD3 R91, P6, PT, R5, UR5, RZ ;  /* 0x00000005055b7c10 */ /* 0x000fd0000ffde0ff */
[----:B------:R-:W-:Y:S01]  /*7ba0*/  @!P3 IMAD.IADD R57, R57, 0x1, -R11 ;  /* 0x000000013939b824 */ /* 0x000fe200078e0a0b */
[----:B0-----:R-:W-:-:S04]  /*7bb0*/  IADD3 R79, P3, PT, R4, UR5, RZ ;  /* 0x00000005044f7c10 */ /* 0x001fc8000ff7e0ff */
[----:B------:R-:W-:Y:S01]  /*7bc0*/  IADD3.X R78, PT, PT, R6, UR6, RZ, P3, !PT ;  /* 0x00000006064e7c10 */ /* 0x000fe20009ffe4ff */
[----:B------:R0:W-:Y:S04]  /*7bd0*/  STL [R1+0x684], R79 ;  /* 0x0006844f01007387 */ /* 0x0001e80000100800 */
[----:B------:R-:W-:Y:S04]  /*7be0*/  STL [R1+0x68c], R91 ;  /* 0x00068c5b01007387 */ /* 0x000fe80000100800 */
[----:B----4-:R-:W-:Y:S01]  /*7bf0*/  STL [R1+0x1ec], R86 ;  /* 0x0001ec5601007387 */ /* 0x010fe20000100800 */
[----:B0-----:R-:W-:-:S03]  /*7c00*/  @P4 LOP3.LUT R79, R79, R78, RZ, 0x3c, !PT ;  /* 0x0000004e4f4f4212 */ /* 0x001fc600078e3cff */
[----:B------:R0:W-:Y:S01]  /*7c10*/  STL [R1+0x680], R78 ;  /* 0x0006804e01007387 */ /* 0x0001e20000100800 */
[----:B------:R-:W-:Y:S02]  /*7c20*/  PRMT R93, RZ, 0x7610, R93 ;  /* 0x00007610ff5d7816 */ /* 0x000fe4000000005d */
[----:B0-----:R-:W-:Y:S02]  /*7c30*/  @P4 LOP3.LUT R78, R79, R78, RZ, 0x3c, !PT ;  /* 0x0000004e4f4e4212 */ /* 0x001fe400078e3cff */
[----:B------:R-:W-:Y:S02]  /*7c40*/  IADD3.X R86, PT, PT, R7, UR6, RZ, P6, !PT ;  /* 0x0000000607567c10 */ /* 0x000fe4000b7fe4ff */
[----:B------:R-:W-:-:S05]  /*7c50*/  @P4 LOP3.LUT R79, R79, R78, RZ, 0x3c, !PT ;  /* 0x0000004e4f4f4212 */ /* 0x000fca00078e3cff */
[----:B------:R0:W2:Y:S02]  /*7c60*/  @P4 LDG.E.U8 R93, desc[UR24][R78.64] ;  /* 0x000000184e5d4981 */ /* 0x0000a4000c1e1100 */
[----:B0-----:R-:W-:Y:S02]  /*7c70*/  @P4 IMAD.MOV.U32 R78, RZ, RZ, R91 ;  /* 0x000000ffff4e4224 */ /* 0x001fe400078e005b */
[----:B------:R-:W-:Y:S01]  /*7c80*/  @P4 IMAD.MOV.U32 R79, RZ, RZ, R86 ;  /* 0x000000ffff4f4224 */ /* 0x000fe200078e0056 */
[----:B---3--:R-:W-:-:S06]  /*7c90*/  PRMT R12, RZ, 0x7610, R12 ;  /* 0x00007610ff0c7816 */ /* 0x008fcc000000000c */
[----:B------:R0:W3:Y:S01]  /*7ca0*/  @P4 LDG.E.U8 R12, desc[UR24][R78.64] ;  /* 0x000000184e0c4981 */ /* 0x0000e2000c1e1100 */
[----:B------:R-:W-:Y:S01]  /*7cb0*/  ISETP.GT.U32.AND P2, PT, R11, R56, PT ;  /* 0x000000380b00720c */ /* 0x000fe20003f44070 */
[----:B------:R-:W-:Y:S01]  /*7cc0*/  VIADD R77, R3, 0xfffffffb ;  /* 0xfffffffb034d7836 */ /* 0x000fe20000000000 */
[----:B------:R-:W-:-:S11]  /*7cd0*/  USHF.L.U32 UR5, UR12, 0x2, URZ ;  /* 0x000000020c057899 */ /* 0x000fd600080006ff */
[----:B------:R-:W-:Y:S01]  /*7ce0*/  @!P2 IMAD.IADD R56, R56, 0x1, -R11 ;  /* 0x000000013838a824 */ /* 0x000fe200078e0a0b */
[----:B------:R-:W-:Y:S02]  /*7cf0*/  ISETP.GT.U32.AND P2, PT, R11, R55, PT ;  /* 0x000000370b00720c */ /* 0x000fe40003f44070 */
[----:B------:R-:W-:Y:S01]  /*7d00*/  ISETP.GE.U32.AND P6, PT, R77, 0x7fffffbc, PT ;  /* 0x7fffffbc4d00780c */ /* 0x000fe20003fc6070 */
[----:B------:R-:W-:Y:S01]  /*7d10*/  USHF.R.S32.HI UR6, URZ, 0x1f, UR5 ;  /* 0x0000001fff067899 */ /* 0x000fe20008011405 */
[----:B------:R-:W-:Y:S01]  /*7d20*/  STL [R1+0x688], R86 ;  /* 0x0006885601007387 */ /* 0x000fe20000100800 */
[----:B------:R-:W-:-:S08]  /*7d30*/  IADD3 R91, P4, PT, R5, UR5, RZ ;  /* 0x00000005055b7c10 */ /* 0x000fd0000ff9e0ff */
[----:B------:R-:W-:Y:S01]  /*7d40*/  @!P2 IMAD.IADD R55, R55, 0x1, -R11 ;  /* 0x000000013737a824 */ /* 0x000fe200078e0a0b */
[----:B0-----:R-:W-:-:S04]  /*7d50*/  IADD3 R79, P2, PT, R4, UR5, RZ ;  /* 0x00000005044f7c10 */ /* 0x001fc8000ff5e0ff */
[----:B------:R-:W-:Y:S02]  /*7d60*/  IADD3.X R78, PT, PT, R6, UR6, RZ, P2, !PT ;  /* 0x00000006064e7c10 */ /* 0x000fe400097fe4ff */
[----:B------:R-:W-:Y:S01]  /*7d70*/  PRMT R87, RZ, 0x7610, R87 ;  /* 0x00007610ff577816 */ /* 0x000fe20000000057 */
[----:B--2---:R0:W-:Y:S04]  /*7d80*/  STL [R1+0x1e8], R93 ;  /* 0x0001e85d01007387 */ /* 0x0041e80000100800 */
[----:B0-----:R-:W2:Y:S04]  /*7d90*/  LDL.LU R93, [R1+0x7dc] ;  /* 0x0007dc00015d7983 */ /* 0x001ea80000300800 */
[----:B------:R-:W4:Y:S04]  /*7da0*/  LDL.LU R86, [R1+0x7d8] ;  /* 0x0007d80001567983 */ /* 0x000f280000300800 */
[----:B------:R0:W-:Y:S04]  /*7db0*/  STL [R1+0x90], R79 ;  /* 0x0000904f01007387 */ /* 0x0001e80000100800 */
[----:B------:R-:W-:Y:S01]  /*7dc0*/  STL [R1+0x9c], R91 ;  /* 0x00009c5b01007387 */ /* 0x000fe20000100800 */
[----:B0-----:R-:W-:-:S03]  /*7dd0*/  @!P6 LOP3.LUT R79, R79, R78, RZ, 0x3c, !PT ;  /* 0x0000004e4f4fe212 */ /* 0x001fc600078e3cff */
[----:B---3--:R-:W-:Y:S04]  /*7de0*/  STL [R1+0x11c], R12 ;  /* 0x00011c0c01007387 */ /* 0x008fe80000100800 */
[----:B------:R0:W-:Y:S02]  /*7df0*/  STL [R1+0x8c], R78 ;  /* 0x00008c4e01007387 */ /* 0x0001e40000100800 */
[----:B0-----:R-:W-:-:S04]  /*7e00*/  @!P6 LOP3.LUT R78, R79, R78, RZ, 0x3c, !PT ;  /* 0x0000004e4f4ee212 */ /* 0x001fc800078e3cff */
[----:B------:R-:W-:-:S05]  /*7e10*/  @!P6 LOP3.LUT R79, R79, R78, RZ, 0x3c, !PT ;  /* 0x0000004e4f4fe212 */ /* 0x000fca00078e3cff */
[----:B------:R0:W3:Y:S01]  /*7e20*/  @!P6 LDG.E.U8 R87, desc[UR24][R78.64] ;  /* 0x000000184e57e981 */ /* 0x0000e2000c1e1100 */
[----:B------:R-:W-:Y:S02]  /*7e30*/  IADD3.X R12, PT, PT, R7, UR6, RZ, P4, !PT ;  /* 0x00000006070c7c10 */ /* 0x000fe4000a7fe4ff */
[----:B------:R-:W-:Y:S01]  /*7e40*/  PRMT R89, RZ, 0x7610, R89 ;  /* 0x00007610ff597816 */ /* 0x000fe20000000059 */
[----:B0-----:R-:W-:Y:S02]  /*7e50*/  @!P6 IMAD.MOV.U32 R78, RZ, RZ, R91 ;  /* 0x000000ffff4ee224 */ /* 0x001fe400078e005b */
[----:B------:R-:W-:-:S05]  /*7e60*/  @!P6 IMAD.MOV.U32 R79, RZ, RZ, R12 ;  /* 0x000000ffff4fe224 */ /* 0x000fca00078e000c */
[----:B------:R-:W2:Y:S04]  /*7e70*/  @!P6 LDG.E.U8 R89, desc[UR24][R78.64] ;  /* 0x000000184e59e981 */ /* 0x000ea8000c1e1100 */
[----:B------:R-:W-:Y:S01]  /*7e80*/  STL [R1+0x94], R12 ;  /* 0x0000940c01007387 */ /* 0x000fe20000100800 */
[----:B------:R-:W-:Y:S01]  /*7e90*/  ISETP.GT.U32.AND P3, PT, R11, R60, PT ;  /* 0x0000003c0b00720c */ /* 0x000fe20003f64070 */
[----:B------:R-:W-:Y:S01]  /*7ea0*/  VIADD R77, R3, 0xfffffff3 ;  /* 0xfffffff3034d7836 */ /* 0x000fe20000000000 */
[----:B------:R-:W-:-:S11]  /*7eb0*/  UIMAD UR5, UR12, 0xc, URZ ;  /* 0x0000000c0c0578a4 */ /* 0x000fd6000f8e02ff */
[--C-:B------:R-:W-:Y:S01]  /*7ec0*/  @!P3 IMAD.IADD R60, R60, 0x1, -R11.reuse ;  /* 0x000000013c3cb824 */ /* 0x100fe200078e0a0b */
[----:B---3--:R0:W-:Y:S04]  /*7ed0*/  STL [R1+0x118], R87 ;  /* 0x0001185701007387 */ /* 0x0081e80000100800 */
[----:B0-----:R-:W3:Y:S01]  /*7ee0*/  LDL.LU R87, [R1+0x7d4] ;  /* 0x0007d40001577983 */ /* 0x001ee20000300800 */
[----:B------:R-:W-:Y:S02]  /*7ef0*/  ISETP.GT.U32.AND P3, PT, R11, R59, PT ;  /* 0x0000003b0b00720c */ /* 0x000fe40003f64070 */
[----:B------:R-:W-:Y:S01]  /*7f00*/  ISETP.GE.U32.AND P4, PT, R77, 0x7fffffb4, PT ;  /* 0x7fffffb44d00780c */ /* 0x000fe20003f86070 */
[----:B------:R-:W-:Y:S01]  /*7f10*/  USHF.R.S32.HI UR6, URZ, 0x1f, UR5 ;  /* 0x0000001fff067899 */ /* 0x000fe20008011405 */
[----:B------:R-:W4:Y:S04]  /*7f20*/  LDL.LU R12, [R1+0x7d0] ;  /* 0x0007d000010c7983 */ /* 0x000f280000300800 */
[----:B--2---:R0:W-:Y:S05]  /*7f30*/  STL [R1+0x114], R89 ;  /* 0x0001145901007387 */ /* 0x0041ea0000100800 */
[----:B------:R-:W-:Y:S01]  /*7f40*/  @!P3 IMAD.IADD R59, R59, 0x1, -R11 ;  /* 0x000000013b3bb824 */ /* 0x000fe200078e0a0b */
[----:B------:R-:W-:-:S04]  /*7f50*/  IADD3 R79, P3, PT, R4, UR5, RZ ;  /* 0x00000005044f7c10 */ /* 0x000fc8000ff7e0ff */
[----:B------:R-:W-:Y:S02]  /*7f60*/  IADD3.X R78, PT, PT, R6, UR6, RZ, P3, !PT ;  /* 0x00000006064e7c10 */ /* 0x000fe40009ffe4ff */
[----:B0-----:R-:W-:Y:S01]  /*7f70*/  IADD3 R89, P6, PT, R5, UR5, RZ ;  /* 0x0000000505597c10 */ /* 0x001fe2000ffde0ff */
[----:B------:R0:W-:Y:S04]  /*7f80*/  STL [R1+0x3f4], R79 ;  /* 0x0003f44f01007387 */ /* 0x0001e80000100800 */
[----:B------:R-:W-:Y:S01]  /*7f90*/  STL [R1+0x3fc], R89 ;  /* 0x0003fc5901007387 */ /* 0x000fe20000100800 */
[----:B0-----:R-:W-:-:S03]  /*7fa0*/  @!P4 LOP3.LUT R79, R79, R78, RZ, 0x3c, !PT ;  /* 0x0000004e4f4fc212 */ /* 0x001fc600078e3cff */
[----:B------:R0:W-:Y:S01]  /*7fb0*/  STL [R1+0x3f0], R78 ;  /* 0x0003f04e01007387 */ /* 0x0001e20000100800 */
[----:B------:R-:W-:Y:S02]  /*7fc0*/  PRMT R92, RZ, 0x7610, R92 ;  /* 0x00007610ff5c7816 */ /* 0x000fe4000000005c */
[----:B------:R-:W-:Y:S02]  /*7fd0*/  IADD3.X R91, PT, PT, R7, UR6, RZ, P6, !PT ;  /* 0x00000006075b7c10 */ /* 0x000fe4000b7fe4ff */
[----:B0-----:R-:W-:-:S04]  /*7fe0*/  @!P4 LOP3.LUT R78, R79, R78, RZ, 0x3c, !PT ;  /* 0x0000004e4f4ec212 */ /* 0x001fc800078e3cff */
[----:B------:R-:W-:-:S05]  /*7ff0*/  @!P4 LOP3.LUT R79, R79, R78, RZ, 0x3c, !PT ;  /* 0x0000004e4f4fc212 */ /* 0x000fca00078e3cff */
[----:B------:R0:W2:Y:S02]  /*8000*/  @!P4 LDG.E.U8 R92, desc[UR24][R78.64] ;  /* 0x000000184e5cc981 */ /* 0x0000a4000c1e1100 */
[----:B0-----:R-:W-:Y:S02]  /*8010*/  @!P4 IMAD.MOV.U32 R78, RZ, RZ, R89 ;  /* 0x000000ffff4ec224 */ /* 0x001fe400078e0059 */
[----:B------:R-:W-:Y:S01]  /*8020*/  @!P4 IMAD.MOV.U32 R79, RZ, RZ, R91 ;  /* 0x000000ffff4fc224 */ /* 0x000fe200078e005b */
[----:B---3--:R-:W-:-:S06]  /*8030*/  PRMT R87, RZ, 0x7610, R87 ;  /* 0x00007610ff577816 */ /* 0x008fcc0000000057 */
[----:B------:R0:W3:Y:S01]  /*8040*/  @!P4 LDG.E.U8 R87, desc[UR24][R78.64] ;  /* 0x000000184e57c981 */ /* 0x0000e2000c1e1100 */
[----:B------:R-:W-:Y:S01]  /*8050*/  ISETP.GT.U32.AND P2, PT, R11, R64, PT ;  /* 0x000000400b00720c */ /* 0x000fe20003f44070 */
[----:B------:R-:W-:Y:S01]  /*8060*/  UIMAD UR5, UR12, 0x14, URZ ;  /* 0x000000140c0578a4 */ /* 0x000fe2000f8e02ff */
[----:B------:R-:W-:-:S11]  /*8070*/  SHF.R.U32.HI R77, RZ, 0xb, R10 ;  /* 0x0000000bff4d7819 */ /* 0x000fd6000001160a */
[----:B------:R-:W-:Y:S01]  /*8080*/  @!P2 IMAD.IADD R64, R64, 0x1, -R11 ;  /* 0x000000014040a824 */ /* 0x000fe200078e0a0b */
[----:B------:R-:W-:Y:S01]  /*8090*/  ISETP.GT.U32.AND P2, PT, R11, R63, PT ;  /* 0x0000003f0b00720c */ /* 0x000fe20003f44070 */
[----:B------:R1:W-:Y:S01]  /*80a0*/  STL [R1+0x3f8], R91 ;  /* 0x0003f85b01007387 */ /* 0x0003e20000100800 */
[----:B------:R-:W-:Y:S01]  /*80b0*/  LOP3.LUT P6, RZ, R77, 0x1, RZ, 0xc0, !PT ;  /* 0x000000014dff7812 */ /* 0x000fe200078cc0ff */
[----:B------:R-:W-:Y:S01]  /*80c0*/  USHF.R.S32.HI UR6, URZ, 0x1f, UR5 ;  /* 0x0000001fff067899 */ /* 0x000fe20008011405 */
[----:B0-----:R-:W-:-:S09]  /*80d0*/  SHF.R.U64 R78, R8, 0x1b, RZ ;  /* 0x0000001b084e7819 */ /* 0x001fd200000012ff */
[----:B------:R-:W-:Y:S01]  /*80e0*/  @!P2 IMAD.IADD R63, R63, 0x1, -R11 ;  /* 0x000000013f3fa824 */ /* 0x000fe200078e0a0b */
[----:B-1----:R-:W-:Y:S02]  /*80f0*/  IADD3 R91, P2, PT, R4, UR5, RZ ;  /* 0x00000005045b7c10 */ /* 0x002fe4000ff5e0ff */
[----:B------:R-:W-:Y:S02]  /*8100*/  PRMT R90, RZ, 0x7610, R90 ;  /* 0x00007610ff5a7816 */ /* 0x000fe4000000005a */
[----:B----4-:R-:W-:Y:S01]  /*8110*/  PRMT R86, RZ, 0x7610, R86 ;  /* 0x00007610ff567816 */ /* 0x010fe20000000056 */
[----:B---3--:R0:W-:Y:S04]  /*8120*/  STL [R1+0x10c], R87 ;  /* 0x00010c5701007387 */ /* 0x0081e80000100800 */
[----:B------:R-:W-:Y:S04]  /*8130*/  STL [R1+0x464], R91 ;  /* 0x0004645b01007387 */ /* 0x000fe80000100800 */
[----:B--2---:R1:W-:Y:S01]  /*8140*/  STL [R1+0x110], R92 ;  /* 0x0001105c01007387 */ /* 0x0043e20000100800 */
[----:B0-----:R-:W-:-:S04]  /*8150*/  IADD3 R87, P4, PT, R5, UR5, RZ ;  /* 0x0000000505577c10 */ /* 0x001fc8000ff9e0ff */
[----:B------:R-:W-:Y:S02]  /*8160*/  IADD3.X R89, PT, PT, R7, UR6, RZ, P4, !PT ;  /* 0x0000000607597c10 */ /* 0x000fe4000a7fe4ff */
[----:B-1----:R-:W-:Y:S02]  /*8170*/  IADD3.X R92, PT, PT, R6, UR6, RZ, P2, !PT ;  /* 0x00000006065c7c10 */ /* 0x002fe400097fe4ff */
[----:B------:R-:W-:Y:S01]  /*8180*/  LOP3.LUT P4, RZ, R78, 0x1, RZ, 0xc0, !PT ;  /* 0x000000014eff7812 */ /* 0x000fe2000788c0ff */
[----:B------:R-:W-:Y:S02]  /*8190*/  @P6 IMAD.MOV.U32 R78, RZ, RZ, R91 ;  /* 0x000000ffff4e6224 */ /* 0x000fe400078e005b */
[----:B------:R-:W-:-:S05]  /*81a0*/  @P6 IMAD.MOV.U32 R79, RZ, RZ, R92 ;  /* 0x000000ffff4f6224 */ /* 0x000fca00078e005c */
[----:B------:R0:W2:Y:S02]  /*81b0*/  @P6 LDG.E.U8 R90, desc[UR24][R78.64] ;  /* 0x000000184e5a6981 */ /* 0x0000a4000c1e1100 */
[----:B0-----:R-:W-:Y:S02]  /*81c0*/  @P6 IMAD.MOV.U32 R78, RZ, RZ, R87 ;  /* 0x000000ffff4e6224 */ /* 0x001fe400078e0057 */
[----:B------:R-:W-:-:S05]  /*81d0*/  @P6 IMAD.MOV.U32 R79, RZ, RZ, R89 ;  /* 0x000000ffff4f6224 */ /* 0x000fca00078e0059 */
[----:B------:R0:W3:Y:S01]  /*81e0*/  @P6 LDG.E.U8 R86, desc[UR24][R78.64] ;  /* 0x000000184e566981 */ /* 0x0000e2000c1e1100 */
[----:B------:R-:W-:Y:S01]  /*81f0*/  ISETP.GT.U32.AND P3, PT, R11, R62, PT ;  /* 0x0000003e0b00720c */ /* 0x000fe20003f64070 */
[----:B------:R-:W-:Y:S01]  /*8200*/  UIMAD UR5, UR12, 0x1c, URZ ;  /* 0x0000001c0c0578a4 */ /* 0x000fe2000f8e02ff */
[----:B------:R-:W-:-:S11]  /*8210*/  SHF.R.U32.HI R77, RZ, 0x3, R10 ;  /* 0x00000003ff4d7819 */ /* 0x000fd6000001160a */
[----:B------:R-:W-:Y:S01]  /*8220*/  @!P3 IMAD.IADD R62, R62, 0x1, -R11 ;  /* 0x000000013e3eb824 */ /* 0x000fe200078e0a0b */
[----:B------:R-:W-:Y:S01]  /*8230*/  ISETP.GT.U32.AND P3, PT, R11, R61, PT ;  /* 0x0000003d0b00720c */ /* 0x000fe20003f64070 */
[----:B------:R-:W-:Y:S01]  /*8240*/  STL [R1+0x46c], R87 ;  /* 0x00046c5701007387 */ /* 0x000fe20000100800 */
[----:B------:R-:W-:-:S03]  /*8250*/  LOP3.LUT P2, RZ, R77, 0x1, RZ, 0xc0, !PT ;  /* 0x000000014dff7812 */ /* 0x000fc6000784c0ff */
[----:B------:R-:W-:Y:S01]  /*8260*/  STL [R1+0x460], R92 ;  /* 0x0004605c01007387 */ /* 0x000fe20000100800 */
[----:B------:R-:W-:-:S03]  /*8270*/  USHF.R.S32.HI UR6, URZ, 0x1f, UR5 ;  /* 0x0000001fff067899 */ /* 0x000fc60008011405 */
[----:B------:R1:W-:Y:S04]  /*8280*/  STL [R1+0x468], R89 ;  /* 0x0004685901007387 */ /* 0x0003e80000100800 */
[----:B------:R-:W-:Y:S01]  /*8290*/  @!P3 IMAD.IADD R61, R61, 0x1, -R11 ;  /* 0x000000013d3db824 */ /* 0x000fe200078e0a0b */
[----:B-1----:R-:W-:Y:S02]  /*82a0*/  IADD3 R89, P3, PT, R4, UR5, RZ ;  /* 0x0000000504597c10 */ /* 0x002fe4000ff7e0ff */
[----:B0-----:R-:W-:Y:S02]  /*82b0*/  SHF.R.U64 R78, R8, 0xb, RZ ;  /* 0x0000000b084e7819 */ /* 0x001fe400000012ff */
[----:B------:R-:W-:Y:S02]  /*82c0*/  PRMT R88, RZ, 0x7610, R88 ;  /* 0x00007610ff587816 */ /* 0x000fe40000000058 */
[----:B------:R-:W-:Y:S01]  /*82d0*/  PRMT R85, RZ, 0x7610, R85 ;  /* 0x00007610ff557816 */ /* 0x000fe20000000055 */
        /* <DEDUP_REMOVED lines=13> */
[----:B------:R-:W-:-:S03]  /*83b0*/  UIMAD UR6, UR12, 0x24, URZ ;  /* 0x000000240c0678a4 */ /* 0x000fc6000f8e02ff */
[----:B------:R-:W-:Y:S01]  /*83c0*/  STL [R1+0x55c], R86 ;  /* 0x00055c5601007387 */ /* 0x000fe20000100800 */
[----:B------:R-:W-:-:S03]  /*83d0*/  USHF.R.S32.HI UR17, URZ, 0x1f, UR6 ;  /* 0x0000001fff117899 */ /* 0x000fc60008011406 */
[----:B------:R-:W-:Y:S04]  /*83e0*/  STL [R1+0x550], R90 ;  /* 0x0005505a01007387 */ /* 0x000fe80000100800 */
[----:B------:R1:W-:Y:S02]  /*83f0*/  STL [R1+0x558], R87 ;  /* 0x0005585701007387 */ /* 0x0003e40000100800 */
[----:B-1----:R-:W-:-:S05]  /*8400*/  IADD3 R87, P2, PT, R4, UR6, RZ ;  /* 0x0000000604577c10 */ /* 0x002fca000ff5e0ff */
[----:B------:R-:W-:Y:S01]  /*8410*/  STL [R1+0x5a4], R87 ;  /* 0x0005a45701007387 */ /* 0x000fe20000100800 */
[----:B------:R-:W-:Y:S01]  /*8420*/  PRMT R84, RZ, 0x7610, R84 ;  /* 0x00007610ff547816 */ /* 0x000fe20000000054 */
[----:B0-----:R-:W-:Y:S01]  /*8430*/  @P4 IMAD.MOV.U32 R78, RZ, RZ, R87 ;  /* 0x000000ffff4e4224 */ /* 0x001fe200078e0057 */
[----:B------:R-:W-:-:S04]  /*8440*/  SHF.R.U64 R77, R8, 0x13, RZ ;  /* 0x00000013084d7819 */ /* 0x000fc800000012ff */
[----:B------:R-:W-:Y:S02]  /*8450*/  LOP3.LUT P3, RZ, R77, 0x1, RZ, 0xc0, !PT ;  /* 0x000000014dff7812 */ /* 0x000fe4000786c0ff */
[----:B------:R-:W-:Y:S01]  /*8460*/  PRMT R77, RZ, 0x7610, R77 ;  /* 0x00007610ff4d7816 */ /* 0x000fe2000000004d */
[----:B--2---:R0:W-:Y:S02]  /*8470*/  STL [R1+0xe4], R88 ;  /* 0x0000e45801007387 */ /* 0x0041e40000100800 */
[----:B0-----:R-:W-:-:S05]  /*8480*/  IADD3.X R88, PT, PT, R6, UR17, RZ, P2, !PT ;  /* 0x0000001106587c10 */ /* 0x001fca00097fe4ff */
[----:B------:R-:W-:-:S05]  /*8490*/  @P4 IMAD.MOV.U32 R79, RZ, RZ, R88 ;  /* 0x000000ffff4f4224 */ /* 0x000fca00078e0058 */
[----:B------:R0:W2:Y:S04]  /*84a0*/  @P4 LDG.E.U8 R84, desc[UR24][R78.64] ;  /* 0x000000184e544981 */ /* 0x0000a8000c1e1100 */
[----:B---3--:R1:W-:Y:S02]  /*84b0*/  STL [R1+0xe0], R85 ;  /* 0x0000e05501007387 */ /* 0x0083e40000100800 */
[----:B-1----:R-:W-:-:S04]  /*84c0*/  IADD3 R85, P2, PT, R5, UR6, RZ ;  /* 0x0000000605557c10 */ /* 0x002fc8000ff5e0ff */
[----:B------:R-:W-:Y:S01]  /*84d0*/  IADD3.X R86, PT, PT, R7, UR17, RZ, P2, !PT ;  /* 0x0000001107567c10 */ /* 0x000fe200097fe4ff */
[----:B0-----:R-:W-:-:S04]  /*84e0*/  @P4 IMAD.MOV.U32 R78, RZ, RZ, R85 ;  /* 0x000000ffff4e4224 */ /* 0x001fc800078e0055 */
[----:B------:R-:W-:-:S05]  /*84f0*/  @P4 IMAD.MOV.U32 R79, RZ, RZ, R86 ;  /* 0x000000ffff4f4224 */ /* 0x000fca00078e0056 */
[----:B------:R0:W3:Y:S01]  /*8500*/  @P4 LDG.E.U8 R77, desc[UR24][R78.64] ;  /* 0x000000184e4d4981 */ /* 0x0000e2000c1e1100 */
[----:B------:R-:W-:-:S03]  /*8510*/  UIMAD UR14, UR12, 0x2c, URZ ;  /* 0x0000002c0c0e78a4 */ /* 0x000fc6000f8e02ff */
[----:B------:R-:W-:Y:S01]  /*8520*/  STL [R1+0x5a0], R88 ;  /* 0x0005a05801007387 */ /* 0x000fe20000100800 */
[----:B------:R-:W-:-:S03]  /*8530*/  USHF.R.S32.HI UR6, URZ, 0x1f, UR14 ;  /* 0x0000001fff067899 */ /* 0x000fc6000801140e */
[----:B------:R-:W-:Y:S01]  /*8540*/  STL [R1+0x5ac], R85 ;  /* 0x0005ac5501007387 */ /* 0x000fe20000100800 */
[----:B------:R-:W-:-:S03]  /*8550*/  UIMAD UR15, UR12, 0x34, URZ ;  /* 0x000000340c0f78a4 */ /* 0x000fc6000f8e02ff */
[----:B------:R-:W-:Y:S01]  /*8560*/  STL [R1+0x5a8], R86 ;  /* 0x0005a85601007387 */ /* 0x000fe20000100800 */
[----:B------:R-:W-:Y:S02]  /*8570*/  USHF.R.S32.HI UR20, URZ, 0x1f, UR15 ;  /* 0x0000001fff147899 */ /* 0x000fe4000801140f */
[----:B------:R-:W-:Y:S01]  /*8580*/  UIMAD UR5, UR12, 0x5, URZ ;  /* 0x000000050c0578a4 */ /* 0x000fe2000f8e02ff */
[----:B0-----:R-:W-:-:S03]  /*8590*/  VIADD R78, R3, 0xfffffffa ;  /* 0xfffffffa034e7836 */ /* 0x001fc60000000000 */
[----:B------:R-:W-:Y:S01]  /*85a0*/  USHF.R.S32.HI UR17, URZ, 0x1f, UR5 ;  /* 0x0000001fff117899 */ /* 0x000fe20008011405 */
[----:B------:R-:W-:Y:S02]  /*85b0*/  IADD3 R90, P4, PT, R5, UR14, RZ ;  /* 0x0000000e055a7c10 */ /* 0x000fe4000ff9e0ff */
[----:B------:R-:W-:Y:S02]  /*85c0*/  PRMT R12, RZ, 0x7610, R12 ;  /* 0x00007610ff0c7816 */ /* 0x000fe4000000000c */
[----:B------:R-:W-:Y:S01]  /*85d0*/  PRMT R93, RZ, 0x7610, R93 ;  /* 0x00007610ff5d7816 */ /* 0x000fe2000000005d */
[----:B--2---:R0:W-:Y:S02]  /*85e0*/  STL [R1+0xdc], R84 ;  /* 0x0000dc5401007387 */ /* 0x0041e40000100800 */
[----:B0-----:R-:W-:-:S04]  /*85f0*/  IADD3 R84, P2, PT, R4, UR14, RZ ;  /* 0x0000000e04547c10 */ /* 0x001fc8000ff5e0ff */
[----:B------:R-:W-:Y:S02]  /*8600*/  IADD3.X R79, PT, PT, R6, UR6, RZ, P2, !PT ;  /* 0x00000006064f7c10 */ /* 0x000fe400097fe4ff */
[----:B------:R-:W-:-:S04]  /*8610*/  IADD3 R88, P2, PT, R4, UR15, RZ ;  /* 0x0000000f04587c10 */ /* 0x000fc8000ff5e0ff */
[----:B------:R-:W-:Y:S02]  /*8620*/  IADD3.X R85, PT, PT, R6, UR20, RZ, P2, !PT ;  /* 0x0000001406557c10 */ /* 0x000fe400097fe4ff */
[----:B------:R-:W-:-:S04]  /*8630*/  IADD3 R86, P2, PT, R4, UR5, RZ ;  /* 0x0000000504567c10 */ /* 0x000fc8000ff5e0ff */
[----:B------:R-:W-:Y:S02]  /*8640*/  IADD3.X R87, PT, PT, R6, UR17, RZ, P2, !PT ;  /* 0x0000001106577c10 */ /* 0x000fe400097fe4ff */
[----:B------:R-:W-:Y:S01]  /*8650*/  ISETP.GE.U32.AND P2, PT, R78, 0x7fffffbb, PT ;  /* 0x7fffffbb4e00780c */ /* 0x000fe20003f46070 */
[----:B------:R-:W-:Y:S01]  /*8660*/  @P3 IMAD.MOV.U32 R78, RZ, RZ, R84 ;  /* 0x000000ffff4e3224 */ /* 0x000fe200078e0054 */
[----:B------:R-:W-:Y:S04]  /*8670*/  STL [R1+0x5f4], R84 ;  /* 0x0005f45401007387 */ /* 0x000fe80000100800 */
[----:B---3--:R-:W-:Y:S04]  /*8680*/  STL [R1+0xd8], R77 ;  /* 0x0000d84d01007387 */ /* 0x008fe80000100800 */
[----:B------:R-:W-:Y:S04]  /*8690*/  STL [R1+0x5fc], R90 ;  /* 0x0005fc5a01007387 */ /* 0x000fe80000100800 */
[----:B------:R0:W-:Y:S04]  /*86a0*/  STL [R1+0x5f0], R79 ;  /* 0x0005f04f01007387 */ /* 0x0001e80000100800 */
[----:B------:R1:W2:Y:S02]  /*86b0*/  @P3 LDG.E.U8 R12, desc[UR24][R78.64] ;  /* 0x000000184e0c3981 */ /* 0x0002a4000c1e1100 */
[----:B-1----:R-:W-:-:S02]  /*86c0*/  @P6 IMAD.MOV.U32 R78, RZ, RZ, R88 ;  /* 0x000000ffff4e6224 */ /* 0x002fc400078e0058 */
[----:B0-----:R-:W-:-:S05]  /*86d0*/  @P6 IMAD.MOV.U32 R79, RZ, RZ, R85 ;  /* 0x000000ffff4f6224 */ /* 0x001fca00078e0055 */
[----:B------:R-:W3:Y:S01]  /*86e0*/  @P6 LDG.E.U8 R93, desc[UR24][R78.64] ;  /* 0x000000184e5d6981 */ /* 0x000ee2000c1e1100 */
[----:B------:R-:W-:Y:S01]  /*86f0*/  UIMAD UR16, UR12, 0x3c, URZ ;  /* 0x0000003c0c1078a4 */ /* 0x000fe2000f8e02ff */
[----:B------:R-:W-:-:S03]  /*8700*/  IADD3.X R92, PT, PT, R7, UR6, RZ, P4, !PT ;  /* 0x00000006075c7c10 */ /* 0x000fc6000a7fe4ff */
[----:B------:R-:W-:Y:S02]  /*8710*/  USHF.R.S32.HI UR21, URZ, 0x1f, UR16 ;  /* 0x0000001fff157899 */ /* 0x000fe40008011410 */
[----:B------:R-:W-:Y:S01]  /*8720*/  IADD3 R91, P4, PT, R4, UR16, RZ ;  /* 0x00000010045b7c10 */ /* 0x000fe2000ff9e0ff */
[----:B------:R-:W-:Y:S03]  /*8730*/  STL [R1+0x644], R88 ;  /* 0x0006445801007387 */ /* 0x000fe60000100800 */
[----:B------:R-:W-:Y:S01]  /*8740*/  IADD3.X R89, PT, PT, R6, UR21, RZ, P4, !PT ;  /* 0x0000001506597c10 */ /* 0x000fe2000a7fe4ff */
[----:B------:R-:W-:Y:S04]  /*8750*/  STL [R1+0x5f8], R92 ;  /* 0x0005f85c01007387 */ /* 0x000fe80000100800 */
[----:B------:R-:W-:Y:S04]  /*8760*/  STL [R1+0x694], R91 ;  /* 0x0006945b01007387 */ /* 0x000fe80000100800 */
[----:B------:R-:W-:Y:S04]  /*8770*/  STL [R1+0x640], R85 ;  /* 0x0006405501007387 */ /* 0x000fe80000100800 */
[----:B------:R-:W-:Y:S04]  /*8780*/  STL [R1+0xc0], R86 ;  /* 0x0000c05601007387 */ /* 0x000fe80000100800 */
[----:B------:R-:W-:Y:S04]  /*8790*/  STL [R1+0x690], R89 ;  /* 0x0006905901007387 */ /* 0x000fe80000100800 */
[----:B------:R-:W-:Y:S04]  /*87a0*/  STL [R1+0xbc], R87 ;  /* 0x0000bc5701007387 */ /* 0x000fe80000100800 */
[----:B------:R-:W4:Y:S04]  /*87b0*/  LDL.LU R84, [R1+0x7cc] ;  /* 0x0007cc0001547983 */ /* 0x000f280000300800 */
[----:B--2---:R0:W-:Y:S04]  /*87c0*/  STL [R1+0xd4], R12 ;  /* 0x0000d40c01007387 */ /* 0x0041e80000100800 */
[----:B0-----:R-:W2:Y:S04]  /*87d0*/  LDL.LU R12, [R1+0x7c8] ;  /* 0x0007c800010c7983 */ /* 0x001ea80000300800 */
[----:B------:R-:W4:Y:S04]  /*87e0*/  LDL.LU R85, [R1+0x7c4] ;  /* 0x0007c40001557983 */ /* 0x000f280000300800 */
[----:B------:R-:W4:Y:S04]  /*87f0*/  LDL.LU R88, [R1+0x7c0] ;  /* 0x0007c00001587983 */ /* 0x000f280000300800 */
[----:B---3--:R0:W-:Y:S04]  /*8800*/  STL [R1+0xb8], R93 ;  /* 0x0000b85d01007387 */ /* 0x0081e80000100800 */
[----:B0-----:R-:W3:Y:S01]  /*8810*/  LDL.LU R93, [R1+0x7bc] ;  /* 0x0007bc00015d7983 */ /* 0x001ee20000300800 */
[----:B------:R-:W-:-:S04]  /*8820*/  SHF.R.U64 R77, R8, 0x3, RZ ;  /* 0x00000003084d7819 */ /* 0x000fc800000012ff */
[----:B------:R-:W-:-:S13]  /*8830*/  LOP3.LUT P4, RZ, R77, 0x1, RZ, 0xc0, !PT ;  /* 0x000000014dff7812 */ /* 0x000fda000788c0ff */
[----:B------:R-:W-:Y:S02]  /*8840*/  @P4 IMAD.MOV.U32 R78, RZ, RZ, R91 ;  /* 0x000000ffff4e4224 */ /* 0x000fe400078e005b */
[----:B------:R-:W-:Y:S02]  /*8850*/  @P4 IMAD.MOV.U32 R79, RZ, RZ, R89 ;  /* 0x000000ffff4f4224 */ /* 0x000fe400078e0059 */
[----:B------:R-:W3:Y:S04]  /*8860*/  LDL.LU R89, [R1+0x7b8] ;  /* 0x0007b80001597983 */ /* 0x000ee80000300800 */
[----:B------:R-:W3:Y:S01]  /*8870*/  LDL.LU R91, [R1+0x7b4] ;  /* 0x0007b400015b7983 */ /* 0x000ee20000300800 */
[----:B--2---:R-:W-:-:S06]  /*8880*/  PRMT R12, RZ, 0x7610, R12 ;  /* 0x00007610ff0c7816 */ /* 0x004fcc000000000c */
[----:B------:R0:W2:Y:S01]  /*8890*/  @P4 LDG.E.U8 R12, desc[UR24][R78.64] ;  /* 0x000000184e0c4981 */ /* 0x0000a2000c1e1100 */
[----:B----4-:R-:W-:Y:S01]  /*88a0*/  PRMT R88, RZ, 0x7610, R88 ;  /* 0x00007610ff587816 */ /* 0x010fe20000000058 */
[----:B0-----:R-:W-:Y:S02]  /*88b0*/  @!P2 IMAD.MOV.U32 R78, RZ, RZ, R86 ;  /* 0x000000ffff4ea224 */ /* 0x001fe400078e0056 */
[----:B------:R-:W-:Y:S01]  /*88c0*/  @!P2 IMAD.MOV.U32 R79, RZ, RZ, R87 ;  /* 0x000000ffff4fa224 */ /* 0x000fe200078e0057 */
[----:B---3--:R-:W-:-:S06]  /*88d0*/  PRMT R93, RZ, 0x7610, R93 ;  /* 0x00007610ff5d7816 */ /* 0x008fcc000000005d */
[----:B------:R0:W3:Y:S02]  /*88e0*/  @!P2 LDG.E.U8 R93, desc[UR24][R78.64] ;  /* 0x000000184e5da981 */ /* 0x0000e4000c1e1100 */
[----:B0-----:R-:W-:Y:S02]  /*88f0*/  @P3 IMAD.MOV.U32 R78, RZ, RZ, R90 ;  /* 0x000000ffff4e3224 */ /* 0x001fe400078e005a */
[----:B------:R-:W-:-:S05]  /*8900*/  @P3 IMAD.MOV.U32 R79, RZ, RZ, R92 ;  /* 0x000000ffff4f3224 */ /* 0x000fca00078e005c */
[----:B------:R-:W4:Y:S01]  /*8910*/  @P3 LDG.E.U8 R88, desc[UR24][R78.64] ;  /* 0x000000184e583981 */ /* 0x000f22000c1e1100 */
[----:B------:R-:W-:-:S03]  /*8920*/  PRMT R77, RZ, 0x7610, R77 ;  /* 0x00007610ff4d7816 */ /* 0x000fc6000000004d */
[----:B--2---:R0:W-:Y:S04]  /*8930*/  STL [R1+0xb0], R12 ;  /* 0x0000b00c01007387 */ /* 0x0041e80000100800 */
[----:B0-----:R-:W2:Y:S04]  /*8940*/  LDL.LU R12, [R1+0x7b0] ;  /* 0x0007b000010c7983 */ /* 0x001ea80000300800 */
[----:B------:R-:W2:Y:S04]  /*8950*/  LDL.LU R87, [R1+0x7ac] ;  /* 0x0007ac0001577983 */ /* 0x000ea80000300800 */
[----:B------:R-:W2:Y:S04]  /*8960*/  LDL.LU R86, [R1+0x7a8] ;  /* 0x0007a80001567983 */ /* 0x000ea80000300800 */
[----:B---3--:R0:W-:Y:S04]  /*8970*/  STL [R1+0xac], R93 ;  /* 0x0000ac5d01007387 */ /* 0x0081e80000100800 */
[----:B0-----:R-:W3:Y:S04]  /*8980*/  LDL.LU R93, [R1+0x7a4] ;  /* 0x0007a400015d7983 */ /* 0x001ee80000300800 */
[----:B------:R-:W2:Y:S04]  /*8990*/  LDL.LU R92, [R1+0x7a0] ;  /* 0x0007a000015c7983 */ /* 0x000ea80000300800 */
[----:B----4-:R0:W-:Y:S02]  /*89a0*/  STL [R1+0xa8], R88 ;  /* 0x0000a85801007387 */ /* 0x0101e40000100800 */
[----:B0-----:R-:W-:-:S04]  /*89b0*/  IADD3 R88, P3, PT, R5, UR15, RZ ;  /* 0x0000000f05587c10 */ /* 0x001fc8000ff7e0ff */
[----:B------:R-:W-:Y:S01]  /*89c0*/  IADD3.X R90, PT, PT, R7, UR20, RZ, P3, !PT ;  /* 0x00000014075a7c10 */ /* 0x000fe20009ffe4ff */
[----:B------:R-:W-:Y:S01]  /*89d0*/  @P6 IMAD.MOV.U32 R78, RZ, RZ, R88 ;  /* 0x000000ffff4e6224 */ /* 0x000fe200078e0058 */
[----:B------:R0:W-:Y:S01]  /*89e0*/  STL [R1+0x64c], R88 ;  /* 0x00064c5801007387 */ /* 0x0001e20000100800 */
[----:B------:R-:W-:Y:S02]  /*89f0*/  UIMAD UR6, UR12, 0xd, URZ ;  /* 0x0000000d0c0678a4 */ /* 0x000fe4000f8e02ff */
[----:B------:R-:W-:Y:S01]  /*8a00*/  @P6 IMAD.MOV.U32 R79, RZ, RZ, R90 ;  /* 0x000000ffff4f6224 */ /* 0x000fe200078e005a */
[----:B------:R-:W-:Y:S01]  /*8a10*/  PRMT R91, RZ, 0x7610, R91 ;  /* 0x00007610ff5b7816 */ /* 0x000fe2000000005b */
[----:B------:R-:W1:Y:S03]  /*8a20*/  LDCU UR20, c[0x0][0x3b0] ;  /* 0x00007600ff1477ac */ /* 0x000e660008000800 */
[----:B------:R4:W2:Y:S01]  /*8a30*/  @P6 LDG.E.U8 R77, desc[UR24][R78.64] ;  /* 0x000000184e4d6981 */ /* 0x0008a2000c1e1100 */
[----:B------:R-:W-:-:S03]  /*8a40*/  ISETP.GT.U32.AND P3, PT, R11, R66, PT ;  /* 0x000000420b00720c */ /* 0x000fc60003f64070 */
[----:B------:R0:W-:Y:S01]  /*8a50*/  STL [R1+0x648], R90 ;  /* 0x0006485a01007387 */ /* 0x0001e20000100800 */
[----:B------:R-:W-:-:S09]  /*8a60*/  USHF.R.S32.HI UR14, URZ, 0x1f, UR6 ;  /* 0x0000001fff0e7899 */ /* 0x000fd20008011406 */
[----:B------:R-:W-:Y:S01]  /*8a70*/  @!P3 IMAD.IADD R66, R66, 0x1, -R11 ;  /* 0x000000014242b824 */ /* 0x000fe200078e0a0b */
[----:B0-----:R-:W-:Y:S01]  /*8a80*/  IADD3 R88, P3, PT, R5, UR16, RZ ;  /* 0x0000001005587c10 */ /* 0x001fe2000ff7e0ff */
[----:B------:R-:W0:Y:S03]  /*8a90*/  LDCU UR16, c[0x0][0x3b0] ;  /* 0x00007600ff1077ac */ /* 0x000e260008000800 */
[----:B------:R-:W-:Y:S01]  /*8aa0*/  IADD3.X R90, PT, PT, R7, UR21, RZ, P3, !PT ;  /* 0x00000015075a7c10 */ /* 0x000fe20009ffe4ff */
[----:B------:R-:W0:Y:S01]  /*8ab0*/  LDCU UR21, c[0x0][0x3b0] ;  /* 0x00007600ff1577ac */ /* 0x000e220008000800 */
[----:B----4-:R-:W-:-:S04]  /*8ac0*/  IADD3 R79, P3, PT, R4, UR6, RZ ;  /* 0x00000006044f7c10 */ /* 0x010fc8000ff7e0ff */
[----:B------:R-:W-:Y:S02]  /*8ad0*/  IADD3.X R78, PT, PT, R6, UR14, RZ, P3, !PT ;  /* 0x0000000e064e7c10 */ /* 0x000fe40009ffe4ff */
[----:B------:R-:W-:Y:S01]  /*8ae0*/  PRMT R85, RZ, 0x7610, R85 ;  /* 0x00007610ff557816 */ /* 0x000fe20000000055 */
[----:B--2---:R2:W-:Y:S02]  /*8af0*/  STL [R1+0xa0], R77 ;  /* 0x0000a04d01007387 */ /* 0x0045e40000100800 */
[----:B--2---:R-:W-:-:S05]  /*8b00*/  VIADD R77, R3, 0xfffffff2 ;  /* 0xfffffff2034d7836 */ /* 0x004fca0000000000 */
[----:B------:R-:W-:Y:S01]  /*8b10*/  ISETP.GE.U32.AND P6, PT, R77, 0x7fffffb3, PT ;  /* 0x7fffffb34d00780c */ /* 0x000fe20003fc6070 */
[----:B------:R-:W-:Y:S04]  /*8b20*/  STL [R1+0x6a0], R88 ;  /* 0x0006a05801007387 */ /* 0x000fe80000100800 */
[----:B------:R-:W-:Y:S04]  /*8b30*/  STL [R1+0x698], R90 ;  /* 0x0006985a01007387 */ /* 0x000fe80000100800 */
[----:B------:R2:W-:Y:S04]  /*8b40*/  STL [R1+0x404], R79 ;  /* 0x0004044f01007387 */ /* 0x0005e80000100800 */
[----:B------:R4:W-:Y:S01]  /*8b50*/  STL [R1+0x400], R78 ;  /* 0x0004004e01007387 */ /* 0x0009e20000100800 */
[----:B--2---:R-:W-:-:S04]  /*8b60*/  @!P6 LOP3.LUT R79, R79, R78, RZ, 0x3c, !PT ;  /* 0x0000004e4f4fe212 */ /* 0x004fc800078e3cff */
[----:B----4-:R-:W-:-:S04]  /*8b70*/  @!P6 LOP3.LUT R78, R79, R78, RZ, 0x3c, !PT ;  /* 0x0000004e4f4ee212 */ /* 0x010fc800078e3cff */
[----:B------:R-:W-:-:S05]  /*8b80*/  @!P6 LOP3.LUT R79, R79, R78, RZ, 0x3c, !PT ;  /* 0x0000004e4f4fe212 */ /* 0x000fca00078e3cff */
[----:B------:R2:W4:Y:S02]  /*8b90*/  @!P6 LDG.E.U8 R91, desc[UR24][R78.64] ;  /* 0x000000184e5be981 */ /* 0x000524000c1e1100 */
[----:B--2---:R-:W-:Y:S02]  /*8ba0*/  @P4 IMAD.MOV.U32 R78, RZ, RZ, R88 ;  /* 0x000000ffff4e4224 */ /* 0x004fe400078e0058 */
[----:B------:R-:W-:-:S05]  /*8bb0*/  @P4 IMAD.MOV.U32 R79, RZ, RZ, R90 ;  /* 0x000000ffff4f4224 */ /* 0x000fca00078e005a */
[----:B------:R-:W2:Y:S01]  /*8bc0*/  @P4 LDG.E.U8 R85, desc[UR24][R78.64] ;  /* 0x000000184e554981 */ /* 0x000ea2000c1e1100 */
[----:B------:R-:W-:-:S03]  /*8bd0*/  PRMT R77, RZ, 0x7610, R77 ;  /* 0x00007610ff4d7816 */ /* 0x000fc6000000004d */
[----:B----4-:R4:W-:Y:S04]  /*8be0*/  STL [R1+0x58], R91 ;  /* 0x0000585b01007387 */ /* 0x0109e80000100800 */
[----:B----4-:R-:W4:Y:S04]  /*8bf0*/  LDL.LU R91, [R1+0x79c] ;  /* 0x00079c00015b7983 */ /* 0x010f280000300800 */
[----:B------:R-:W3:Y:S04]  /*8c00*/  LDL.LU R90, [R1+0x798] ;  /* 0x00079800015a7983 */ /* 0x000ee80000300800 */
[----:B--2---:R2:W-:Y:S02]  /*8c10*/  STL [R1+0x50], R85 ;  /* 0x0000505501007387 */ /* 0x0045e40000100800 */
[----:B--2---:R-:W-:-:S04]  /*8c20*/  IADD3 R85, P4, PT, R5, UR5, RZ ;  /* 0x0000000505557c10 */ /* 0x004fc8000ff9e0ff */
[----:B------:R-:W-:Y:S01]  /*8c30*/  IADD3.X R88, PT, PT, R7, UR17, RZ, P4, !PT ;  /* 0x0000001107587c10 */ /* 0x000fe2000a7fe4ff */
[----:B------:R-:W-:Y:S01]  /*8c40*/  @!P2 IMAD.MOV.U32 R78, RZ, RZ, R85 ;  /* 0x000000ffff4ea224 */ /* 0x000fe200078e0055 */
[----:B------:R-:W-:Y:S01]  /*8c50*/  ISETP.GT.U32.AND P3, PT, R11, R65, PT ;  /* 0x000000410b00720c */ /* 0x000fe20003f64070 */
[----:B------:R2:W-:Y:S01]  /*8c60*/  STL [R1+0xc8], R85 ;  /* 0x0000c85501007387 */ /* 0x0005e20000100800 */
[----:B------:R-:W-:Y:S01]  /*8c70*/  UIMAD UR5, UR12, 0x15, URZ ;  /* 0x000000150c0578a4 */ /* 0x000fe2000f8e02ff */
[----:B------:R-:W-:Y:S01]  /*8c80*/  @!P2 IMAD.MOV.U32 R79, RZ, RZ, R88 ;  /* 0x000000ffff4fa224 */ /* 0x000fe200078e0058 */
[----:B------:R-:W-:Y:S01]  /*8c90*/  PRMT R89, RZ, 0x7610, R89 ;  /* 0x00007610ff597816 */ /* 0x000fe20000000059 */
[----:B------:R-:W0:Y:S03]  /*8ca0*/  LDCU UR17, c[0x0][0x3b0] ;  /* 0x00007600ff1177ac */ /* 0x000e260008000800 */
[----:B------:R1:W3:Y:S05]  /*8cb0*/  @!P2 LDG.E.U8 R77, desc[UR24][R78.64] ;  /* 0x000000184e4da981 */ /* 0x0002ea000c1e1100 */
[----:B------:R-:W-:Y:S01]  /*8cc0*/  @!P3 IMAD.IADD R65, R65, 0x1, -R11 ;  /* 0x000000014141b824 */ /* 0x000fe200078e0a0b */
[----:B------:R-:W-:-:S02]  /*8cd0*/  ISETP.GT.U32.AND P3, PT, R11, R70, PT ;  /* 0x000000460b00720c */ /* 0x000fc40003f64070 */
[----:B------:R-:W-:Y:S01]  /*8ce0*/  ISETP.GT.U32.AND P4, PT, R11, R69, PT ;  /* 0x000000450b00720c */ /* 0x000fe20003f84070 */
[----:B------:R0:W-:Y:S01]  /*8cf0*/  STL [R1+0xc4], R88 ;  /* 0x0000c45801007387 */ /* 0x0001e20000100800 */
[----:B------:R-:W-:Y:S02]  /*8d00*/  USHF.R.S32.HI UR15, URZ, 0x1f, UR5 ;  /* 0x0000001fff0f7899 */ /* 0x000fe40008011405 */
[----:B-1----:R-:W-:-:S07]  /*8d10*/  IADD3 R79, P2, PT, R4, UR5, RZ ;  /* 0x00000005044f7c10 */ /* 0x002fce000ff5e0ff */
[--C-:B------:R-:W-:Y:S02]  /*8d20*/  @!P3 IMAD.IADD R70, R70, 0x1, -R11.reuse ;  /* 0x000000014646b824 */ /* 0x100fe400078e0a0b */
[----:B------:R-:W-:Y:S01]  /*8d30*/  @!P4 IMAD.IADD R69, R69, 0x1, -R11 ;  /* 0x000000014545c824 */ /* 0x000fe200078e0a0b */
[----:B--2---:R-:W-:Y:S02]  /*8d40*/  IADD3 R85, P4, PT, R5, UR6, RZ ;  /* 0x0000000605557c10 */ /* 0x004fe4000ff9e0ff */
[----:B------:R-:W-:Y:S02]  /*8d50*/  IADD3.X R78, PT, PT, R6, UR15, RZ, P2, !PT ;  /* 0x0000000f064e7c10 */ /* 0x000fe400097fe4ff */
[----:B0-----:R-:W-:Y:S02]  /*8d60*/  IADD3.X R88, PT, PT, R7, UR14, RZ, P4, !PT ;  /* 0x0000000e07587c10 */ /* 0x001fe4000a7fe4ff */
[----:B------:R-:W-:Y:S01]  /*8d70*/  PRMT R83, RZ, 0x7610, R83 ;  /* 0x00007610ff537816 */ /* 0x000fe20000000053 */
[----:B---3--:R0:W-:Y:S02]  /*8d80*/  STL [R1+0x40], R77 ;  /* 0x0000404d01007387 */ /* 0x0081e40000100800 */
[----:B0-----:R-:W-:-:S04]  /*8d90*/  SHF.R.U32.HI R77, RZ, 0xa, R10 ;  /* 0x0000000aff4d7819 */ /* 0x001fc8000001160a */
[----:B------:R-:W-:Y:S01]  /*8da0*/  LOP3.LUT P3, RZ, R77, 0x1, RZ, 0xc0, !PT ;  /* 0x000000014dff7812 */ /* 0x000fe2000786c0ff */
[----:B------:R-:W-:Y:S04]  /*8db0*/  STL [R1+0x40c], R85 ;  /* 0x00040c5501007387 */ /* 0x000fe80000100800 */
[----:B------:R0:W-:Y:S04]  /*8dc0*/  STL [R1+0x474], R79 ;  /* 0x0004744f01007387 */ /* 0x0001e80000100800 */
[----:B------:R-:W-:Y:S04]  /*8dd0*/  STL [R1+0x408], R88 ;  /* 0x0004085801007387 */ /* 0x000fe80000100800 */
[-C--:B0-----:R-:W-:Y:S01]  /*8de0*/  @P3 LOP3.LUT R79, R79, R78.reuse, RZ, 0x3c, !PT ;  /* 0x0000004e4f4f3212 */ /* 0x081fe200078e3cff */
[----:B------:R0:W-:Y:S03]  /*8df0*/  STL [R1+0x470], R78 ;  /* 0x0004704e01007387 */ /* 0x0001e60000100800 */
[----:B0-----:R-:W-:-:S04]  /*8e00*/  @P3 LOP3.LUT R78, R79, R78, RZ, 0x3c, !PT ;  /* 0x0000004e4f4e3212 */ /* 0x001fc800078e3cff */
[----:B------:R-:W-:-:S05]  /*8e10*/  @P3 LOP3.LUT R79, R79, R78, RZ, 0x3c, !PT ;  /* 0x0000004e4f4f3212 */ /* 0x000fca00078e3cff */
[----:B------:R0:W2:Y:S02]  /*8e20*/  @P3 LDG.E.U8 R89, desc[UR24][R78.64] ;  /* 0x000000184e593981 */ /* 0x0000a4000c1e1100 */
[----:B0-----:R-:W-:Y:S02]  /*8e30*/  @!P6 IMAD.MOV.U32 R78, RZ, RZ, R85 ;  /* 0x000000ffff4ee224 */ /* 0x001fe400078e0055 */
[----:B------:R-:W-:-:S05]  /*8e40*/  @!P6 IMAD.MOV.U32 R79, RZ, RZ, R88 ;  /* 0x000000ffff4fe224 */ /* 0x000fca00078e0058 */
[----:B------:R0:W3:Y:S01]  /*8e50*/  @!P6 LDG.E.U8 R83, desc[UR24][R78.64] ;  /* 0x000000184e53e981 */ /* 0x0000e2000c1e1100 */
[----:B------:R-:W-:-:S13]  /*8e60*/  ISETP.GT.U32.AND P2, PT, R11, R67, PT ;  /* 0x000000430b00720c */ /* 0x000fda0003f44070 */
[----:B------:R-:W-:Y:S01]  /*8e70*/  @!P2 IMAD.IADD R67, R67, 0x1, -R11 ;  /* 0x000000014343a824 */ /* 0x000fe200078e0a0b */
[----:B0-----:R-:W-:-:S04]  /*8e80*/  IADD3 R79, P2, PT, R5, UR5, RZ ;  /* 0x00000005054f7c10 */ /* 0x001fc8000ff5e0ff */
[----:B------:R-:W-:Y:S02]  /*8e90*/  IADD3.X R78, PT, PT, R7, UR15, RZ, P2, !PT ;  /* 0x0000000f074e7c10 */ /* 0x000fe400097fe4ff */
[----:B------:R-:W-:Y:S01]  /*8ea0*/  PRMT R77, RZ, 0x7610, R77 ;  /* 0x00007610ff4d7816 */ /* 0x000fe2000000004d */
[----:B--2---:R0:W-:Y:S01]  /*8eb0*/  STL [R1+0x3c], R89 ;  /* 0x00003c5901007387 */ /* 0x0041e20000100800 */
[----:B------:R-:W-:Y:S01]  /*8ec0*/  ISETP.GT.U32.AND P6, PT, R11, R72, PT ;  /* 0x000000480b00720c */ /* 0x000fe20003fc4070 */
[----:B------:R-:W-:Y:S01]  /*8ed0*/  UIMAD UR5, UR12, 0x1d, URZ ;  /* 0x0000001d0c0578a4 */ /* 0x000fe2000f8e02ff */
[----:B------:R-:W-:Y:S01]  /*8ee0*/  PRMT R84, RZ, 0x7610, R84 ;  /* 0x00007610ff547816 */ /* 0x000fe20000000054 */
[----:B------:R-:W1:Y:S01]  /*8ef0*/  LDCU UR15, c[0x0][0x3b0] ;  /* 0x00007600ff0f77ac */ /* 0x000e620008000800 */
[----:B0-----:R-:W2:Y:S04]  /*8f00*/  LDL.LU R89, [R1+0x794] ;  /* 0x0007940001597983 */ /* 0x001ea80000300800 */
[----:B------:R-:W2:Y:S04]  /*8f10*/  LDL.LU R88, [R1+0x790] ;  /* 0x0007900001587983 */ /* 0x000ea80000300800 */
[----:B------:R-:W2:Y:S04]  /*8f20*/  LDL.LU R85, [R1+0x78c] ;  /* 0x00078c0001557983 */ /* 0x000ea80000300800 */
[----:B---3--:R0:W-:Y:S04]  /*8f30*/  STL [R1+0x38], R83 ;  /* 0x0000385301007387 */ /* 0x0081e80000100800 */
[----:B0-----:R-:W3:Y:S04]  /*8f40*/  LDL.LU R83, [R1+0x68] ;  /* 0x0000680001537983 */ /* 0x001ee80000300800 */
[----:B------:R0:W-:Y:S04]  /*8f50*/  STL [R1+0x47c], R79 ;  /* 0x00047c4f01007387 */ /* 0x0001e80000100800 */
[----:B------:R1:W-:Y:S01]  /*8f60*/  STL [R1+0x478], R78 ;  /* 0x0004784e01007387 */ /* 0x0003e20000100800 */
[----:B0-----:R-:W-:-:S04]  /*8f70*/  @P3 LOP3.LUT R79, R79, R78, RZ, 0x3c, !PT ;  /* 0x0000004e4f4f3212 */ /* 0x001fc800078e3cff */
[----:B-1----:R-:W-:-:S04]  /*8f80*/  @P3 LOP3.LUT R78, R79, R78, RZ, 0x3c, !PT ;  /* 0x0000004e4f4e3212 */ /* 0x002fc800078e3cff */
[----:B------:R-:W-:-:S05]  /*8f90*/  @P3 LOP3.LUT R79, R79, R78, RZ, 0x3c, !PT ;  /* 0x0000004e4f4f3212 */ /* 0x000fca00078e3cff */
[----:B------:R0:W2:Y:S01]  /*8fa0*/  @P3 LDG.E.U8 R77, desc[UR24][R78.64] ;  /* 0x000000184e4d3981 */ /* 0x0000a2000c1e1100 */
[C---:B------:R-:W-:Y:S02]  /*8fb0*/  ISETP.GT.U32.AND P2, PT, R11.reuse, R75, PT ;  /* 0x0000004b0b00720c */ /* 0x040fe40003f44070 */
[----:B------:R-:W-:Y:S01]  /*8fc0*/  ISETP.GT.U32.AND P3, PT, R11, R74, PT ;  /* 0x0000004a0b00720c */ /* 0x000fe20003f64070 */
[----:B------:R-:W-:-:S10]  /*8fd0*/  USHF.R.S32.HI UR6, URZ, 0x1f, UR5 ;  /* 0x0000001fff067899 */ /* 0x000fd40008011405 */
[--C-:B------:R-:W-:Y:S01]  /*8fe0*/  @!P2 IMAD.IADD R75, R75, 0x1, -R11.reuse ;  /* 0x000000014b4ba824 */ /* 0x100fe200078e0a0b */
[----:B------:R-:W-:Y:S02]  /*8ff0*/  ISETP.GE.AND P2, PT, R12, RZ, PT ;  /* 0x000000ff0c00720c */ /* 0x000fe40003f46270 */
[----:B------:R-:W-:Y:S01]  /*9000*/  SHF.R.U32.HI R12, RZ, 0x2, R10 ;  /* 0x00000002ff0c7819 */ /* 0x000fe2000001160a */
[----:B------:R-:W-:-:S03]  /*9010*/  @!P3 IMAD.IADD R74, R74, 0x1, -R11 ;  /* 0x000000014a4ab824 */ /* 0x000fc600078e0a0b */
[----:B------:R-:W-:Y:S01]  /*9020*/  LOP3.LUT P3, RZ, R12, 0x1, RZ, 0xc0, !PT ;  /* 0x000000010cff7812 */ /* 0x000fe2000786c0ff */
[----:B------:R-:W-:Y:S01]  /*9030*/  @!P6 IMAD.IADD R72, R72, 0x1, -R11 ;  /* 0x000000014848e824 */ /* 0x000fe200078e0a0b */
[----:B0-----:R-:W-:-:S04]  /*9040*/  IADD3 R79, P6, PT, R4, UR5, RZ ;  /* 0x00000005044f7c10 */ /* 0x001fc8000ffde0ff */
[----:B------:R-:W-:Y:S01]  /*9050*/  IADD3.X R78, PT, PT, R6, UR6, RZ, P6, !PT ;  /* 0x00000006064e7c10 */ /* 0x000fe2000b7fe4ff */
[----:B--2---:R0:W-:Y:S04]  /*9060*/  STL [R1+0x34], R77 ;  /* 0x0000344d01007387 */ /* 0x0041e80000100800 */
[----:B0-----:R-:W2:Y:S04]  /*9070*/  LDL.LU R77, [R1+0x6c] ;  /* 0x00006c00014d7983 */ /* 0x001ea80000300800 */
[----:B------:R0:W-:Y:S04]  /*9080*/  STL [R1+0x53c], R79 ;  /* 0x00053c4f01007387 */ /* 0x0001e80000100800 */
[----:B------:R1:W-:Y:S01]  /*9090*/  STL [R1+0x4c0], R78 ;  /* 0x0004c04e01007387 */ /* 0x0003e20000100800 */
[----:B0-----:R-:W-:-:S04]  /*90a0*/  @P3 LOP3.LUT R79, R79, R78, RZ, 0x3c, !PT ;  /* 0x0000004e4f4f3212 */ /* 0x001fc800078e3cff */
[----:B-1----:R-:W-:-:S04]  /*90b0*/  @P3 LOP3.LUT R78, R79, R78, RZ, 0x3c, !PT ;  /* 0x0000004e4f4e3212 */ /* 0x002fc800078e3cff */
[----:B------:R-:W-:-:S05]  /*90c0*/  @P3 LOP3.LUT R79, R79, R78, RZ, 0x3c, !PT ;  /* 0x0000004e4f4f3212 */ /* 0x000fca00078e3cff */
[----:B------:R-:W2:Y:S01]  /*90d0*/  @P3 LDG.E.U8 R84, desc[UR24][R78.64] ;  /* 0x000000184e543981 */ /* 0x000ea2000c1e1100 */
[----:B------:R-:W-:-:S13]  /*90e0*/  ISETP.GT.U32.AND P4, PT, R11, R68, PT ;  /* 0x000000440b00720c */ /* 0x000fda0003f84070 */
[----:B------:R-:W-:Y:S01]  /*90f0*/  @!P4 IMAD.IADD R68, R68, 0x1, -R11 ;  /* 0x000000014444c824 */ /* 0x000fe200078e0a0b */
[----:B------:R-:W-:-:S13]  /*9100*/  ISETP.GT.U32.AND P4, PT, R11, R71, PT ;  /* 0x000000470b00720c */ /* 0x000fda0003f84070 */
[--C-:B------:R-:W-:Y:S01]  /*9110*/  @!P4 IMAD.IADD R71, R71, 0x1, -R11.reuse ;  /* 0x000000014747c824 */ /* 0x100fe200078e0a0b */
[----:B------:R-:W-:Y:S01]  /*9120*/  ISETP.GT.U32.AND P4, PT, R11, R73, PT ;  /* 0x000000490b00720c */ /* 0x000fe20003f84070 */
[----:B--2---:R0:W-:Y:S04]  /*9130*/  STL [R1+0x30], R84 ;  /* 0x0000305401007387 */ /* 0x0041e80000100800 */
[----:B0-----:R-:W2:Y:S04]  /*9140*/  LDL.LU R84, [R1+0x788] ;  /* 0x0007880001547983 */ /* 0x001ea80000300800 */
[----:B------:R-:W2:Y:S04]  /*9150*/  LDL.LU R79, [R1+0x60] ;  /* 0x00006000014f7983 */ /* 0x000ea80000300800 */
[----:B------:R-:W-:Y:S01]  /*9160*/  @!P4 IMAD.IADD R73, R73, 0x1, -R11 ;  /* 0x000000014949c824 */ /* 0x000fe200078e0a0b */
[----:B------:R-:W-:-:S02]  /*9170*/  ISETP.GT.U32.AND P4, PT, R11, R76, PT ;  /* 0x0000004c0b00720c */ /* 0x000fc40003f84070 */
[----:B------:R-:W-:-:S11]  /*9180*/  PRMT R81, RZ, 0x7610, R81 ;  /* 0x00007610ff517816 */ /* 0x000fd60000000051 */
[----:B------:R-:W-:Y:S02]  /*9190*/  @!P4 IMAD.IADD R76, R76, 0x1, -R11 ;  /* 0x000000014c4cc824 */ /* 0x000fe400078e0a0b */
[----:B------:R-:W4:Y:S01]  /*91a0*/  LDL.LU R11, [R1+0x70] ;  /* 0x00007000010b7983 */ /* 0x000f220000300800 */
[----:B------:R-:W-:Y:S02]  /*91b0*/  IADD3 R78, P4, PT, R5, UR5, RZ ;  /* 0x00000005054e7c10 */ /* 0x000fe4000ff9e0ff */
[----:B--2---:R-:W-:Y:S02]  /*91c0*/  ISETP.GE.AND P6, PT, R79, RZ, PT ;  /* 0x000000ff4f00720c */ /* 0x004fe40003fc6270 */
[----:B------:R-:W-:Y:S02]  /*91d0*/  IADD3.X R79, PT, PT, R7, UR6, RZ, P4, !PT ;  /* 0x00000006074f7c10 */ /* 0x000fe4000a7fe4ff */
[----:B---3--:R-:W-:Y:S02]  /*91e0*/  ISETP.GE.AND P4, PT, R83, RZ, PT ;  /* 0x000000ff5300720c */ /* 0x008fe40003f86270 */
[----:B------:R-:W2:Y:S04]  /*91f0*/  LDL.LU R83, [R1+0x784] ;  /* 0x0007840001537983 */ /* 0x000ea80000300800 */
[----:B------:R-:W-:Y:S04]  /*9200*/  STL [R1+0x4c8], R78 ;  /* 0x0004c84e01007387 */ /* 0x000fe80000100800 */
[----:B------:R0:W-:Y:S04]  /*9210*/  STL [R1+0x4c4], R79 ;  /* 0x0004c44f01007387 */ /* 0x0001e80000100800 */
[----:B------:R1:W3:Y:S04]  /*9220*/  @P3 LDG.E.U8 R81, desc[UR24][R78.64] ;  /* 0x000000184e513981 */ /* 0x0002e8000c1e1100 */
[----:B0-----:R-:W2:Y:S01]  /*9230*/  LDL.LU R79, [R1+0x74] ;  /* 0x00007400014f7983 */ /* 0x001ea20000300800 */
[----:B------:R-:W-:Y:S01]  /*9240*/  @!P2 IMAD.MOV R16, RZ, RZ, -R16 ;  /* 0x000000ffff10a224 */ /* 0x000fe200078e0a10 */
[----:B----4-:R-:W-:-:S02]  /*9250*/  ISETP.GE.AND P2, PT, R11, RZ, PT ;  /* 0x000000ff0b00720c */ /* 0x010fc40003f46270 */
[----:B------:R-:W-:Y:S01]  /*9260*/  SHF.R.U64 R11, R8, 0x1a, RZ ;  /* 0x0000001a080b7819 */ /* 0x000fe200000012ff */
[----:B------:R-:W-:-:S03]  /*9270*/  UIMAD UR5, UR12, 0x25, URZ ;  /* 0x000000250c0578a4 */ /* 0x000fc6000f8e02ff */
[----:B------:R-:W-:Y:S01]  /*9280*/  LOP3.LUT P3, RZ, R11, 0x1, RZ, 0xc0, !PT ;  /* 0x000000010bff7812 */ /* 0x000fe2000786c0ff */
[----:B------:R-:W-:Y:S01]  /*9290*/  USHF.R.S32.HI UR6, URZ, 0x1f, UR5 ;  /* 0x0000001fff067899 */ /* 0x000fe20008011405 */
[----:B------:R-:W-:Y:S01]  /*92a0*/  @!P4 IMAD.MOV R14, RZ, RZ, -R14 ;  /* 0x000000ffff0ec224 */ /* 0x000fe200078e0a0e */
[----:B-1----:R-:W-:Y:S02]  /*92b0*/  IADD3 R78, P4, PT, R4, UR5, RZ ;  /* 0x00000005044e7c10 */ /* 0x002fe4000ff9e0ff */
[----:B------:R-:W-:Y:S02]  /*92c0*/  PRMT R82, RZ, 0x7610, R82 ;  /* 0x00007610ff527816 */ /* 0x000fe40000000052 */
[----:B------:R-:W-:Y:S01]  /*92d0*/  @!P2 IMAD.MOV R13, RZ, RZ, -R13 ;  /* 0x000000ffff0da224 */ /* 0x000fe200078e0a0d */
[----:B--2---:R-:W-:Y:S02]  /*92e0*/  ISETP.GE.AND P2, PT, R79, RZ, PT ;  /* 0x000000ff4f00720c */ /* 0x004fe40003f46270 */
[----:B------:R-:W-:-:S05]  /*92f0*/  IADD3.X R79, PT, PT, R6, UR6, RZ, P4, !PT ;  /* 0x00000006064f7c10 */ /* 0x000fca000a7fe4ff */
[----:B------:R-:W2:Y:S01]  /*9300*/  @P3 LDG.E.U8 R82, desc[UR24][R78.64] ;  /* 0x000000184e523981 */ /* 0x000ea2000c1e1100 */
[----:B------:R-:W-:Y:S01]  /*9310*/  @!P6 IMAD.MOV R15, RZ, RZ, -R15 ;  /* 0x000000ffff0fe224 */ /* 0x000fe200078e0a0f */
[----:B------:R-:W-:Y:S02]  /*9320*/  ISETP.GE.AND P6, PT, R77, RZ, PT ;  /* 0x000000ff4d00720c */ /* 0x000fe40003fc6270 */
[----:B---3--:R0:W-:Y:S04]  /*9330*/  STL [R1+0x2c], R81 ;  /* 0x00002c5101007387 */ /* 0x0081e80000100800 */
[----:B0-----:R-:W3:Y:S04]  /*9340*/  LDL.LU R81, [R1+0x80] ;  /* 0x0000800001517983 */ /* 0x001ee80000300800 */
[----:B------:R-:W4:Y:S04]  /*9350*/  LDL.LU R77, [R1+0x98] ;  /* 0x00009800014d7983 */ /* 0x000f280000300800 */
[----:B------:R-:W3:Y:S04]  /*9360*/  LDL.LU R11, [R1+0xa4] ;  /* 0x0000a400010b7983 */ /* 0x000ee80000300800 */
[----:B------:R-:W-:Y:S04]  /*9370*/  STL [R1+0x4e0], R78 ;  /* 0x0004e04e01007387 */ /* 0x000fe80000100800 */
[----:B------:R-:W-:Y:S04]  /*9380*/  STL [R1+0x4dc], R79 ;  /* 0x0004dc4f01007387 */ /* 0x000fe80000100800 */
[----:B--2---:R0:W-:Y:S04]  /*9390*/  STL [R1+0x24], R82 ;  /* 0x0000245201007387 */ /* 0x0041e80000100800 */
[----:B0-----:R-:W2:Y:S04]  /*93a0*/  LDL.LU R82, [R1+0x780] ;  /* 0x0007800001527983 */ /* 0x001ea80000300800 */
[----:B------:R-:W2:Y:S04]  /*93b0*/  LDL.LU R78, [R1+0x7c] ;  /* 0x00007c00014e7983 */ /* 0x000ea80000300800 */
[----:B------:R-:W3:Y:S01]  /*93c0*/  LDL.LU R79, [R1+0x78] ;  /* 0x00007800014f7983 */ /* 0x000ee20000300800 */
[----:B------:R-:W-:Y:S01]  /*93d0*/  @!P6 IMAD.MOV R18, RZ, RZ, -R18 ;  /* 0x000000ffff12e224 */ /* 0x000fe200078e0a12 */
[----:B------:R-:W-:Y:S01]  /*93e0*/  PRMT R2, RZ, 0x7610, R2 ;  /* 0x00007610ff027816 */ /* 0x000fe20000000002 */
[----:B------:R-:W-:Y:S01]  /*93f0*/  @!P2 IMAD.MOV R17, RZ, RZ, -R17 ;  /* 0x000000ffff11a224 */ /* 0x000fe200078e0a11 */
[----:B--2---:R-:W-:-:S02]  /*9400*/  ISETP.GE.AND P6, PT, R78, RZ, PT ;  /* 0x000000ff4e00720c */ /* 0x004fc40003fc6270 */
[----:B------:R-:W-:Y:S02]  /*9410*/  IADD3 R78, P4, PT, R5, UR5, RZ ;  /* 0x00000005054e7c10 */ /* 0x000fe4000ff9e0ff */
[----:B---3--:R-:W-:Y:S02]  /*9420*/  ISETP.GE.AND P2, PT, R79, RZ, PT ;  /* 0x000000ff4f00720c */ /* 0x008fe40003f46270 */
[----:B------:R-:W-:Y:S02]  /*9430*/  IADD3.X R79, PT, PT, R7, UR6, RZ, P4, !PT ;  /* 0x00000006074f7c10 */ /* 0x000fe4000a7fe4ff */
[----:B------:R-:W-:Y:S02]  /*9440*/  ISETP.GE.AND P4, PT, R81, RZ, PT ;  /* 0x000000ff5100720c */ /* 0x000fe40003f86270 */
[----:B------:R-:W2:Y:S04]  /*9450*/  LDL.LU R81, [R1+0x77c] ;  /* 0x00077c0001517983 */ /* 0x000ea80000300800 */
[----:B------:R-:W-:Y:S04]  /*9460*/  STL [R1+0x4e8], R78 ;  /* 0x0004e84e01007387 */ /* 0x000fe80000100800 */
[----:B------:R0:W-:Y:S04]  /*9470*/  STL [R1+0x4e4], R79 ;  /* 0x0004e44f01007387 */ /* 0x0001e80000100800 */
[----:B------:R1:W3:Y:S04]  /*9480*/  @P3 LDG.E.U8 R2, desc[UR24][R78.64] ;  /* 0x000000184e023981 */ /* 0x0002e8000c1e1100 */
[----:B0-----:R-:W2:Y:S01]  /*9490*/  LDL.LU R79, [R1+0xb4] ;  /* 0x0000b400014f7983 */ /* 0x001ea20000300800 */
[----:B------:R-:W-:-:S02]  /*94a0*/  ISETP.GE.AND P3, PT, R11, RZ, PT ;  /* 0x000000ff0b00720c */ /* 0x000fc40003f66270 */
[----:B------:R-:W-:Y:S01]  /*94b0*/  SHF.R.U64 R11, R8, 0x12, RZ ;  /* 0x00000012080b7819 */ /* 0x000fe200000012ff */
[----:B------:R-:W-:Y:S01]  /*94c0*/  UIMAD UR5, UR12, 0x2d, URZ ;  /* 0x0000002d0c0578a4 */ /* 0x000fe2000f8e02ff */
[----:B------:R-:W-:Y:S02]  /*94d0*/  @!P2 IMAD.MOV R21, RZ, RZ, -R21 ;  /* 0x000000ffff15a224 */ /* 0x000fe400078e0a15 */
[----:B------:R-:W-:Y:S01]  /*94e0*/  LOP3.LUT P2, RZ, R11, 0x1, RZ, 0xc0, !PT ;  /* 0x000000010bff7812 */ /* 0x000fe2000784c0ff */
[----:B------:R-:W-:Y:S01]  /*94f0*/  USHF.R.S32.HI UR6, URZ, 0x1f, UR5 ;  /* 0x0000001fff067899 */ /* 0x000fe20008011405 */
[----:B------:R-:W-:Y:S01]  /*9500*/  @!P4 IMAD.MOV R20, RZ, RZ, -R20 ;  /* 0x000000ffff14c224 */ /* 0x000fe200078e0a14 */
[----:B-1----:R-:W-:Y:S02]  /*9510*/  IADD3 R78, P4, PT, R4, UR5, RZ ;  /* 0x00000005044e7c10 */ /* 0x002fe4000ff9e0ff */
[----:B------:R-:W-:Y:S02]  /*9520*/  PRMT R80, RZ, 0x7610, R80 ;  /* 0x00007610ff507816 */ /* 0x000fe40000000050 */
[----:B------:R-:W-:Y:S01]  /*9530*/  @!P3 IMAD.MOV R19, RZ, RZ, -R19 ;  /* 0x000000ffff13b224 */ /* 0x000fe200078e0a13 */
[----:B--2---:R-:W-:-:S02]  /*9540*/  ISETP.GE.AND P3, PT, R79, RZ, PT ;  /* 0x000000ff4f00720c */ /* 0x004fc40003f66270 */
[----:B------:R-:W-:-:S05]  /*9550*/  IADD3.X R79, PT, PT, R6, UR6, RZ, P4, !PT ;  /* 0x00000006064f7c10 */ /* 0x000fca000a7fe4ff */
[----:B------:R-:W2:Y:S01]  /*9560*/  @P2 LDG.E.U8 R80, desc[UR24][R78.64] ;  /* 0x000000184e502981 */ /* 0x000ea2000c1e1100 */
[----:B------:R-:W-:Y:S01]  /*9570*/  @!P6 IMAD.MOV R22, RZ, RZ, -R22 ;  /* 0x000000ffff16e224 */ /* 0x000fe200078e0a16 */
[----:B----4-:R-:W-:Y:S02]  /*9580*/  ISETP.GE.AND P6, PT, R77, RZ, PT ;  /* 0x000000ff4d00720c */ /* 0x010fe40003fc6270 */
        /* <DEDUP_REMOVED lines=46> */
[----:B------:R-:W2:Y:S01]  /*9870*/  LDL.LU R79, [R1+0x1ac] ;  /* 0x0001ac00014f7983 */ /* 0x000ea20000300800 */
[----:B------:R-:W-:Y:S01]  /*9880*/  IADD3 R78, P4, PT, R5, UR5, RZ ;  /* 0x00000005054e7c10 */ /* 0x000fe2000ff9e0ff */
[----:B------:R-:W-:Y:S01]  /*9890*/  @!P6 IMAD.MOV R30, RZ, RZ, -R30 ;  /* 0x000000ffff1ee224 */ /* 0x000fe200078e0a1e */
[----:B------:R-:W-:Y:S01]  /*98a0*/  PRMT R86, RZ, 0x7610, R86 ;  /* 0x00007610ff567816 */ /* 0x000fe20000000056 */
[----:B------:R-:W-:Y:S01]  /*98b0*/  @!P2 IMAD.MOV R29, RZ, RZ, -R29 ;  /* 0x000000ffff1da224 */ /* 0x000fe200078e0a1d */
[----:B------:R-:W-:-:S02]  /*98c0*/  ISETP.GE.AND P2, PT, R2, RZ, PT ;  /* 0x000000ff0200720c */ /* 0x000fc40003f46270 */
[----:B------:R-:W4:Y:S04]  /*98d0*/  LDL.LU R2, [R1+0x264] ;  /* 0x0002640001027983 */ /* 0x000f280000300800 */
[----:B------:R-:W-:Y:S01]  /*98e0*/  STL [R1+0x528], R78 ;  /* 0x0005284e01007387 */ /* 0x000fe20000100800 */
[----:B--2---:R-:W-:Y:S02]  /*98f0*/  ISETP.GE.AND P6, PT, R79, RZ, PT ;  /* 0x000000ff4f00720c */ /* 0x004fe40003fc6270 */
[----:B------:R-:W-:Y:S02]  /*9900*/  IADD3.X R79, PT, PT, R7, UR6, RZ, P4, !PT ;  /* 0x00000006074f7c10 */ /* 0x000fe4000a7fe4ff */
[----:B---3--:R-:W-:-:S03]  /*9910*/  ISETP.GE.AND P4, PT, R87, RZ, PT ;  /* 0x000000ff5700720c */ /* 0x008fc60003f86270 */
[----:B------:R0:W-:Y:S04]  /*9920*/  STL [R1+0x524], R79 ;  /* 0x0005244f01007387 */ /* 0x0001e80000100800 */
[----:B------:R-:W2:Y:S04]  /*9930*/  LDL.LU R87, [R1+0x260] ;  /* 0x0002600001577983 */ /* 0x000ea80000300800 */
        /* <DEDUP_REMOVED lines=11> */
[----:B------:R-:W-:-:S02]  /*99f0*/  @!P3 IMAD.MOV R31, RZ, RZ, -R31 ;  /* 0x000000ffff1fb224 */ /* 0x000fc400078e0a1f */
[----:B------:R-:W-:Y:S01]  /*9a00*/  @!P6 IMAD.MOV R34, RZ, RZ, -R34 ;  /* 0x000000ffff22e224 */ /* 0x000fe200078e0a22 */
[----:B--2---:R-:W-:Y:S02]  /*9a10*/  ISETP.GE.AND P3, PT, R79, RZ, PT ;  /* 0x000000ff4f00720c */ /* 0x004fe40003f66270 */
[----:B------:R-:W-:-:S05]  /*9a20*/  IADD3.X R79, PT, PT, R6, UR6, RZ, P4, !PT ;  /* 0x00000006064f7c10 */ /* 0x000fca000a7fe4ff */
[----:B------:R0:W2:Y:S01]  /*9a30*/  @P2 LDG.E.U8 R0, desc[UR24][R78.64] ;  /* 0x000000184e002981 */ /* 0x0000a2000c1e1100 */
[----:B----4-:R-:W-:-:S03]  /*9a40*/  ISETP.GE.AND P6, PT, R77, RZ, PT ;  /* 0x000000ff4d00720c */ /* 0x010fc60003fc6270 */
[----:B---3--:R1:W-:Y:S02]  /*9a50*/  STL [R1+0x4], R86 ;  /* 0x0000045601007387 */ /* 0x0083e40000100800 */
[----:B------:R-:W-:-:S08]  /*9a60*/  @!P3 IMAD.MOV R35, RZ, RZ, -R35 ;  /* 0x000000ffff23b224 */ /* 0x000fd000078e0a23 */
[----:B------:R-:W-:Y:S01]  /*9a70*/  @!P6 IMAD.MOV R36, RZ, RZ, -R36 ;  /* 0x000000ffff24e224 */ /* 0x000fe200078e0a24 */
[----:B-1----:R-:W3:Y:S01]  /*9a80*/  LDL.LU R86, [R1+0x268] ;  /* 0x0002680001567983 */ /* 0x002ee20000300800 */
[----:B------:R-:W-:Y:S02]  /*9a90*/  ISETP.GE.AND P6, PT, R2, RZ, PT ;  /* 0x000000ff0200720c */ /* 0x000fe40003fc6270 */
[----:B------:R-:W-:Y:S01]  /*9aa0*/  IADD3 R2, P3, PT, R5, UR5, RZ ;  /* 0x0000000505027c10 */ /* 0x000fe2000ff7e0ff */
[----:B------:R-:W4:Y:S04]  /*9ab0*/  LDL.LU R77, [R1+0x26c] ;  /* 0x00026c00014d7983 */ /* 0x000f280000300800 */
[----:B------:R-:W3:Y:S04]  /*9ac0*/  LDL.LU R11, [R1+0x270] ;  /* 0x00027000010b7983 */ /* 0x000ee80000300800 */
[----:B------:R0:W-:Y:S04]  /*9ad0*/  STL [R1+0x530], R78 ;  /* 0x0005304e01007387 */ /* 0x0001e80000100800 */
[----:B------:R1:W-:Y:S01]  /*9ae0*/  STL [R1+0x52c], R79 ;  /* 0x00052c4f01007387 */ /* 0x0003e20000100800 */
[----:B------:R-:W-:-:S02]  /*9af0*/  PRMT R93, RZ, 0x7610, R93 ;  /* 0x00007610ff5d7816 */ /* 0x000fc4000000005d */
[----:B0-----:R-:W-:-:S05]  /*9b00*/  IADD3.X R78, PT, PT, R7, UR6, RZ, P3, !PT ;  /* 0x00000006074e7c10 */ /* 0x001fca0009ffe4ff */
[----:B-1----:R-:W-:Y:S01]  /*9b10*/  @P2 IMAD.MOV.U32 R79, RZ, RZ, R78 ;  /* 0x000000ffff4f2224 */ /* 0x002fe200078e004e */
[----:B--2---:R0:W-:Y:S04]  /*9b20*/  STL [R1], R0 ;  /* 0x0000000001007387 */ /* 0x0041e80000100800 */
[----:B0-----:R-:W2:Y:S04]  /*9b30*/  LDL.LU R0, [R1+0x274] ;  /* 0x0002740001007983 */ /* 0x001ea80000300800 */
[----:B------:R-:W-:Y:S04]  /*9b40*/  STL [R1+0x538], R2 ;  /* 0x0005380201007387 */ /* 0x000fe80000100800 */
[----:B------:R0:W-:Y:S02]  /*9b50*/  STL [R1+0x534], R78 ;  /* 0x0005344e01007387 */ /* 0x0001e40000100800 */
[----:B0-----:R-:W-:-:S02]  /*9b60*/  @P2 IMAD.MOV.U32 R78, RZ, RZ, R2 ;  /* 0x000000ffff4e2224 */ /* 0x001fc400078e0002 */
[----:B------:R-:W2:Y:S04]  /*9b70*/  LDL.LU R2, [R1+0x27c] ;  /* 0x00027c0001027983 */ /* 0x000ea80000300800 */
[----:B------:R-:W2:Y:S01]  /*9b80*/  @P2 LDG.E.U8 R93, desc[UR24][R78.64] ;  /* 0x000000184e5d2981 */ /* 0x000ea2000c1e1100 */
[----:B------:R-:W-:-:S03]  /*9b90*/  ISETP.GE.AND P4, PT, R87, RZ, PT ;  /* 0x000000ff5700720c */ /* 0x000fc60003f86270 */
[----:B------:R-:W2:Y:S01]  /*9ba0*/  LDL.LU R87, [R1+0x278] ;  /* 0x0002780001577983 */ /* 0x000ea20000300800 */
[----:B---3--:R-:W-:-:S03]  /*9bb0*/  ISETP.GE.AND P3, PT, R86, RZ, PT ;  /* 0x000000ff5600720c */ /* 0x008fc60003f66270 */
[----:B------:R-:W3:Y:S06]  /*9bc0*/  LDL.LU R86, [R1+0x280] ;  /* 0x0002800001567983 */ /* 0x000eec0000300800 */
[----:B------:R-:W-:Y:S01]  /*9bd0*/  @!P4 IMAD.MOV R39, RZ, RZ, -R39 ;  /* 0x000000ffff27c224 */ /* 0x000fe200078e0a27 */
[----:B----4-:R-:W-:Y:S02]  /*9be0*/  ISETP.GE.AND P4, PT, R77, RZ, PT ;  /* 0x000000ff4d00720c */ /* 0x010fe40003f86270 */
[----:B------:R-:W-:Y:S01]  /*9bf0*/  ISETP.GE.AND P2, PT, R11, RZ, PT ;  /* 0x000000ff0b00720c */ /* 0x000fe20003f46270 */
[----:B------:R-:W-:Y:S01]  /*9c00*/  VIADD R11, R3, 0xfffffff9 ;  /* 0xfffffff9030b7836 */ /* 0x000fe20000000000 */
[----:B------:R-:W-:Y:S01]  /*9c10*/  UIMAD UR5, UR12, 0x6, URZ ;  /* 0x000000060c0578a4 */ /* 0x000fe2000f8e02ff */
[----:B------:R-:W-:-:S03]  /*9c20*/  @!P3 IMAD.MOV R38, RZ, RZ, -R38 ;  /* 0x000000ffff26b224 */ /* 0x000fc600078e0a26 */
[----:B------:R-:W-:Y:S01]  /*9c30*/  ISETP.GE.U32.AND P3, PT, R11, 0x7fffffba, PT ;  /* 0x7fffffba0b00780c */ /* 0x000fe20003f66070 */
[----:B------:R-:W-:Y:S01]  /*9c40*/  USHF.R.S32.HI UR6, URZ, 0x1f, UR5 ;  /* 0x0000001fff067899 */ /* 0x000fe20008011405 */
[----:B------:R-:W-:-:S05]  /*9c50*/  @!P6 IMAD.MOV R40, RZ, RZ, -R40 ;  /* 0x000000ffff28e224 */ /* 0x000fca00078e0a28 */
[----:B------:R-:W-:Y:S01]  /*9c60*/  @!P2 IMAD.MOV R37, RZ, RZ, -R37 ;  /* 0x000000ffff25a224 */ /* 0x000fe200078e0a25 */
[----:B--2---:R0:W-:Y:S04]  /*9c70*/  STL [R1+0x770], R93 ;  /* 0x0007705d01007387 */ /* 0x0041e80000100800 */
[----:B0-----:R-:W2:Y:S04]  /*9c80*/  LDL.LU R93, [R1+0x288] ;  /* 0x00028800015d7983 */ /* 0x001ea80000300800 */
[----:B------:R-:W4:Y:S01]  /*9c90*/  LDL.LU R77, [R1+0x284] ;  /* 0x00028400014d7983 */ /* 0x000f220000300800 */
[----:B------:R-:W-:-:S02]  /*9ca0*/  ISETP.GE.AND P2, PT, R0, RZ, PT ;  /* 0x000000ff0000720c */ /* 0x000fc40003f46270 */
[----:B------:R-:W-:-:S04]  /*9cb0*/  IADD3 R0, P6, PT, R4, UR5, RZ ;  /* 0x0000000504007c10 */ /* 0x000fc8000ffde0ff */
[----:B------:R-:W-:Y:S01]  /*9cc0*/  IADD3.X R11, PT, PT, R6, UR6, RZ, P6, !PT ;  /* 0x00000006060b7c10 */ /* 0x000fe2000b7fe4ff */
[----:B------:R0:W-:Y:S01]  /*9cd0*/  STL [R1+0xd0], R0 ;  /* 0x0000d00001007387 */ /* 0x0001e20000100800 */
[----:B------:R-:W-:-:S03]  /*9ce0*/  @!P3 IMAD.MOV.U32 R78, RZ, RZ, R0 ;  /* 0x000000ffff4eb224 */ /* 0x000fc600078e0000 */
[----:B------:R1:W-:Y:S04]  /*9cf0*/  STL [R1+0xcc], R11 ;  /* 0x0000cc0b01007387 */ /* 0x0003e80000100800 */
[----:B0-----:R-:W2:Y:S01]  /*9d00*/  LDL.LU R0, [R1+0x28c] ;  /* 0x00028c0001007983 */ /* 0x001ea20000300800 */
[----:B------:R-:W-:Y:S01]  /*9d10*/  PRMT R92, RZ, 0x7610, R92 ;  /* 0x00007610ff5c7816 */ /* 0x000fe2000000005c */
[----:B------:R-:W-:Y:S02]  /*9d20*/  @!P3 IMAD.MOV.U32 R79, RZ, RZ, R11 ;  /* 0x000000ffff4fb224 */ /* 0x000fe400078e000b */
[----:B------:R-:W-:Y:S01]  /*9d30*/  @!P4 IMAD.MOV R42, RZ, RZ, -R42 ;  /* 0x000000ffff2ac224 */ /* 0x000fe200078e0a2a */
[----:B-1----:R-:W-:Y:S02]  /*9d40*/  IADD3 R11, P4, PT, R5, UR5, RZ ;  /* 0x00000005050b7c10 */ /* 0x002fe4000ff9e0ff */
[----:B------:R0:W2:Y:S01]  /*9d50*/  @!P3 LDG.E.U8 R92, desc[UR24][R78.64] ;  /* 0x000000184e5cb981 */ /* 0x0000a2000c1e1100 */
[----:B------:R-:W-:Y:S01]  /*9d60*/  ISETP.GE.AND P6, PT, R2, RZ, PT ;  /* 0x000000ff0200720c */ /* 0x000fe20003fc6270 */
[----:B------:R-:W-:-:S02]  /*9d70*/  @!P2 IMAD.MOV R41, RZ, RZ, -R41 ;  /* 0x000000ffff29a224 */ /* 0x000fc400078e0a29 */
[----:B------:R-:W2:Y:S01]  /*9d80*/  LDL.LU R2, [R1+0x29c] ;  /* 0x00029c0001027983 */ /* 0x000ea20000300800 */
[----:B------:R-:W-:Y:S02]  /*9d90*/  ISETP.GE.AND P2, PT, R87, RZ, PT ;  /* 0x000000ff5700720c */ /* 0x000fe40003f46270 */
[----:B0-----:R-:W-:Y:S01]  /*9da0*/  IADD3.X R78, PT, PT, R7, UR6, RZ, P4, !PT ;  /* 0x00000006074e7c10 */ /* 0x001fe2000a7fe4ff */
[----:B------:R-:W-:Y:S01]  /*9db0*/  STL [R1+0xf8], R11 ;  /* 0x0000f80b01007387 */ /* 0x000fe20000100800 */
[----:B---3--:R-:W-:-:S03]  /*9dc0*/  ISETP.GE.AND P4, PT, R86, RZ, PT ;  /* 0x000000ff5600720c */ /* 0x008fc60003f86270 */
[----:B------:R0:W-:Y:S04]  /*9dd0*/  STL [R1+0xf4], R78 ;  /* 0x0000f44e01007387 */ /* 0x0001e80000100800 */
[----:B------:R-:W3:Y:S04]  /*9de0*/  LDL.LU R87, [R1+0x298] ;  /* 0x0002980001577983 */ /* 0x000ee80000300800 */
[----:B------:R-:W3:Y:S01]  /*9df0*/  LDL.LU R86, [R1+0x2bc] ;  /* 0x0002bc0001567983 */ /* 0x000ee20000300800 */
[----:B------:R-:W-:Y:S02]  /*9e00*/  @!P3 IMAD.MOV.U32 R79, RZ, RZ, R78 ;  /* 0x000000ffff4fb224 */ /* 0x000fe400078e004e */
[----:B------:R-:W-:-:S02]  /*9e10*/  @!P6 IMAD.MOV R46, RZ, RZ, -R46 ;  /* 0x000000ffff2ee224 */ /* 0x000fc400078e0a2e */
[----:B0-----:R-:W-:Y:S02]  /*9e20*/  @!P3 IMAD.MOV.U32 R78, RZ, RZ, R11 ;  /* 0x000000ffff4eb224 */ /* 0x001fe400078e000b */
[----:B------:R-:W-:Y:S01]  /*9e30*/  VIADD R11, R3, 0xfffffff1 ;  /* 0xfffffff1030b7836 */ /* 0x000fe20000000000 */
[----:B------:R-:W-:-:S06]  /*9e40*/  PRMT R91, RZ, 0x7610, R91 ;  /* 0x00007610ff5b7816 */ /* 0x000fcc000000005b */
[----:B------:R0:W3:Y:S01]  /*9e50*/  @!P3 LDG.E.U8 R91, desc[UR24][R78.64] ;  /* 0x000000184e5bb981 */ /* 0x0000e2000c1e1100 */
[----:B------:R-:W-:Y:S01]  /*9e60*/  UIMAD UR5, UR12, 0xe, URZ ;  /* 0x0000000e0c0578a4 */ /* 0x000fe2000f8e02ff */
[----:B------:R-:W-:Y:S01]  /*9e70*/  @!P2 IMAD.MOV R45, RZ, RZ, -R45 ;  /* 0x000000ffff2da224 */ /* 0x000fe200078e0a2d */
[----:B------:R-:W-:Y:S01]  /*9e80*/  ISETP.GE.U32.AND P2, PT, R11, 0x7fffffb2, PT ;  /* 0x7fffffb20b00780c */ /* 0x000fe20003f46070 */
[----:B------:R-:W-:Y:S01]  /*9e90*/  @!P4 IMAD.MOV R44, RZ, RZ, -R44 ;  /* 0x000000ffff2cc224 */ /* 0x000fe200078e0a2c */
[----:B------:R-:W-:Y:S01]  /*9ea0*/  USHF.R.S32.HI UR6, URZ, 0x1f, UR5 ;  /* 0x0000001fff067899 */ /* 0x000fe20008011405 */
[----:B----4-:R-:W-:Y:S02]  /*9eb0*/  ISETP.GE.AND P6, PT, R77, RZ, PT ;  /* 0x000000ff4d00720c */ /* 0x010fe40003fc6270 */
[----:B------:R-:W4:Y:S04]  /*9ec0*/  LDL.LU R77, [R1+0x2dc] ;  /* 0x0002dc00014d7983 */ /* 0x000f280000300800 */
[----:B------:R-:W4:Y:S01]  /*9ed0*/  LDL.LU R3, [R1+0x2d8] ;  /* 0x0002d80001037983 */ /* 0x000f220000300800 */
[----:B--2---:R-:W-:-:S13]  /*9ee0*/  ISETP.GE.AND P3, PT, R93, RZ, PT ;  /* 0x000000ff5d00720c */ /* 0x004fda0003f66270 */
[----:B------:R-:W-:Y:S01]  /*9ef0*/  @!P3 IMAD.MOV R43, RZ, RZ, -R43 ;  /* 0x000000ffff2bb224 */ /* 0x000fe200078e0a2b */
[----:B------:R-:W-:Y:S02]  /*9f00*/  ISETP.GE.AND P3, PT, R0, RZ, PT ;  /* 0x000000ff0000720c */ /* 0x000fe40003f66270 */
[----:B------:R-:W-:-:S04]  /*9f10*/  IADD3 R0, P4, PT, R4, UR5, RZ ;  /* 0x0000000504007c10 */ /* 0x000fc8000ff9e0ff */
[----:B------:R-:W-:Y:S01]  /*9f20*/  IADD3.X R11, PT, PT, R6, UR6, RZ, P4, !PT ;  /* 0x00000006060b7c10 */ /* 0x000fe2000a7fe4ff */
[----:B------:R1:W-:Y:S01]  /*9f30*/  STL [R1+0x414], R0 ;  /* 0x0004140001007387 */ /* 0x0003e20000100800 */
[----:B0-----:R-:W-:-:S03]  /*9f40*/  @!P2 IMAD.MOV.U32 R78, RZ, RZ, R0 ;  /* 0x000000ffff4ea224 */ /* 0x001fc600078e0000 */
[----:B------:R0:W-:Y:S04]  /*9f50*/  STL [R1+0x410], R11 ;  /* 0x0004100b01007387 */ /* 0x0001e80000100800 */
[----:B-1----:R-:W2:Y:S01]  /*9f60*/  LDL.LU R0, [R1+0x2ec] ;  /* 0x0002ec0001007983 */ /* 0x002ea20000300800 */
[----:B------:R-:W-:Y:S01]  /*9f70*/  PRMT R90, RZ, 0x7610, R90 ;  /* 0x00007610ff5a7816 */ /* 0x000fe2000000005a */
[----:B------:R-:W-:Y:S01]  /*9f80*/  @!P2 IMAD.MOV.U32 R79, RZ, RZ, R11 ;  /* 0x000000ffff4fa224 */ /* 0x000fe200078e000b */
[----:B0-----:R-:W-:Y:S01]  /*9f90*/  IADD3 R11, P4, PT, R5, UR5, RZ ;  /* 0x00000005050b7c10 */ /* 0x001fe2000ff9e0ff */
[----:B------:R-:W-:-:S03]  /*9fa0*/  @!P6 IMAD.MOV R48, RZ, RZ, -R48 ;  /* 0x000000ffff30e224 */ /* 0x000fc600078e0a30 */
[----:B------:R0:W2:Y:S01]  /*9fb0*/  @!P2 LDG.E.U8 R90, desc[UR24][R78.64] ;  /* 0x000000184e5aa981 */ /* 0x0000a2000c1e1100 */
[----:B------:R-:W-:Y:S01]  /*9fc0*/  ISETP.GE.AND P6, PT, R2, RZ, PT ;  /* 0x000000ff0200720c */ /* 0x000fe20003fc6270 */
[----:B------:R-:W-:Y:S02]  /*9fd0*/  @!P3 IMAD.MOV R47, RZ, RZ, -R47 ;  /* 0x000000ffff2fb224 */ /* 0x000fe400078e0a2f */
[----:B------:R-:W2:Y:S01]  /*9fe0*/  LDL.LU R2, [R1+0x2fc] ;  /* 0x0002fc0001027983 */ /* 0x000ea20000300800 */
[----:B---3--:R-:W-:Y:S02]  /*9ff0*/  ISETP.GE.AND P3, PT, R87, RZ, PT ;  /* 0x000000ff5700720c */ /* 0x008fe40003f66270 */
[----:B0-----:R-:W-:Y:S01]  /*a000*/  IADD3.X R78, PT, PT, R7, UR6, RZ, P4, !PT ;  /* 0x00000006074e7c10 */ /* 0x001fe2000a7fe4ff */
[----:B------:R-:W-:Y:S01]  /*a010*/  STL [R1+0x41c], R11 ;  /* 0x00041c0b01007387 */ /* 0x000fe20000100800 */
[----:B------:R-:W-:-:S03]  /*a020*/  ISETP.GE.AND P4, PT, R86, RZ, PT ;  /* 0x000000ff5600720c */ /* 0x000fc60003f86270 */
[----:B------:R0:W-:Y:S04]  /*a030*/  STL [R1+0x418], R78 ;  /* 0x0004184e01007387 */ /* 0x0001e80000100800 */
[----:B------:R-:W3:Y:S04]  /*a040*/  LDL.LU R87, [R1+0x2f8] ;  /* 0x0002f80001577983 */ /* 0x000ee80000300800 */
[----:B------:R-:W3:Y:S01]  /*a050*/  LDL.LU R86, [R1+0x2f0] ;  /* 0x0002f00001567983 */ /* 0x000ee20000300800 */
[----:B------:R-:W-:Y:S01]  /*a060*/  PRMT R89, RZ, 0x7610, R89 ;  /* 0x00007610ff597816 */ /* 0x000fe20000000059 */
[----:B------:R-:W-:-:S02]  /*a070*/  @!P2 IMAD.MOV.U32 R79, RZ, RZ, R78 ;  /* 0x000000ffff4fa224 */ /* 0x000fc400078e004e */
[----:B0-----:R-:W-:Y:S02]  /*a080*/  @!P2 IMAD.MOV.U32 R78, RZ, RZ, R11 ;  /* 0x000000ffff4ea224 */ /* 0x001fe400078e000b */
[----:B------:R-:W-:-:S03]  /*a090*/  @!P6 IMAD.MOV R52, RZ, RZ, -R52 ;  /* 0x000000ffff34e224 */ /* 0x000fc600078e0a34 */
[----:B------:R0:W3:Y:S01]  /*a0a0*/  @!P2 LDG.E.U8 R89, desc[UR24][R78.64] ;  /* 0x000000184e59a981 */ /* 0x0000e2000c1e1100 */
[----:B----4-:R-:W-:-:S03]  /*a0b0*/  ISETP.GE.AND P2, PT, R77, RZ, PT ;  /* 0x000000ff4d00720c */ /* 0x010fc60003f46270 */
[----:B------:R-:W4:Y:S01]  /*a0c0*/  LDL.LU R77, [R1+0x2e8] ;  /* 0x0002e800014d7983 */ /* 0x000f220000300800 */
[----:B------:R-:W-:-:S03]  /*a0d0*/  ISETP.GE.AND P6, PT, R3, RZ, PT ;  /* 0x000000ff0300720c */ /* 0x000fc60003fc6270 */
[----:B------:R-:W4:Y:S01]  /*a0e0*/  LDL.LU R3, [R1+0x2d4] ;  /* 0x0002d40001037983 */ /* 0x000f220000300800 */
[----:B------:R-:W-:Y:S01]  /*a0f0*/  SHF.R.U32.HI R11, RZ, 0x9, R10 ;  /* 0x00000009ff0b7819 */ /* 0x000fe2000001160a */
[----:B------:R-:W-:Y:S01]  /*a100*/  UIMAD UR5, UR12, 0x16, URZ ;  /* 0x000000160c0578a4 */ /* 0x000fe2000f8e02ff */
[----:B------:R-:W-:Y:S02]  /*a110*/  @!P3 IMAD.MOV R51, RZ, RZ, -R51 ;  /* 0x000000ffff33b224 */ /* 0x000fe400078e0a33 */
[----:B------:R-:W-:Y:S01]  /*a120*/  LOP3.LUT P3, RZ, R11, 0x1, RZ, 0xc0, !PT ;  /* 0x000000010bff7812 */ /* 0x000fe2000786c0ff */
[----:B------:R-:W-:Y:S01]  /*a130*/  USHF.R.S32.HI UR6, URZ, 0x1f, UR5 ;  /* 0x0000001fff067899 */ /* 0x000fe20008011405 */
[----:B------:R-:W-:Y:S02]  /*a140*/  @!P2 IMAD.MOV R49, RZ, RZ, -R49 ;  /* 0x000000ffff31a224 */ /* 0x000fe400078e0a31 */
[----:B------:R-:W-:Y:S01]  /*a150*/  @!P4 IMAD.MOV R50, RZ, RZ, -R50 ;  /* 0x000000ffff32c224 */ /* 0x000fe200078e0a32 */
[----:B--2---:R-:W-:-:S02]  /*a160*/  ISETP.GE.AND P2, PT, R0, RZ, PT ;  /* 0x000000ff0000720c */ /* 0x004fc40003f46270 */
[----:B------:R-:W-:-:S04]  /*a170*/  IADD3 R0, P4, PT, R4, UR5, RZ ;  /* 0x0000000504007c10 */ /* 0x000fc8000ff9e0ff */
[----:B------:R-:W-:Y:S01]  /*a180*/  IADD3.X R11, PT, PT, R6, UR6, RZ, P4, !PT ;  /* 0x00000006060b7c10 */ /* 0x000fe2000a7fe4ff */
[----:B------:R1:W-:Y:S01]  /*a190*/  STL [R1+0x484], R0 ;  /* 0x0004840001007387 */ /* 0x0003e20000100800 */
[----:B0-----:R-:W-:-:S03]  /*a1a0*/  @P3 IMAD.MOV.U32 R78, RZ, RZ, R0 ;  /* 0x000000ffff4e3224 */ /* 0x001fc600078e0000 */
[----:B------:R0:W-:Y:S04]  /*a1b0*/  STL [R1+0x480], R11 ;  /* 0x0004800b01007387 */ /* 0x0001e80000100800 */
[----:B-1----:R-:W2:Y:S01]  /*a1c0*/  LDL.LU R0, [R1+0x2e4] ;  /* 0x0002e40001007983 */ /* 0x002ea20000300800 */
[----:B------:R-:W-:Y:S01]  /*a1d0*/  PRMT R88, RZ, 0x7610, R88 ;  /* 0x00007610ff587816 */ /* 0x000fe20000000058 */
[----:B------:R-:W-:Y:S01]  /*a1e0*/  @P3 IMAD.MOV.U32 R79, RZ, RZ, R11 ;  /* 0x000000ffff4f3224 */ /* 0x000fe200078e000b */
[----:B0-----:R-:W-:Y:S01]  /*a1f0*/  IADD3 R11, P4, PT, R5, UR5, RZ ;  /* 0x00000005050b7c10 */ /* 0x001fe2000ff9e0ff */
[----:B------:R-:W-:-:S03]  /*a200*/  @!P6 IMAD.MOV R54, RZ, RZ, -R54 ;  /* 0x000000ffff36e224 */ /* 0x000fc600078e0a36 */
[----:B------:R0:W2:Y:S01]  /*a210*/  @P3 LDG.E.U8 R88, desc[UR24][R78.64] ;  /* 0x000000184e583981 */ /* 0x0000a2000c1e1100 */
        /* <DEDUP_REMOVED lines=11> */
[----:B------:R-:W-:-:S02]  /*a2d0*/  @P3 IMAD.MOV.U32 R79, RZ, RZ, R78 ;  /* 0x000000ffff4f3224 */ /* 0x000fc400078e004e */
[----:B0-----:R-:W-:Y:S02]  /*a2e0*/  @P3 IMAD.MOV.U32 R78, RZ, RZ, R11 ;  /* 0x000000ffff4e3224 */ /* 0x001fe400078e000b */
[----:B------:R-:W-:-:S03]  /*a2f0*/  @!P6 IMAD.MOV R58, RZ, RZ, -R58 ;  /* 0x000000ffff3ae224 */ /* 0x000fc600078e0a3a */
[----:B------:R0:W3:Y:S01]  /*a300*/  @P3 LDG.E.U8 R85, desc[UR24][R78.64] ;  /* 0x000000184e553981 */ /* 0x0000e2000c1e1100 */
        /* <DEDUP_REMOVED lines=11> */
[----:B------:R-:W-:-:S02]  /*a3c0*/  PRMT R84, RZ, 0x7610, R84 ;  /* 0x00007610ff547816 */ /* 0x000fc40000000054 */
[----:B--2---:R-:W-:Y:S02]  /*a3d0*/  ISETP.GE.AND P3, PT, R0, RZ, PT ;  /* 0x000000ff0000720c */ /* 0x004fe40003f66270 */
[----:B------:R-:W-:-:S04]  /*a3e0*/  IADD3 R0, P4, PT, R4, UR5, RZ ;  /* 0x0000000504007c10 */ /* 0x000fc8000ff9e0ff */
[----:B------:R-:W-:Y:S01]  /*a3f0*/  IADD3.X R11, PT, PT, R6, UR6, RZ, P4, !PT ;  /* 0x00000006060b7c10 */ /* 0x000fe2000a7fe4ff */
[----:B------:R1:W-:Y:S01]  /*a400*/  STL [R1+0x4d0], R0 ;  /* 0x0004d00001007387 */ /* 0x0003e20000100800 */
[----:B0-----:R-:W-:-:S03]  /*a410*/  @P2 IMAD.MOV.U32 R78, RZ, RZ, R0 ;  /* 0x000000ffff4e2224 */ /* 0x001fc600078e0000 */
[----:B------:R0:W-:Y:S04]  /*a420*/  STL [R1+0x4cc], R11 ;  /* 0x0004cc0b01007387 */ /* 0x0001e80000100800 */
[----:B-1----:R-:W2:Y:S01]  /*a430*/  LDL.LU R0, [R1+0x2d0] ;  /* 0x0002d00001007983 */ /* 0x002ea20000300800 */
[----:B------:R-:W-:Y:S01]  /*a440*/  @P2 IMAD.MOV.U32 R79, RZ, RZ, R11 ;  /* 0x000000ffff4f2224 */ /* 0x000fe200078e000b */
[----:B0-----:R-:W-:-:S04]  /*a450*/  IADD3 R11, P4, PT, R5, UR5, RZ ;  /* 0x00000005050b7c10 */ /* 0x001fc8000ff9e0ff */
[----:B------:R0:W2:Y:S01]  /*a460*/  @P2 LDG.E.U8 R84, desc[UR24][R78.64] ;  /* 0x000000184e542981 */ /* 0x0000a2000c1e1100 */
[----:B------:R-:W-:Y:S01]  /*a470*/  @!P6 IMAD.MOV R60, RZ, RZ, -R60 ;  /* 0x000000ffff3ce224 */ /* 0x000fe200078e0a3c */
[----:B------:R-:W-:Y:S01]  /*a480*/  ISETP.GE.AND P6, PT, R2, RZ, PT ;  /* 0x000000ff0200720c */ /* 0x000fe20003fc6270 */
[----:B------:R-:W-:Y:S01]  /*a490*/  @!P3 IMAD.MOV R59, RZ, RZ, -R59 ;  /* 0x000000ffff3bb224 */ /* 0x000fe200078e0a3b */
        /* <DEDUP_REMOVED lines=8> */
[----:B------:R-:W-:Y:S01]  /*a520*/  @!P6 IMAD.MOV R64, RZ, RZ, -R64 ;  /* 0x000000ffff40e224 */ /* 0x000fe200078e0a40 */
[----:B----4-:R-:W-:-:S02]  /*a530*/  ISETP.GE.AND P6, PT, R3, RZ, PT ;  /* 0x000000ff0300720c */ /* 0x010fc40003fc6270 */
[----:B------:R-:W4:Y:S01]  /*a540*/  LDL.LU R3, [R1+0x2b8] ;  /* 0x0002b80001037983 */ /* 0x000f220000300800 */
[----:B------:R-:W-:Y:S01]  /*a550*/  PRMT R83, RZ, 0x7610, R83 ;  /* 0x00007610ff537816 */ /* 0x000fe20000000053 */
[----:B------:R-:W-:Y:S02]  /*a560*/  @P2 IMAD.MOV.U32 R79, RZ, RZ, R78 ;  /* 0x000000ffff4f2224 */ /* 0x000fe400078e004e */
[----:B0-----:R-:W-:-:S05]  /*a570*/  @P2 IMAD.MOV.U32 R78, RZ, RZ, R11 ;  /* 0x000000ffff4e2224 */ /* 0x001fca00078e000b */
[----:B------:R0:W4:Y:S01]  /*a580*/  @P2 LDG.E.U8 R83, desc[UR24][R78.64] ;  /* 0x000000184e532981 */ /* 0x000122000c1e1100 */
[----:B------:R-:W-:Y:S02]  /*a590*/  ISETP.GE.AND P2, PT, R77, RZ, PT ;  /* 0x000000ff4d00720c */ /* 0x000fe40003f46270 */
[----:B------:R-:W-:Y:S01]  /*a5a0*/  SHF.R.U64 R11, R8, 0x19, RZ ;  /* 0x00000019080b7819 */ /* 0x000fe200000012ff */
[----:B------:R-:W-:Y:S01]  /*a5b0*/  UIMAD UR5, UR12, 0x26, URZ ;  /* 0x000000260c0578a4 */ /* 0x000fe2000f8e02ff */
[----:B------:R-:W-:Y:S01]  /*a5c0*/  @!P3 IMAD.MOV R63, RZ, RZ, -R63 ;  /* 0x000000ffff3fb224 */ /* 0x000fe200078e0a3f */
[----:B------:R-:W4:Y:S01]  /*a5d0*/  LDL.LU R77, [R1+0x2b4] ;  /* 0x0002b400014d7983 */ /* 0x000f220000300800 */
[----:B------:R-:W-:Y:S01]  /*a5e0*/  LOP3.LUT P3, RZ, R11, 0x1, RZ, 0xc0, !PT ;  /* 0x000000010bff7812 */ /* 0x000fe2000786c0ff */
[----:B------:R-:W-:Y:S01]  /*a5f0*/  USHF.R.S32.HI UR6, URZ, 0x1f, UR5 ;  /* 0x0000001fff067899 */ /* 0x000fe20008011405 */
[----:B------:R-:W-:-:S05]  /*a600*/  @!P4 IMAD.MOV R62, RZ, RZ, -R62 ;  /* 0x000000ffff3ec224 */ /* 0x000fca00078e0a3e */
[----:B------:R-:W-:Y:S01]  /*a610*/  @!P2 IMAD.MOV R61, RZ, RZ, -R61 ;  /* 0x000000ffff3da224 */ /* 0x000fe200078e0a3d */
[----:B------:R-:W-:Y:S01]  /*a620*/  PRMT R82, RZ, 0x7610, R82 ;  /* 0x00007610ff527816 */ /* 0x000fe20000000052 */
[----:B------:R-:W-:Y:S01]  /*a630*/  @!P6 IMAD.MOV R66, RZ, RZ, -R66 ;  /* 0x000000ffff42e224 */ /* 0x000fe200078e0a42 */
        /* <DEDUP_REMOVED lines=10> */
[----:B------:R-:W-:Y:S01]  /*a6e0*/  ISETP.GE.AND P6, PT, R2, RZ, PT ;  /* 0x000000ff0200720c */ /* 0x000fe20003fc6270 */
[----:B------:R-:W-:Y:S01]  /*a6f0*/  @!P2 IMAD.MOV R65, RZ, RZ, -R65 ;  /* 0x000000ffff41a224 */ /* 0x000fe200078e0a41 */
[----:B---3--:R-:W-:Y:S01]  /*a700*/  ISETP.GE.AND P2, PT, R87, RZ, PT ;  /* 0x000000ff5700720c */ /* 0x008fe20003f46270 */
[----:B------:R-:W3:Y:S04]  /*a710*/  LDL.LU R2, [R1+0x2a0] ;  /* 0x0002a00001027983 */ /* 0x000ee80000300800 */
[----:B------:R-:W3:Y:S01]  /*a720*/  LDL.LU R87, [R1+0x294] ;  /* 0x0002940001577983 */ /* 0x000ee20000300800 */
[----:B0-----:R-:W-:-:S03]  /*a730*/  IADD3.X R78, PT, PT, R7, UR6, RZ, P4, !PT ;  /* 0x00000006074e7c10 */ /* 0x001fc6000a7fe4ff */
[----:B------:R-:W-:Y:S01]  /*a740*/  STL [R1+0x4f8], R11 ;  /* 0x0004f80b01007387 */ /* 0x000fe20000100800 */
[----:B------:R-:W-:-:S03]  /*a750*/  ISETP.GE.AND P4, PT, R86, RZ, PT ;  /* 0x000000ff5600720c */ /* 0x000fc60003f86270 */
[----:B------:R0:W-:Y:S04]  /*a760*/  STL [R1+0x4f4], R78 ;  /* 0x0004f44e01007387 */ /* 0x0001e80000100800 */
[----:B------:R-:W3:Y:S01]  /*a770*/  LDL.LU R86, [R1+0x290] ;  /* 0x0002900001567983 */ /* 0x000ee20000300800 */
[----:B------:R-:W-:Y:S01]  /*a780*/  PRMT R81, RZ, 0x7610, R81 ;  /* 0x00007610ff517816 */ /* 0x000fe20000000051 */
[----:B------:R-:W-:Y:S02]  /*a790*/  @P3 IMAD.MOV.U32 R79, RZ, RZ, R78 ;  /* 0x000000ffff4f3224 */ /* 0x000fe400078e004e */
[----:B0-----:R-:W-:-:S05]  /*a7a0*/  @P3 IMAD.MOV.U32 R78, RZ, RZ, R11 ;  /* 0x000000ffff4e3224 */ /* 0x001fca00078e000b */
[----:B------:R0:W3:Y:S01]  /*a7b0*/  @P3 LDG.E.U8 R81, desc[UR24][R78.64] ;  /* 0x000000184e513981 */ /* 0x0000e2000c1e1100 */
[----:B----4-:R-:W-:-:S03]  /*a7c0*/  ISETP.GE.AND P3, PT, R3, RZ, PT ;  /* 0x000000ff0300720c */ /* 0x010fc60003f66270 */
[----:B------:R-:W4:Y:S01]  /*a7d0*/  LDL.LU R3, [R1+0x2ac] ;  /* 0x0002ac0001037983 */ /* 0x000f220000300800 */
[----:B------:R-:W-:Y:S01]  /*a7e0*/  SHF.R.U64 R11, R8, 0x11, RZ ;  /* 0x00000011080b7819 */ /* 0x000fe200000012ff */
[----:B------:R-:W-:Y:S02]  /*a7f0*/  @!P2 IMAD.MOV R69, RZ, RZ, -R69 ;  /* 0x000000ffff45a224 */ /* 0x000fe400078e0a45 */
[----:B------:R-:W-:Y:S01]  /*a800*/  @!P4 IMAD.MOV R68, RZ, RZ, -R68 ;  /* 0x000000ffff44c224 */ /* 0x000fe200078e0a44 */
[----:B------:R-:W-:Y:S01]  /*a810*/  LOP3.LUT P2, RZ, R11, 0x1, RZ, 0xc0, !PT ;  /* 0x000000010bff7812 */ /* 0x000fe2000784c0ff */
[----:B------:R-:W-:Y:S01]  /*a820*/  UIMAD UR5, UR12, 0x2e, URZ ;  /* 0x0000002e0c0578a4 */ /* 0x000fe2000f8e02ff */
[----:B------:R-:W-:-:S03]  /*a830*/  @!P6 IMAD.MOV R70, RZ, RZ, -R70 ;  /* 0x000000ffff46e224 */ /* 0x000fc600078e0a46 */
[----:B------:R-:W-:Y:S01]  /*a840*/  USHF.R.S32.HI UR6, URZ, 0x1f, UR5 ;  /* 0x0000001fff067899 */ /* 0x000fe20008011405 */
[----:B------:R-:W-:Y:S01]  /*a850*/  @!P3 IMAD.MOV R67, RZ, RZ, -R67 ;  /* 0x000000ffff43b224 */ /* 0x000fe200078e0a43 */
[----:B------:R-:W-:Y:S02]  /*a860*/  ISETP.GE.AND P6, PT, R77, RZ, PT ;  /* 0x000000ff4d00720c */ /* 0x000fe40003fc6270 */
[----:B------:R-:W-:-:S11]  /*a870*/  PRMT R80, RZ, 0x7610, R80 ;  /* 0x00007610ff507816 */ /* 0x000fd60000000050 */
[----:B------:R-:W-:Y:S01]  /*a880*/  @!P6 IMAD.MOV R72, RZ, RZ, -R72 ;  /* 0x000000ffff48e224 */ /* 0x000fe200078e0a48 */
[----:B--2---:R-:W-:Y:S02]  /*a890*/  ISETP.GE.AND P4, PT, R0, RZ, PT ;  /* 0x000000ff0000720c */ /* 0x004fe40003f86270 */
[----:B------:R-:W-:-:S04]  /*a8a0*/  IADD3 R0, P3, PT, R4, UR5, RZ ;  /* 0x0000000504007c10 */ /* 0x000fc8000ff7e0ff */
[----:B------:R-:W-:Y:S01]  /*a8b0*/  IADD3.X R11, PT, PT, R6, UR6, RZ, P3, !PT ;  /* 0x00000006060b7c10 */ /* 0x000fe20009ffe4ff */
[----:B------:R1:W-:Y:S01]  /*a8c0*/  STL [R1+0x510], R0 ;  /* 0x0005100001007387 */ /* 0x0003e20000100800 */
[----:B0-----:R-:W-:-:S05]  /*a8d0*/  @P2 IMAD.MOV.U32 R78, RZ, RZ, R0 ;  /* 0x000000ffff4e2224 */ /* 0x001fca00078e0000 */
[----:B------:R-:W-:Y:S01]  /*a8e0*/  @!P4 IMAD.MOV R71, RZ, RZ, -R71 ;  /* 0x000000ffff47c224 */ /* 0x000fe200078e0a47 */
[----:B---3--:R-:W-:Y:S01]  /*a8f0*/  ISETP.GE.AND P3, PT, R2, RZ, PT ;  /* 0x000000ff0200720c */ /* 0x008fe20003f66270 */
[----:B------:R-:W-:Y:S01]  /*a900*/  @P2 IMAD.MOV.U32 R79, RZ, RZ, R11 ;  /* 0x000000ffff4f2224 */ /* 0x000fe200078e000b */
[----:B-1----:R-:W-:Y:S02]  /*a910*/  IADD3 R0, P4, PT, R5, UR5, RZ ;  /* 0x0000000505007c10 */ /* 0x002fe4000ff9e0ff */
[----:B------:R-:W-:Y:S02]  /*a920*/  ISETP.GE.AND P6, PT, R87, RZ, PT ;  /* 0x000000ff5700720c */ /* 0x000fe40003fc6270 */
[----:B------:R0:W2:Y:S01]  /*a930*/  @P2 LDG.E.U8 R80, desc[UR24][R78.64] ;  /* 0x000000184e502981 */ /* 0x0000a2000c1e1100 */
[----:B------:R-:W-:Y:S02]  /*a940*/  IADD3.X R2, PT, PT, R7, UR6, RZ, P4, !PT ;  /* 0x0000000607027c10 */ /* 0x000fe4000a7fe4ff */
[----:B------:R-:W-:Y:S01]  /*a950*/  ISETP.GE.AND P4, PT, R86, RZ, PT ;  /* 0x000000ff5600720c */ /* 0x000fe20003f86270 */
[----:B------:R-:W-:-:S02]  /*a960*/  @P2 IMAD.MOV.U32 R86, RZ, RZ, R0 ;  /* 0x000000ffff562224 */ /* 0x000fc400078e0000 */
[----:B------:R-:W-:Y:S01]  /*a970*/  @P2 IMAD.MOV.U32 R87, RZ, RZ, R2 ;  /* 0x000000ffff572224 */ /* 0x000fe200078e0002 */
[----:B0-----:R-:W-:Y:S01]  /*a980*/  PRMT R79, RZ, 0x7610, R79 ;  /* 0x00007610ff4f7816 */ /* 0x001fe2000000004f */
[----:B------:R-:W-:Y:S05]  /*a990*/  STL [R1+0x50c], R11 ;  /* 0x00050c0b01007387 */ /* 0x000fea0000100800 */
[----:B------:R0:W3:Y:S01]  /*a9a0*/  @P2 LDG.E.U8 R79, desc[UR24][R86.64] ;  /* 0x00000018564f2981 */ /* 0x0000e2000c1e1100 */
[----:B------:R-:W-:Y:S02]  /*a9b0*/  ISETP.NE.AND P2, PT, R9, RZ, PT ;  /* 0x000000ff0900720c */ /* 0x000fe40003f45270 */
[----:B------:R-:W-:Y:S01]  /*a9c0*/  LOP3.LUT R9, RZ, R9, RZ, 0x33, !PT ;  /* 0x00000009ff097212 */ /* 0x000fe200078e33ff */
[----:B------:R1:W-:Y:S04]  /*a9d0*/  STL [R1+0x518], R0 ;  /* 0x0005180001007387 */ /* 0x0003e80000100800 */
[----:B------:R0:W-:Y:S01]  /*a9e0*/  STL [R1+0x514], R2 ;  /* 0x0005140201007387 */ /* 0x0001e20000100800 */
[----:B------:R-:W-:Y:S01]  /*a9f0*/  @!P3 IMAD.MOV R75, RZ, RZ, -R75 ;  /* 0x000000ffff4bb224 */ /* 0x000fe200078e0a4b */
[----:B-1----:R-:W-:-:S02]  /*aa00*/  SEL R0, R9, R15, !P2 ;  /* 0x0000000f09007207 */ /* 0x002fc40005000000 */
[----:B0-----:R-:W-:-:S05]  /*aa10*/  SEL R2, R9, R16, !P2 ;  /* 0x0000001009027207 */ /* 0x001fca0005000000 */
[----:B------:R0:W-:Y:S04]  /*aa20*/  STL [R1+0x278], R2 ;  /* 0x0002780201007387 */ /* 0x0001e80000100800 */
[----:B------:R1:W-:Y:S01]  /*aa30*/  STL [R1+0x274], R0 ;  /* 0x0002740001007387 */ /* 0x0003e20000100800 */
[C---:B0-----:R-:W-:Y:S02]  /*aa40*/  SEL R2, R9.reuse, R14, !P2 ;  /* 0x0000000e09027207 */ /* 0x041fe40005000000 */
[----:B-1----:R-:W-:-:S03]  /*aa50*/  SEL R0, R9, R18, !P2 ;  /* 0x0000001209007207 */ /* 0x002fc60005000000 */
[----:B------:R0:W-:Y:S02]  /*aa60*/  STL [R1+0x270], R2 ;  /* 0x0002700201007387 */ /* 0x0001e40000100800 */
[C---:B0-----:R-:W-:Y:S01]  /*aa70*/  SEL R2, R9.reuse, R17, !P2 ;  /* 0x0000001109027207 */ /* 0x041fe20005000000 */
[----:B------:R-:W0:Y:S01]  /*aa80*/  S2R R77, SR_TID.X ;  /* 0x00000000004d7919 */ /* 0x000e220000002100 */
[----:B------:R-:W-:Y:S02]  /*aa90*/  @!P6 IMAD.MOV R74, RZ, RZ, -R74 ;  /* 0x000000ffff4ae224 */ /* 0x000fe400078e0a4a */
[----:B------:R-:W-:Y:S01]  /*aaa0*/  @!P4 IMAD.MOV R73, RZ, RZ, -R73 ;  /* 0x000000ffff49c224 */ /* 0x000fe200078e0a49 */
[C---:B------:R-:W-:Y:S02]  /*aab0*/  SEL R87, R9.reuse, R57, !P2 ;  /* 0x0000003909577207 */ /* 0x040fe40005000000 */
[C---:B------:R-:W-:Y:S02]  /*aac0*/  SEL R86, R9.reuse, R63, !P2 ;  /* 0x0000003f09567207 */ /* 0x040fe40005000000 */
[----:B------:R-:W-:-:S02]  /*aad0*/  SEL R32, R9, R32, !P2 ;  /* 0x0000002009207207 */ /* 0x000fc40005000000 */
[C---:B------:R-:W-:Y:S02]  /*aae0*/  SEL R35, R9.reuse, R35, !P2 ;  /* 0x0000002309237207 */ /* 0x040fe40005000000 */
[C---:B------:R-:W-:Y:S02]  /*aaf0*/  SEL R38, R9.reuse, R38, !P2 ;  /* 0x0000002609267207 */ /* 0x040fe40005000000 */
[C---:B------:R-:W-:Y:S02]  /*ab00*/  SEL R41, R9.reuse, R41, !P2 ;  /* 0x0000002909297207 */ /* 0x040fe40005000000 */
        /* <DEDUP_REMOVED lines=10> */
[----:B------:R-:W-:Y:S01]  /*abb0*/  SEL R74, R9, R74, !P2 ;  /* 0x0000004a094a7207 */ /* 0x000fe20005000000 */
[----:B------:R-:W-:-:S04]  /*abc0*/  UIMAD UR6, UR12, 0x36, URZ ;  /* 0x000000360c0678a4 */ /* 0x000fc8000f8e02ff */
[----:B------:R-:W-:Y:S01]  /*abd0*/  USHF.R.S32.HI UR14, URZ, 0x1f, UR6 ;  /* 0x0000001fff0e7899 */ /* 0x000fe20008011406 */
[----:B------:R-:W-:-:S04]  /*abe0*/  SHF.R.U32.HI R10, RZ, 0x8, R10 ;  /* 0x00000008ff0a7819 */ /* 0x000fc8000001160a */
[----:B------:R-:W-:Y:S02]  /*abf0*/  LOP3.LUT P6, RZ, R10, 0x1, RZ, 0xc0, !PT ;  /* 0x000000010aff7812 */ /* 0x000fe400078cc0ff */
[----:B----4-:R-:W-:Y:S02]  /*ac00*/  ISETP.GE.AND P3, PT, R3, RZ, PT ;  /* 0x000000ff0300720c */ /* 0x010fe40003f66270 */
[----:B------:R-:W-:-:S05]  /*ac10*/  SEL R3, R9, R13, !P2 ;  /* 0x0000000d09037207 */ /* 0x000fca0005000000 */
[----:B------:R1:W-:Y:S04]  /*ac20*/  STL [R1+0x26c], R3 ;  /* 0x00026c0301007387 */ /* 0x0003e80000100800 */
[----:B------:R4:W-:Y:S01]  /*ac30*/  STL [R1+0x268], R0 ;  /* 0x0002680001007387 */ /* 0x0009e20000100800 */
[----:B-1----:R-:W-:-:S03]  /*ac40*/  SEL R3, R9, R22, !P2 ;  /* 0x0000001609037207 */ /* 0x002fc60005000000 */
[----:B------:R1:W-:Y:S01]  /*ac50*/  STL [R1+0x264], R2 ;  /* 0x0002640201007387 */ /* 0x0003e20000100800 */
[----:B----4-:R-:W-:-:S03]  /*ac60*/  SEL R0, R9, R21, !P2 ;  /* 0x0000001509007207 */ /* 0x010fc60005000000 */
[----:B------:R4:W-:Y:S04]  /*ac70*/  STL [R1+0x260], R3 ;  /* 0x0002600301007387 */ /* 0x0009e80000100800 */
[----:B------:R0:W-:Y:S01]  /*ac80*/  STL [R1+0x25c], R0 ;  /* 0x00025c0001007387 */ /* 0x0001e20000100800 */
[C---:B-1----:R-:W-:Y:S02]  /*ac90*/  SEL R2, R9.reuse, R20, !P2 ;  /* 0x0000001409027207 */ /* 0x042fe40005000000 */
[----:B----4-:R-:W-:-:S03]  /*aca0*/  SEL R3, R9, R19, !P2 ;  /* 0x0000001309037207 */ /* 0x010fc60005000000 */
[----:B------:R1:W-:Y:S01]  /*acb0*/  STL [R1+0x258], R2 ;  /* 0x0002580201007387 */ /* 0x0003e20000100800 */
[----:B0-----:R-:W-:-:S03]  /*acc0*/  SEL R0, R9, R24, !P2 ;  /* 0x0000001809007207 */ /* 0x001fc60005000000 */
[----:B------:R0:W-:Y:S04]  /*acd0*/  STL [R1+0x254], R3 ;  /* 0x0002540301007387 */ /* 0x0001e80000100800 */
[----:B------:R4:W-:Y:S01]  /*ace0*/  STL [R1+0xec], R0 ;  /* 0x0000ec0001007387 */ /* 0x0009e20000100800 */
[C---:B-1----:R-:W-:Y:S02]  /*acf0*/  SEL R2, R9.reuse, R23, !P2 ;  /* 0x0000001709027207 */ /* 0x042fe40005000000 */
[----:B0-----:R-:W-:-:S03]  /*ad00*/  SEL R3, R9, R28, !P2 ;  /* 0x0000001c09037207 */ /* 0x001fc60005000000 */
[----:B------:R0:W-:Y:S01]  /*ad10*/  STL [R1+0xb4], R2 ;  /* 0x0000b40201007387 */ /* 0x0001e20000100800 */
[----:B----4-:R-:W-:-:S03]  /*ad20*/  SEL R0, R9, R27, !P2 ;  /* 0x0000001b09007207 */ /* 0x010fc60005000000 */
[----:B------:R1:W-:Y:S04]  /*ad30*/  STL [R1+0xa4], R3 ;  /* 0x0000a40301007387 */ /* 0x0003e80000100800 */
[----:B------:R4:W-:Y:S01]  /*ad40*/  STL [R1+0x98], R0 ;  /* 0x0000980001007387 */ /* 0x0009e20000100800 */
[C---:B0-----:R-:W-:Y:S02]  /*ad50*/  SEL R2, R9.reuse, R26, !P2 ;  /* 0x0000001a09027207 */ /* 0x041fe40005000000 */
[----:B-1----:R-:W-:-:S03]  /*ad60*/  SEL R3, R9, R25, !P2 ;  /* 0x0000001909037207 */ /* 0x002fc60005000000 */
[----:B------:R0:W-:Y:S01]  /*ad70*/  STL [R1+0x80], R2 ;  /* 0x0000800201007387 */ /* 0x0001e20000100800 */
[----:B----4-:R-:W-:-:S03]  /*ad80*/  SEL R0, R9, R30, !P2 ;  /* 0x0000001e09007207 */ /* 0x010fc60005000000 */
[----:B------:R-:W-:Y:S04]  /*ad90*/  STL [R1+0x7c], R3 ;  /* 0x00007c0301007387 */ /* 0x000fe80000100800 */
[----:B------:R1:W-:Y:S01]  /*ada0*/  STL [R1+0x78], R0 ;  /* 0x0000780001007387 */ /* 0x0003e20000100800 */
[C---:B0-----:R-:W-:Y:S02]  /*adb0*/  SEL R2, R9.reuse, R29, !P2 ;  /* 0x0000001d09027207 */ /* 0x041fe40005000000 */
[----:B-1----:R-:W-:-:S03]  /*adc0*/  SEL R0, R9, R33, !P2 ;  /* 0x0000002109007207 */ /* 0x002fc60005000000 */
[----:B------:R-:W-:Y:S04]  /*add0*/  STL [R1+0x74], R2 ;  /* 0x0000740201007387 */ /* 0x000fe80000100800 */
[----:B------:R0:W-:Y:S01]  /*ade0*/  STL [R1+0x70], R0 ;  /* 0x0000700001007387 */ /* 0x0001e20000100800 */
[C---:B------:R-:W-:Y:S02]  /*adf0*/  SEL R30, R9.reuse, R34, !P2 ;  /* 0x00000022091e7207 */ /* 0x040fe40005000000 */
[C---:B------:R-:W-:Y:S02]  /*ae00*/  SEL R34, R9.reuse, R36, !P2 ;  /* 0x0000002409227207 */ /* 0x040fe40005000000 */
[C---:B0-----:R-:W-:Y:S02]  /*ae10*/  SEL R0, R9.reuse, R39, !P2 ;  /* 0x0000002709007207 */ /* 0x041fe40005000000 */
[----:B------:R-:W-:-:S03]  /*ae20*/  SEL R36, R9, R40, !P2 ;  /* 0x0000002809247207 */ /* 0x000fc60005000000 */
[----:B------:R0:W-:Y:S01]  /*ae30*/  STL [R1+0x6c], R0 ;  /* 0x00006c0001007387 */ /* 0x0001e20000100800 */
[C---:B------:R-:W-:Y:S02]  /*ae40*/  SEL R40, R9.reuse, R42, !P2 ;  /* 0x0000002a09287207 */ /* 0x040fe40005000000 */
[C---:B------:R-:W-:Y:S02]  /*ae50*/  SEL R42, R9.reuse, R46, !P2 ;  /* 0x0000002e092a7207 */ /* 0x040fe40005000000 */
[C---:B------:R-:W-:Y:S02]  /*ae60*/  SEL R46, R9.reuse, R48, !P2 ;  /* 0x00000030092e7207 */ /* 0x040fe40005000000 */
[C---:B0-----:R-:W-:Y:S02]  /*ae70*/  SEL R0, R9.reuse, R45, !P2 ;  /* 0x0000002d09007207 */ /* 0x041fe40005000000 */
[C---:B------:R-:W-:Y:S02]  /*ae80*/  SEL R48, R9.reuse, R52, !P2 ;  /* 0x0000003409307207 */ /* 0x040fe40005000000 */
[C---:B------:R-:W-:Y:S01]  /*ae90*/  SEL R52, R9.reuse, R54, !P2 ;  /* 0x0000003609347207 */ /* 0x040fe20005000000 */
[----:B------:R0:W-:Y:S01]  /*aea0*/  STL [R1+0x68], R0 ;  /* 0x0000680001007387 */ /* 0x0001e20000100800 */
[C---:B------:R-:W-:Y:S01]  /*aeb0*/  SEL R54, R9.reuse, R58, !P2 ;  /* 0x0000003a09367207 */ /* 0x040fe20005000000 */
[----:B------:R-:W-:Y:S01]  /*aec0*/  @!P3 IMAD.MOV R76, RZ, RZ, -R76 ;  /* 0x000000ffff4cb224 */ /* 0x000fe200078e0a4c */
[----:B------:R-:W-:-:S02]  /*aed0*/  SEL R39, R9, R37, !P2 ;  /* 0x0000002509277207 */ /* 0x000fc40005000000 */
[C---:B------:R-:W-:Y:S01]  /*aee0*/  SEL R58, R9.reuse, R60, !P2 ;  /* 0x0000003c093a7207 */ /* 0x040fe20005000000 */
[----:B------:R-:W4:Y:S01]  /*aef0*/  LDL.LU R37, [R1+0x1b0] ;  /* 0x0001b00001257983 */ /* 0x000f220000300800 */
[C---:B------:R-:W-:Y:S02]  /*af00*/  SEL R60, R9.reuse, R64, !P2 ;  /* 0x00000040093c7207 */ /* 0x040fe40005000000 */
[C---:B0-----:R-:W-:Y:S01]  /*af10*/  SEL R0, R9.reuse, R51, !P2 ;  /* 0x0000003309007207 */ /* 0x041fe20005000000 */
[----:B------:R-:W2:Y:S01]  /*af20*/  LDL.LU R93, [R1+0x1cc] ;  /* 0x0001cc00015d7983 */ /* 0x000ea20000300800 */
[C---:B------:R-:W-:Y:S02]  /*af30*/  SEL R64, R9.reuse, R66, !P2 ;  /* 0x0000004209407207 */ /* 0x040fe40005000000 */
[C---:B------:R-:W-:Y:S01]  /*af40*/  SEL R66, R9.reuse, R70, !P2 ;  /* 0x0000004609427207 */ /* 0x040fe20005000000 */
[----:B------:R0:W-:Y:S01]  /*af50*/  STL [R1+0x60], R0 ;  /* 0x0000600001007387 */ /* 0x0001e20000100800 */
[----:B------:R-:W-:-:S02]  /*af60*/  SEL R3, R9, R69, !P2 ;  /* 0x0000004509037207 */ /* 0x000fc40005000000 */
[C---:B------:R-:W-:Y:S02]  /*af70*/  SEL R70, R9.reuse, R67, !P2 ;  /* 0x0000004309467207 */ /* 0x040fe40005000000 */
[C---:B------:R-:W-:Y:S02]  /*af80*/  SEL R2, R9.reuse, R72, !P2 ;  /* 0x0000004809027207 */ /* 0x040fe40005000000 */
[C---:B------:R-:W-:Y:S02]  /*af90*/  SEL R33, R9.reuse, R31, !P2 ;  /* 0x0000001f09217207 */ /* 0x040fe40005000000 */
[C---:B------:R-:W-:Y:S02]  /*afa0*/  SEL R45, R9.reuse, R43, !P2 ;  /* 0x0000002b092d7207 */ /* 0x040fe40005000000 */
[C---:B0-----:R-:W-:Y:S02]  /*afb0*/  SEL R0, R9.reuse, R75, !P2 ;  /* 0x0000004b09007207 */ /* 0x041fe40005000000 */
[----:B------:R-:W-:-:S02]  /*afc0*/  SEL R51, R9, R49, !P2 ;  /* 0x0000003109337207 */ /* 0x000fc40005000000 */
[C---:B------:R-:W-:Y:S01]  /*afd0*/  SEL R69, R9.reuse, R68, !P2 ;  /* 0x0000004409457207 */ /* 0x040fe20005000000 */
[----:B------:R-:W2:Y:S01]  /*afe0*/  LDL.LU R49, [R1+0x1c8] ;  /* 0x0001c80001317983 */ /* 0x000ea20000300800 */
[C---:B------:R-:W-:Y:S02]  /*aff0*/  SEL R72, R9.reuse, R71, !P2 ;  /* 0x0000004709487207 */ /* 0x040fe40005000000 */
[C---:B------:R-:W-:Y:S01]  /*b000*/  SEL R67, R9.reuse, R76, !P2 ;  /* 0x0000004c09437207 */ /* 0x040fe20005000000 */
[----:B------:R-:W2:Y:S01]  /*b010*/  LDL.LU R55, [R1+0x248] ;  /* 0x0002480001377983 */ /* 0x000ea20000300800 */
[----:B------:R-:W-:Y:S02]  /*b020*/  SEL R75, R9, R73, !P2 ;  /* 0x00000049094b7207 */ /* 0x000fe40005000000 */
[----:B------:R-:W-:Y:S01]  /*b030*/  SHF.R.U64 R9, R8, 0x9, RZ ;  /* 0x0000000908097819 */ /* 0x000fe200000012ff */
[----:B------:R-:W2:Y:S03]  /*b040*/  LDL.LU R61, [R1+0x24c] ;  /* 0x00024c00013d7983 */ /* 0x000ea60000300800 */
[----:B------:R-:W-:Y:S01]  /*b050*/  LOP3.LUT P2, RZ, R9, 0x1, RZ, 0xc0, !PT ;  /* 0x0000000109ff7812 */ /* 0x000fe2000784c0ff */
[----:B------:R-:W2:Y:S01]  /*b060*/  LDL.LU R68, [R1+0x250] ;  /* 0x0002500001447983 */ /* 0x000ea20000300800 */
[----:B------:R-:W-:-:S04]  /*b070*/  IADD3 R11, P3, PT, R4, UR6, RZ ;  /* 0x00000006040b7c10 */ /* 0x000fc8000ff7e0ff */
[----:B------:R-:W-:Y:S01]  /*b080*/  IADD3.X R43, PT, PT, R6, UR14, RZ, P3, !PT ;  /* 0x0000000e062b7c10 */ /* 0x000fe20009ffe4ff */
[----:B------:R0:W-:Y:S04]  /*b090*/  STL [R1+0x1ac], R11 ;  /* 0x0001ac0b01007387 */ /* 0x0001e80000100800 */
[----:B------:R1:W-:Y:S02]  /*b0a0*/  STL [R1+0x1a8], R43 ;  /* 0x0001a82b01007387 */ /* 0x0003e40000100800 */
[----:B------:R-:W-:Y:S02]  /*b0b0*/  @P2 IMAD.MOV.U32 R10, RZ, RZ, R11 ;  /* 0x000000ffff0a2224 */ /* 0x000fe400078e000b */
[----:B0-----:R-:W-:Y:S02]  /*b0c0*/  @P2 IMAD.MOV.U32 R11, RZ, RZ, R43 ;  /* 0x000000ffff0b2224 */ /* 0x001fe400078e002b */
[----:B-1----:R-:W3:Y:S04]  /*b0d0*/  LDL.LU R43, [R1+0x244] ;  /* 0x00024400012b7983 */ /* 0x002ee80000300800 */
[----:B------:R-:W3:Y:S01]  /*b0e0*/  LDL.LU R78, [R1+0x1d4] ;  /* 0x0001d400014e7983 */ /* 0x000ee20000300800 */
[----:B------:R-:W-:-:S03]  /*b0f0*/  LOP3.LUT R31, R77, 0x7f, RZ, 0xc0, !PT ;  /* 0x0000007f4d1f7812 */ /* 0x000fc600078ec0ff */
[----:B------:R-:W3:Y:S01]  /*b100*/  LDL.LU R77, [R1+0x1d0] ;  /* 0x0001d000014d7983 */ /* 0x000ee20000300800 */
[----:B------:R-:W-:Y:S02]  /*b110*/  PRMT R12, RZ, 0x7610, R12 ;  /* 0x00007610ff0c7816 */ /* 0x000fe4000000000c */
[----:B------:R-:W-:Y:S01]  /*b120*/  IADD3 R9, P3, PT, R5, UR6, RZ ;  /* 0x0000000605097c10 */ /* 0x000fe2000ff7e0ff */
[----:B------:R-:W0:Y:S01]  /*b130*/  LDCU UR6, c[0x0][0x3b0] ;  /* 0x00007600ff0677ac */ /* 0x000e220008000800 */
[----:B------:R-:W-:-:S04]  /*b140*/  @!UP1 UIADD3 UR4, UPT, UPT, -UR4, 0x100000, URZ ;  /* 0x0010000004049890 */ /* 0x000fc8000fffe1ff */
[----:B------:R-:W-:Y:S02]  /*b150*/  @!UP1 USHF.L.U32 UR5, UR4, 0xb, URZ ;  /* 0x0000000b04059899 */ /* 0x000fe400080006ff */
[----:B------:R-:W-:Y:S01]  /*b160*/  @!UP1 USHF.L.U32 UR4, UR4, 0x1, URZ ;  /* 0x0000000104049899 */ /* 0x000fe200080006ff */
[----:B------:R1:W3:Y:S01]  /*b170*/  @P2 LDG.E.U8 R12, desc[UR24][R10.64] ;  /* 0x000000180a0c2981 */ /* 0x0002e2000c1e1100 */
[----:B------:R-:W-:Y:S01]  /*b180*/  VOTEU.ALL UP1, P0 ;  /* 0x0000000000ff7886 */ /* 0x000fe20000020000 */
[----:B------:R-:W-:Y:S02]  /*b190*/  PRMT R23, RZ, 0x7610, R23 ;  /* 0x00007610ff177816 */ /* 0x000fe40000000017 */
[----:B------:R-:W-:Y:S01]  /*b1a0*/  STL [R1+0x1b4], R9 ;  /* 0x0001b40901007387 */ /* 0x000fe20000100800 */
[----:B-1----:R-:W-:-:S06]  /*b1b0*/  IADD3.X R10, PT, PT, R7, UR14, RZ, P3, !PT ;  /* 0x0000000e070a7c10 */ /* 0x002fcc0009ffe4ff */
[----:B------:R1:W0:Y:S01]  /*b1c0*/  @!UP1 SYNCS.EXCH.64 URZ, [UR9+0xc008], UR4 ;  /* 0x00c0080409ff95b2 */ /* 0x0002220008000100 */
[----:B------:R-:W-:Y:S01]  /*b1d0*/  PRMT R22, RZ, 0x7610, R22 ;  /* 0x00007610ff167816 */ /* 0x000fe20000000016 */
[----:B------:R-:W0:Y:S01]  /*b1e0*/  LDCU UR14, c[0x0][0x3b0] ;  /* 0x00007600ff0e77ac */ /* 0x000e220008000800 */
[----:B------:R1:W-:Y:S01]  /*b1f0*/  STL [R1+0x1b0], R10 ;  /* 0x0001b00a01007387 */ /* 0x0003e20000100800 */
[----:B------:R-:W-:-:S03]  /*b200*/  @P2 IMAD.MOV.U32 R11, RZ, RZ, R10 ;  /* 0x000000ffff0b2224 */ /* 0x000fc600078e000a */
[----:B------:R-:W3:Y:S01]  /*b210*/  LDL.LU R76, [R1+0x240] ;  /* 0x00024000014c7983 */ /* 0x000ee20000300800 */
[----:B-1----:R-:W-:Y:S01]  /*b220*/  @P2 IMAD.MOV.U32 R10, RZ, RZ, R9 ;  /* 0x000000ffff0a2224 */ /* 0x002fe200078e0009 */
[----:B------:R-:W-:Y:S01]  /*b230*/  SHF.R.U64 R9, R8, 0x1, RZ ;  /* 0x0000000108097819 */ /* 0x000fe200000012ff */
[----:B------:R-:W-:-:S03]  /*b240*/  UIMAD UR4, UR12, 0x3e, URZ ;  /* 0x0000003e0c0478a4 */ /* 0x000fc6000f8e02ff */
[----:B------:R1:W3:Y:S01]  /*b250*/  @P2 LDG.E.U8 R23, desc[UR24][R10.64] ;  /* 0x000000180a172981 */ /* 0x0002e2000c1e1100 */
[----:B------:R-:W-:Y:S01]  /*b260*/  LOP3.LUT P2, RZ, R9, 0x1, RZ, 0xc0, !PT ;  /* 0x0000000109ff7812 */ /* 0x000fe2000784c0ff */
[----:B------:R-:W-:Y:S02]  /*b270*/  USHF.R.S32.HI UR5, URZ, 0x1f, UR4 ;  /* 0x0000001fff057899 */ /* 0x000fe40008011404 */
[----:B------:R-:W-:-:S04]  /*b280*/  IADD3 R9, P3, PT, R4, UR4, RZ ;  /* 0x0000000404097c10 */ /* 0x000fc8000ff7e0ff */
[----:B-1----:R-:W-:-:S06]  /*b290*/  IADD3.X R10, PT, PT, R6, UR5, RZ, P3, !PT ;  /* 0x00000005060a7c10 */ /* 0x002fcc0009ffe4ff */
[----:B------:R-:W-:Y:S01]  /*b2a0*/  @P2 IMAD.MOV.U32 R11, RZ, RZ, R10 ;  /* 0x000000ffff0b2224 */ /* 0x000fe200078e000a */
[----:B--2---:R-:W-:Y:S04]  /*b2b0*/  STS.U8 [R31+UR9], R68 ;  /* 0x000000441f007988 */ /* 0x004fe80008000009 */
[----:B------:R-:W-:Y:S04]  /*b2c0*/  STS.U8 [R31+UR9+0x2000], R61 ;  /* 0x0020003d1f007988 */ /* 0x000fe80008000009 */
[----:B----4-:R1:W-:Y:S04]  /*b2d0*/  STS.U8 [R31+UR9+0x400], R37 ;  /* 0x000400251f007988 */ /* 0x0103e80008000009 */
[----:B------:R-:W-:Y:S04]  /*b2e0*/  STS.U8 [R31+UR9+0x2400], R55 ;  /* 0x002400371f007988 */ /* 0x000fe80008000009 */
[----:B------:R2:W-:Y:S04]  /*b2f0*/  STS.U8 [R31+UR9+0x800], R93 ;  /* 0x0008005d1f007988 */ /* 0x0005e80008000009 */
[----:B-1----:R-:W4:Y:S04]  /*b300*/  LDL.LU R37, [R1+0x238] ;  /* 0x0002380001257983 */ /* 0x002f280000300800 */
[----:B--2---:R-:W2:Y:S04]  /*b310*/  LDL.LU R93, [R1+0x100] ;  /* 0x00010000015d7983 */ /* 0x004ea80000300800 */
[----:B------:R-:W-:Y:S04]  /*b320*/  STL [R1+0x1cc], R9 ;  /* 0x0001cc0901007387 */ /* 0x000fe80000100800 */
[----:B------:R1:W-:Y:S04]  /*b330*/  STL [R1+0x1c8], R10 ;  /* 0x0001c80a01007387 */ /* 0x0003e80000100800 */
[----:B------:R-:W-:Y:S04]  /*b340*/  STS.U8 [R31+UR9+0x2800], R49 ;  /* 0x002800311f007988 */ /* 0x000fe80008000009 */
[----:B------:R-:W2:Y:S01]  /*b350*/  LDL.LU R71, [R1+0x234] ;  /* 0x0002340001477983 */ /* 0x000ea20000300800 */
[----:B-1----:R-:W-:Y:S01]  /*b360*/  @P2 IMAD.MOV.U32 R10, RZ, RZ, R9 ;  /* 0x000000ffff0a2224 */ /* 0x002fe200078e0009 */
[----:B------:R-:W-:-:S02]  /*b370*/  IADD3 R9, P3, PT, R5, UR4, RZ ;  /* 0x0000000405097c10 */ /* 0x000fc4000ff7e0ff */
[----:B------:R-:W2:Y:S04]  /*b380*/  LDL.LU R68, [R1+0x108] ;  /* 0x0001080001447983 */ /* 0x000ea80000300800 */
[----:B---3--:R1:W-:Y:S04]  /*b390*/  STS.U8 [R31+UR9+0xc00], R43 ;  /* 0x000c002b1f007988 */ /* 0x0083e80008000009 */
[----:B------:R-:W3:Y:S04]  /*b3a0*/  LDL.LU R61, [R1+0x104] ;  /* 0x00010400013d7983 */ /* 0x000ee80000300800 */
[----:B------:R0:W3:Y:S01]  /*b3b0*/  @P2 LDG.E.U8 R22, desc[UR24][R10.64] ;  /* 0x000000180a162981 */ /* 0x0000e2000c1e1100 */
[----:B-1----:R-:W1:Y:S03]  /*b3c0*/  LDC R43, c[0x0][0x3a0] ;  /* 0x0000e800ff2b7b82 */ /* 0x002e660000000800 */
[----:B------:R0:W-:Y:S02]  /*b3d0*/  STS.U8 [R31+UR9+0x2c00], R78 ;  /* 0x002c004e1f007988 */ /* 0x0001e40008000009 */
[----:B0-----:R-:W-:-:S02]  /*b3e0*/  IADD3.X R10, PT, PT, R7, UR5, RZ, P3, !PT ;  /* 0x00000005070a7c10 */ /* 0x001fc40009ffe4ff */
[----:B------:R-:W3:Y:S04]  /*b3f0*/  LDL.LU R78, [R1+0x16c] ;  /* 0x00016c00014e7983 */ /* 0x000ee80000300800 */
[----:B------:R-:W3:Y:S04]  /*b400*/  LDL.LU R55, [R1+0x168] ;  /* 0x0001680001377983 */ /* 0x000ee80000300800 */
[----:B------:R-:W3:Y:S04]  /*b410*/  LDL.LU R49, [R1+0x15c] ;  /* 0x00015c0001317983 */ /* 0x000ee80000300800 */
[----:B------:R-:W-:Y:S04]  /*b420*/  STL [R1+0x1d4], R9 ;  /* 0x0001d40901007387 */ /* 0x000fe80000100800 */
[----:B------:R0:W-:Y:S04]  /*b430*/  STS.U8 [R31+UR9+0x1000], R77 ;  /* 0x0010004d1f007988 */ /* 0x0001e80008000009 */
[----:B------:R0:W-:Y:S04]  /*b440*/  STL [R1+0x1d0], R10 ;  /* 0x0001d00a01007387 */ /* 0x0001e80000100800 */
[----:B0-----:R-:W3:Y:S01]  /*b450*/  LDL.LU R77, [R1+0x158] ;  /* 0x00015800014d7983 */ /* 0x001ee20000300800 */
[----:B------:R-:W-:Y:S01]  /*b460*/  PRMT R21, RZ, 0x7610, R21 ;  /* 0x00007610ff157816 */ /* 0x000fe20000000015 */
[----:B------:R-:W-:-:S02]  /*b470*/  @P2 IMAD.MOV.U32 R11, RZ, RZ, R10 ;  /* 0x000000ffff0b2224 */ /* 0x000fc400078e000a */
[----:B------:R-:W-:Y:S02]  /*b480*/  @P2 IMAD.MOV.U32 R10, RZ, RZ, R9 ;  /* 0x000000ffff0a2224 */ /* 0x000fe400078e0009 */
[----:B-1----:R-:W-:Y:S01]  /*b490*/  VIADD R9, R43, 0xfffffff8 ;  /* 0xfffffff82b097836 */ /* 0x002fe20000000000 */
[----:B------:R-:W-:Y:S02]  /*b4a0*/  UIMAD UR4, UR12, 0x7, URZ ;  /* 0x000000070c0478a4 */ /* 0x000fe4000f8e02ff */
[----:B------:R0:W3:Y:S02]  /*b4b0*/  @P2 LDG.E.U8 R21, desc[UR24][R10.64] ;  /* 0x000000180a152981 */ /* 0x0000e4000c1e1100 */
[----:B------:R-:W-:Y:S01]  /*b4c0*/  ISETP.GE.U32.AND P2, PT, R9, 0x7fffffb9, PT ;  /* 0x7fffffb90900780c */ /* 0x000fe20003f46070 */
[----:B------:R-:W-:Y:S02]  /*b4d0*/  USHF.R.S32.HI UR5, URZ, 0x1f, UR4 ;  /* 0x0000001fff057899 */ /* 0x000fe40008011404 */
[----:B------:R-:W-:Y:S01]  /*b4e0*/  IADD3 R9, P3, PT, R4, UR4, RZ ;  /* 0x0000000404097c10 */ /* 0x000fe2000ff7e0ff */
[----:B------:R-:W-:Y:S03]  /*b4f0*/  STS.U8 [R31+UR9+0x3000], R76 ;  /* 0x0030004c1f007988 */ /* 0x000fe60008000009 */
[----:B0-----:R-:W-:-:S02]  /*b500*/  IADD3.X R10, PT, PT, R6, UR5, RZ, P3, !PT ;  /* 0x00000005060a7c10 */ /* 0x001fc40009ffe4ff */
[----:B------:R-:W-:-:S04]  /*b510*/  PRMT R27, RZ, 0x7610, R27 ;  /* 0x00007610ff1b7816 */ /* 0x000fc8000000001b */
[----:B------:R-:W-:Y:S01]  /*b520*/  @!P2 IMAD.MOV.U32 R11, RZ, RZ, R10 ;  /* 0x000000ffff0ba224 */ /* 0x000fe200078e000a */
[----:B----4-:R0:W-:Y:S04]  /*b530*/  STS.U8 [R31+UR9+0x1400], R37 ;  /* 0x001400251f007988 */ /* 0x0101e80008000009 */
[----:B--2---:R1:W-:Y:S04]  /*b540*/  STS.U8 [R31+UR9+0x3400], R93 ;  /* 0x0034005d1f007988 */ /* 0x0043e80008000009 */
[----:B0-----:R-:W2:Y:S04]  /*b550*/  LDL.LU R37, [R1+0x164] ;  /* 0x0001640001257983 */ /* 0x001ea80000300800 */
[----:B-1----:R-:W4:Y:S04]  /*b560*/  LDL.LU R93, [R1+0x160] ;  /* 0x00016000015d7983 */ /* 0x002f280000300800 */
[----:B------:R-:W-:Y:S04]  /*b570*/  STL [R1+0x100], R9 ;  /* 0x0001000901007387 */ /* 0x000fe80000100800 */
[----:B------:R0:W-:Y:S04]  /*b580*/  STL [R1+0xfc], R10 ;  /* 0x0000fc0a01007387 */ /* 0x0001e80000100800 */
[----:B------:R-:W-:Y:S01]  /*b590*/  STS.U8 [R31+UR9+0x1800], R71 ;  /* 0x001800471f007988 */ /* 0x000fe20008000009 */
[----:B0-----:R-:W-:Y:S01]  /*b5a0*/  @!P2 IMAD.MOV.U32 R10, RZ, RZ, R9 ;  /* 0x000000ffff0aa224 */ /* 0x001fe200078e0009 */
[----:B------:R-:W-:-:S02]  /*b5b0*/  IADD3 R9, P3, PT, R5, UR4, RZ ;  /* 0x0000000405097c10 */ /* 0x000fc4000ff7e0ff */
[----:B------:R-:W-:Y:S04]  /*b5c0*/  STS.U8 [R31+UR9+0x3800], R68 ;  /* 0x003800441f007988 */ /* 0x000fe80008000009 */
[----:B------:R0:W2:Y:S04]  /*b5d0*/  @!P2 LDG.E.U8 R27, desc[UR24][R10.64] ;  /* 0x000000180a1ba981 */ /* 0x0000a8000c1e1100 */
[----:B---3--:R-:W-:Y:S01]  /*b5e0*/  STS.U8 [R31+UR9+0x1c00], R61 ;  /* 0x001c003d1f007988 */ /* 0x008fe20008000009 */
[----:B0-----:R-:W-:-:S03]  /*b5f0*/  IADD3.X R10, PT, PT, R7, UR5, RZ, P3, !PT ;  /* 0x00000005070a7c10 */ /* 0x001fc60009ffe4ff */
[----:B------:R0:W-:Y:S04]  /*b600*/  STS.U8 [R31+UR9+0x3c00], R78 ;  /* 0x003c004e1f007988 */ /* 0x0001e80008000009 */
[----:B------:R-:W-:Y:S01]  /*b610*/  STL [R1+0x108], R9 ;  /* 0x0001080901007387 */ /* 0x000fe20000100800 */
[----:B0-----:R-:W-:-:S03]  /*b620*/  LOP3.LUT R78, R31, 0x10, RZ, 0x3c, !PT ;  /* 0x000000101f4e7812 */ /* 0x001fc600078e3cff */
[----:B------:R-:W-:Y:S04]  /*b630*/  STL [R1+0x104], R10 ;  /* 0x0001040a01007387 */ /* 0x000fe80000100800 */
[----:B------:R-:W3:Y:S04]  /*b640*/  LDL.LU R76, [R1+0x23c] ;  /* 0x00023c00014c7983 */ /* 0x000ee80000300800 */
[----:B------:R-:W3:Y:S04]  /*b650*/  LDL.LU R71, [R1+0x174] ;  /* 0x0001740001477983 */ /* 0x000ee80000300800 */
[----:B------:R0:W-:Y:S04]  /*b660*/  STS.U8 [R78+UR9+0x480], R77 ;  /* 0x0004804d4e007988 */ /* 0x0001e80008000009 */
[----:B0-----:R-:W3:Y:S01]  /*b670*/  LDL.LU R77, [R1+0x170] ;  /* 0x00017000014d7983 */ /* 0x001ee20000300800 */
[----:B------:R-:W-:Y:S01]  /*b680*/  PRMT R26, RZ, 0x7610, R26 ;  /* 0x00007610ff1a7816 */ /* 0x000fe2000000001a */
[----:B------:R-:W-:-:S02]  /*b690*/  @!P2 IMAD.MOV.U32 R11, RZ, RZ, R10 ;  /* 0x000000ffff0ba224 */ /* 0x000fc400078e000a */
[----:B------:R-:W-:Y:S02]  /*b6a0*/  @!P2 IMAD.MOV.U32 R10, RZ, RZ, R9 ;  /* 0x000000ffff0aa224 */ /* 0x000fe400078e0009 */
[----:B------:R-:W-:Y:S01]  /*b6b0*/  VIADD R9, R43, 0xfffffff0 ;  /* 0xfffffff02b097836 */ /* 0x000fe20000000000 */
[----:B------:R-:W-:Y:S02]  /*b6c0*/  UIMAD UR4, UR12, 0xf, URZ ;  /* 0x0000000f0c0478a4 */ /* 0x000fe4000f8e02ff */
[----:B------:R0:W3:Y:S02]  /*b6d0*/  @!P2 LDG.E.U8 R26, desc[UR24][R10.64] ;  /* 0x000000180a1aa981 */ /* 0x0000e4000c1e1100 */
[----:B------:R-:W-:Y:S01]  /*b6e0*/  ISETP.GE.U32.AND P2, PT, R9, 0x7fffffb1, PT ;  /* 0x7fffffb10900780c */ /* 0x000fe20003f46070 */
[----:B------:R-:W-:Y:S02]  /*b6f0*/  USHF.R.S32.HI UR5, URZ, 0x1f, UR4 ;  /* 0x0000001fff057899 */ /* 0x000fe40008011404 */
[----:B------:R-:W-:-:S04]  /*b700*/  IADD3 R9, P3, PT, R4, UR4, RZ ;  /* 0x0000000404097c10 */ /* 0x000fc8000ff7e0ff */
[----:B0-----:R-:W-:Y:S01]  /*b710*/  IADD3.X R10, PT, PT, R6, UR5, RZ, P3, !PT ;  /* 0x00000005060a7c10 */ /* 0x001fe20009ffe4ff */
[----:B------:R-:W-:Y:S01]  /*b720*/  STL [R1+0x15c], R9 ;  /* 0x00015c0901007387 */ /* 0x000fe20000100800 */
[----:B------:R-:W-:-:S03]  /*b730*/  PRMT R25, RZ, 0x7610, R25 ;  /* 0x00007610ff197816 */ /* 0x000fc60000000019 */
[----:B------:R0:W-:Y:S01]  /*b740*/  STL [R1+0x158], R10 ;  /* 0x0001580a01007387 */ /* 0x0001e20000100800 */
[----:B------:R-:W-:Y:S02]  /*b750*/  @!P2 IMAD.MOV.U32 R11, RZ, RZ, R10 ;  /* 0x000000ffff0ba224 */ /* 0x000fe400078e000a */
[----:B0-----:R-:W-:Y:S01]  /*b760*/  @!P2 IMAD.MOV.U32 R10, RZ, RZ, R9 ;  /* 0x000000ffff0aa224 */ /* 0x001fe200078e0009 */
[----:B------:R-:W-:-:S04]  /*b770*/  SHF.R.U64 R9, R8, 0x18, RZ ;  /* 0x0000001808097819 */ /* 0x000fc800000012ff */
[----:B------:R0:W3:Y:S01]  /*b780*/  @!P2 LDG.E.U8 R25, desc[UR24][R10.64] ;  /* 0x000000180a19a981 */ /* 0x0000e2000c1e1100 */
[----:B------:R-:W-:Y:S02]  /*b790*/  LOP3.LUT P4, RZ, R9, 0x1, RZ, 0xc0, !PT ;  /* 0x0000000109ff7812 */ /* 0x000fe4000788c0ff */
[----:B------:R-:W-:Y:S02]  /*b7a0*/  SHF.R.U64 R9, R8, 0x10, RZ ;  /* 0x0000001008097819 */ /* 0x000fe400000012ff */
[----:B0-----:R-:W-:Y:S01]  /*b7b0*/  IADD3 R10, P3, PT, R5, UR4, RZ ;  /* 0x00000004050a7c10 */ /* 0x001fe2000ff7e0ff */
[----:B------:R-:W-:-:S03]  /*b7c0*/  UIMAD UR4, UR12, 0x17, URZ ;  /* 0x000000170c0478a4 */ /* 0x000fc6000f8e02ff */
[----:B------:R-:W-:Y:S01]  /*b7d0*/  IADD3.X R11, PT, PT, R7, UR5, RZ, P3, !PT ;  /* 0x00000005070b7c10 */ /* 0x000fe20009ffe4ff */
[----:B------:R-:W-:Y:S01]  /*b7e0*/  USHF.R.S32.HI UR5, URZ, 0x1f, UR4 ;  /* 0x0000001fff057899 */ /* 0x000fe20008011404 */
[----:B------:R-:W-:Y:S02]  /*b7f0*/  LOP3.LUT P3, RZ, R9, 0x1, RZ, 0xc0, !PT ;  /* 0x0000000109ff7812 */ /* 0x000fe4000786c0ff */
[----:B------:R-:W-:Y:S02]  /*b800*/  PRMT R24, RZ, 0x7610, R24 ;  /* 0x00007610ff187816 */ /* 0x000fe40000000018 */
[----:B------:R-:W-:Y:S01]  /*b810*/  IADD3 R9, P1, PT, R4, UR4, RZ ;  /* 0x0000000404097c10 */ /* 0x000fe2000ff3e0ff */
[----:B------:R0:W-:Y:S01]  /*b820*/  STS.U8 [R78+UR9+0x80], R55 ;  /* 0x000080374e007988 */ /* 0x0001e20008000009 */
[----:B------:R-:W-:-:S03]  /*b830*/  SHF.R.U64 R8, R8, 0x8, RZ ;  /* 0x0000000808087819 */ /* 0x000fc600000012ff */
[----:B------:R-:W-:Y:S01]  /*b840*/  STS.U8 [R78+UR9+0x2080], R49 ;  /* 0x002080314e007988 */ /* 0x000fe20008000009 */
[----:B------:R-:W-:-:S03]  /*b850*/  PRMT R20, RZ, 0x7610, R20 ;  /* 0x00007610ff147816 */ /* 0x000fc60000000014 */
[----:B------:R-:W3:Y:S01]  /*b860*/  @!P2 LDG.E.U8 R24, desc[UR24][R10.64] ;  /* 0x000000180a18a981 */ /* 0x000ee2000c1e1100 */
[----:B0-----:R-:W-:Y:S02]  /*b870*/  IADD3.X R55, PT, PT, R6, UR5, RZ, P1, !PT ;  /* 0x0000000506377c10 */ /* 0x001fe40008ffe4ff */
[----:B------:R-:W-:Y:S01]  /*b880*/  LOP3.LUT P2, RZ, R8, 0x1, RZ, 0xc0, !PT ;  /* 0x0000000108ff7812 */ /* 0x000fe2000784c0ff */
[----:B------:R-:W-:Y:S01]  /*b890*/  @P6 IMAD.MOV.U32 R8, RZ, RZ, R9 ;  /* 0x000000ffff086224 */ /* 0x000fe200078e0009 */
[----:B----4-:R0:W-:Y:S04]  /*b8a0*/  STS.U8 [R78+UR9+0x880], R93 ;  /* 0x0008805d4e007988 */ /* 0x0101e80008000009 */
[----:B--2---:R1:W-:Y:S04]  /*b8b0*/  STS.U8 [R78+UR9+0x2480], R37 ;  /* 0x002480254e007988 */ /* 0x0043e80008000009 */
[----:B0-----:R-:W2:Y:S04]  /*b8c0*/  LDL.LU R93, [R1+0x300] ;  /* 0x00030000015d7983 */ /* 0x001ea80000300800 */
[----:B------:R-:W4:Y:S04]  /*b8d0*/  LDL.LU R68, [R1+0x22c] ;  /* 0x00022c0001447983 */ /* 0x000f280000300800 */
[----:B------:R-:W4:Y:S04]  /*b8e0*/  LDL.LU R61, [R1+0x224] ;  /* 0x00022400013d7983 */ /* 0x000f280000300800 */
[----:B------:R-:W-:Y:S04]  /*b8f0*/  STL [R1+0x164], R10 ;  /* 0x0001640a01007387 */ /* 0x000fe80000100800 */
[----:B------:R-:W-:Y:S04]  /*b900*/  STL [R1+0x160], R11 ;  /* 0x0001600b01007387 */ /* 0x000fe80000100800 */
[----:B------:R-:W4:Y:S04]  /*b910*/  LDL.LU R49, [R1+0x228] ;  /* 0x0002280001317983 */ /* 0x000f280000300800 */
[----:B------:R-:W4:Y:S04]  /*b920*/  LDL.LU R43, [R1+0x17c] ;  /* 0x00017c00012b7983 */ /* 0x000f280000300800 */
[----:B-1----:R-:W4:Y:S04]  /*b930*/  LDL.LU R37, [R1+0x178] ;  /* 0x0001780001257983 */ /* 0x002f280000300800 */
[----:B------:R0:W-:Y:S04]  /*b940*/  STL [R1+0x16c], R9 ;  /* 0x00016c0901007387 */ /* 0x0001e80000100800 */
[----:B------:R-:W-:Y:S04]  /*b950*/  STL [R1+0x168], R55 ;  /* 0x0001683701007387 */ /* 0x000fe80000100800 */
[----:B------:R-:W4:Y:S01]  /*b960*/  LDL.LU R73, [R1+0x220] ;  /* 0x0002200001497983 */ /* 0x000f220000300800 */
[----:B0-----:R-:W-:-:S03]  /*b970*/  @P6 IMAD.MOV.U32 R9, RZ, RZ, R55 ;  /* 0x000000ffff096224 */ /* 0x001fc600078e0037 */
[----:B---3--:R-:W-:Y:S04]  /*b980*/  STS.U8 [R78+UR9+0x2880], R76 ;  /* 0x0028804c4e007988 */ /* 0x008fe80008000009 */
[----:B------:R-:W-:Y:S04]  /*b990*/  STS.U8 [R78+UR9+0xc80], R71 ;  /* 0x000c80474e007988 */ /* 0x000fe80008000009 */
[----:B------:R0:W3:Y:S04]  /*b9a0*/  @P6 LDG.E.U8 R20, desc[UR24][R8.64] ;  /* 0x0000001808146981 */ /* 0x0000e8000c1e1100 */
[----:B------:R1:W-:Y:S04]  /*b9b0*/  STS.U8 [R78+UR9+0x2c80], R77 ;  /* 0x002c804d4e007988 */ /* 0x0003e80008000009 */
[----:B-1----:R-:W3:Y:S04]  /*b9c0*/  LDL.LU R77, [R1+0x21c] ;  /* 0x00021c00014d7983 */ /* 0x002ee80000300800 */
[----:B------:R-:W3:Y:S04]  /*b9d0*/  LDL.LU R76, [R1+0x184] ;  /* 0x00018400014c7983 */ /* 0x000ee80000300800 */
[----:B------:R-:W3:Y:S04]  /*b9e0*/  LDL.LU R71, [R1+0x180] ;  /* 0x0001800001477983 */ /* 0x000ee80000300800 */
[----:B------:R-:W3:Y:S01]  /*b9f0*/  LDL.LU R8, [R1+0x230] ;  /* 0x0002300001087983 */ /* 0x000ee20000300800 */
[----:B------:R-:W-:-:S04]  /*ba00*/  IADD3 R55, P1, PT, R5, UR4, RZ ;  /* 0x0000000405377c10 */ /* 0x000fc8000ff3e0ff */
[----:B0-----:R-:W-:Y:S02]  /*ba10*/  IADD3.X R9, PT, PT, R7, UR5, RZ, P1, !PT ;  /* 0x0000000507097c10 */ /* 0x001fe40008ffe4ff */
[----:B--2---:R-:W-:Y:S02]  /*ba20*/  ISETP.NE.AND P1, PT, R93, RZ, PT ;  /* 0x000000ff5d00720c */ /* 0x004fe40003f25270 */
[----:B------:R-:W2:Y:S04]  /*ba30*/  LDL.LU R93, [R1+0x770] ;  /* 0x00077000015d7983 */ /* 0x000ea80000300800 */
[----:B------:R-:W-:Y:S04]  /*ba40*/  STL [R1+0x174], R55 ;  /* 0x0001743701007387 */ /* 0x000fe80000100800 */
[----:B------:R-:W-:Y:S04]  /*ba50*/  STL [R1+0x170], R9 ;  /* 0x0001700901007387 */ /* 0x000fe80000100800 */
[----:B----4-:R0:W-:Y:S04]  /*ba60*/  STS.U8 [R78+UR9+0x3080], R68 ;  /* 0x003080444e007988 */ /* 0x0101e80008000009 */
[----:B------:R1:W-:Y:S04]  /*ba70*/  STS.U8 [R78+UR9+0x1480], R61 ;  /* 0x0014803d4e007988 */ /* 0x0003e80008000009 */
[----:B0-----:R-:W4:Y:S04]  /*ba80*/  LDL.LU R68, [R1+0x218] ;  /* 0x0002180001447983 */ /* 0x001f280000300800 */
[----:B-1----:R-:W2:Y:S04]  /*ba90*/  LDL.LU R61, [R1+0x18c] ;  /* 0x00018c00013d7983 */ /* 0x002ea80000300800 */
[----:B------:R-:W-:Y:S04]  /*baa0*/  STS.U8 [R78+UR9+0x3480], R49 ;  /* 0x003480314e007988 */ /* 0x000fe80008000009 */
[----:B------:R-:W-:Y:S04]  /*bab0*/  STS.U8 [R78+UR9+0x1880], R43 ;  /* 0x0018802b4e007988 */ /* 0x000fe80008000009 */
[----:B------:R-:W-:Y:S04]  /*bac0*/  STS.U8 [R78+UR9+0x3880], R37 ;  /* 0x003880254e007988 */ /* 0x000fe80008000009 */
[----:B---3--:R0:W-:Y:S02]  /*bad0*/  STS.U8 [R78+UR9+0x1080], R8 ;  /* 0x001080084e007988 */ /* 0x0081e40008000009 */
[----:B0-----:R-:W-:-:S02]  /*bae0*/  @P6 IMAD.MOV.U32 R8, RZ, RZ, R55 ;  /* 0x000000ffff086224 */ /* 0x001fc400078e0037 */
[----:B------:R-:W3:Y:S04]  /*baf0*/  LDL.LU R55, [R1+0x188] ;  /* 0x0001880001377983 */ /* 0x000ee80000300800 */
[----:B------:R-:W3:Y:S04]  /*bb00*/  LDL.LU R49, [R1+0x214] ;  /* 0x0002140001317983 */ /* 0x000ee80000300800 */
[----:B------:R-:W3:Y:S04]  /*bb10*/  LDL.LU R43, [R1+0x194] ;  /* 0x00019400012b7983 */ /* 0x000ee80000300800 */
[----:B------:R-:W3:Y:S01]  /*bb20*/  LDL.LU R37, [R1+0x190] ;  /* 0x0001900001257983 */ /* 0x000ee20000300800 */
[----:B------:R-:W-:Y:S01]  /*bb30*/  PRMT R19, RZ, 0x7610, R19 ;  /* 0x00007610ff137816 */ /* 0x000fe20000000013 */
[----:B------:R-:W-:-:S04]  /*bb40*/  UIMAD UR4, UR12, 0x1f, URZ ;  /* 0x0000001f0c0478a4 */ /* 0x000fc8000f8e02ff */
[----:B------:R-:W-:Y:S01]  /*bb50*/  USHF.R.S32.HI UR5, URZ, 0x1f, UR4 ;  /* 0x0000001fff057899 */ /* 0x000fe20008011404 */
[----:B------:R0:W3:Y:S01]  /*bb60*/  @P6 LDG.E.U8 R19, desc[UR24][R8.64] ;  /* 0x0000001808136981 */ /* 0x0000e2000c1e1100 */
[----:B------:R-:W-:Y:S02]  /*bb70*/  PRMT R18, RZ, 0x7610, R18 ;  /* 0x00007610ff127816 */ /* 0x000fe40000000012 */
[----:B0-----:R-:W-:-:S04]  /*bb80*/  IADD3 R8, P6, PT, R4, UR4, RZ ;  /* 0x0000000404087c10 */ /* 0x001fc8000ffde0ff */
[----:B------:R-:W-:Y:S01]  /*bb90*/  IADD3.X R9, PT, PT, R6, UR5, RZ, P6, !PT ;  /* 0x0000000506097c10 */ /* 0x000fe2000b7fe4ff */
[----:B------:R0:W-:Y:S04]  /*bba0*/  STL [R1+0x17c], R8 ;  /* 0x00017c0801007387 */ /* 0x0001e80000100800 */
[----:B------:R0:W3:Y:S01]  /*bbb0*/  @!P5 LDG.E.U8 R18, desc[UR24][R8.64] ;  /* 0x000000180812d981 */ /* 0x0000e2000c1e1100 */
[----:B------:R-:W-:-:S03]  /*bbc0*/  PRMT R17, RZ, 0x7610, R17 ;  /* 0x00007610ff117816 */ /* 0x000fc60000000011 */
[----:B------:R1:W-:Y:S01]  /*bbd0*/  STS.U8 [R78+UR9+0x3c80], R77 ;  /* 0x003c804d4e007988 */ /* 0x0003e20008000009 */
[----:B0-----:R-:W-:-:S03]  /*bbe0*/  IADD3 R8, P6, PT, R5, UR4, RZ ;  /* 0x0000000405087c10 */ /* 0x001fc6000ffde0ff */
[----:B------:R0:W-:Y:S01]  /*bbf0*/  STL [R1+0x178], R9 ;  /* 0x0001780901007387 */ /* 0x0001e20000100800 */
[----:B------:R-:W-:Y:S01]  /*bc00*/  UIMAD UR4, UR12, 0x27, URZ ;  /* 0x000000270c0478a4 */ /* 0x000fe2000f8e02ff */
[----:B-1----:R-:W-:Y:S02]  /*bc10*/  LOP3.LUT R77, R31, 0x20, RZ, 0x3c, !PT ;  /* 0x000000201f4d7812 */ /* 0x002fe400078e3cff */
[----:B------:R1:W-:Y:S01]  /*bc20*/  STS.U8 [R78+UR9+0x1c80], R73 ;  /* 0x001c80494e007988 */ /* 0x0003e20008000009 */
[----:B0-----:R-:W-:-:S03]  /*bc30*/  IADD3.X R9, PT, PT, R7, UR5, RZ, P6, !PT ;  /* 0x0000000507097c10 */ /* 0x001fc6000b7fe4ff */
[----:B------:R0:W-:Y:S01]  /*bc40*/  STS.U8 [R77+UR9+0x2100], R71 ;  /* 0x002100474d007988 */ /* 0x0001e20008000009 */
[----:B------:R-:W-:-:S03]  /*bc50*/  USHF.R.S32.HI UR5, URZ, 0x1f, UR4 ;  /* 0x0000001fff057899 */ /* 0x000fc60008011404 */
[----:B-1----:R-:W3:Y:S04]  /*bc60*/  LDL.LU R78, [R1+0x210] ;  /* 0x00021000014e7983 */ /* 0x002ee80000300800 */
[----:B------:R-:W3:Y:S04]  /*bc70*/  LDL.LU R73, [R1+0x19c] ;  /* 0x00019c0001497983 */ /* 0x000ee80000300800 */
[----:B0-----:R-:W3:Y:S04]  /*bc80*/  LDL.LU R71, [R1+0x198] ;  /* 0x0001980001477983 */ /* 0x001ee80000300800 */
[----:B------:R0:W-:Y:S04]  /*bc90*/  STL [R1+0x184], R8 ;  /* 0x0001840801007387 */ /* 0x0001e80000100800 */
[----:B------:R0:W3:Y:S01]  /*bca0*/  @!P5 LDG.E.U8 R17, desc[UR24][R8.64] ;  /* 0x000000180811d981 */ /* 0x0000e2000c1e1100 */
[----:B------:R-:W-:-:S03]  /*bcb0*/  PRMT R16, RZ, 0x7610, R16 ;  /* 0x00007610ff107816 */ /* 0x000fc60000000010 */
[----:B------:R1:W-:Y:S01]  /*bcc0*/  STL [R1+0x180], R9 ;  /* 0x0001800901007387 */ /* 0x0003e20000100800 */
[----:B0-----:R-:W-:-:S04]  /*bcd0*/  IADD3 R8, P5, PT, R4, UR4, RZ ;  /* 0x0000000404087c10 */ /* 0x001fc8000ffbe0ff */
[----:B-1----:R-:W-:Y:S01]  /*bce0*/  IADD3.X R9, PT, PT, R6, UR5, RZ, P5, !PT ;  /* 0x0000000506097c10 */ /* 0x002fe2000affe4ff */
[----:B------:R-:W-:Y:S04]  /*bcf0*/  STS.U8 [R77+UR9+0x100], R76 ;  /* 0x0001004c4d007988 */ /* 0x000fe80008000009 */
[----:B------:R0:W3:Y:S04]  /*bd00*/  @P4 LDG.E.U8 R16, desc[UR24][R8.64] ;  /* 0x0000001808104981 */ /* 0x0000e8000c1e1100 */
[----:B----4-:R1:W-:Y:S04]  /*bd10*/  STS.U8 [R77+UR9+0x500], R68 ;  /* 0x000500444d007988 */ /* 0x0103e80008000009 */
[----:B--2---:R2:W-:Y:S04]  /*bd20*/  STS.U8 [R77+UR9+0x2500], R61 ;  /* 0x0025003d4d007988 */ /* 0x0045e80008000009 */
[----:B-1----:R-:W4:Y:S04]  /*bd30*/  LDL.LU R68, [R1+0x20c] ;  /* 0x00020c0001447983 */ /* 0x002f280000300800 */
[----:B--2---:R-:W2:Y:S04]  /*bd40*/  LDL.LU R61, [R1+0x1a4] ;  /* 0x0001a400013d7983 */ /* 0x004ea80000300800 */
[----:B---3--:R1:W-:Y:S04]  /*bd50*/  STS.U8 [R77+UR9+0x900], R55 ;  /* 0x000900374d007988 */ /* 0x0083e80008000009 */
[----:B-1----:R-:W3:Y:S04]  /*bd60*/  LDL.LU R55, [R1+0x1a0] ;  /* 0x0001a00001377983 */ /* 0x002ee80000300800 */
[----:B------:R0:W-:Y:S04]  /*bd70*/  STL [R1+0x18c], R8 ;  /* 0x00018c0801007387 */ /* 0x0001e80000100800 */
[----:B------:R1:W-:Y:S04]  /*bd80*/  STL [R1+0x188], R9 ;  /* 0x0001880901007387 */ /* 0x0003e80000100800 */
[----:B------:R-:W3:Y:S01]  /*bd90*/  LDL.LU R76, [R1+0x208] ;  /* 0x00020800014c7983 */ /* 0x000ee20000300800 */
[----:B0-----:R-:W-:-:S03]  /*bda0*/  IADD3 R8, P5, PT, R5, UR4, RZ ;  /* 0x0000000405087c10 */ /* 0x001fc6000ffbe0ff */
[----:B------:R0:W-:Y:S01]  /*bdb0*/  STS.U8 [R77+UR9+0x2900], R49 ;  /* 0x002900314d007988 */ /* 0x0001e20008000009 */
[----:B-1----:R-:W-:-:S03]  /*bdc0*/  IADD3.X R9, PT, PT, R7, UR5, RZ, P5, !PT ;  /* 0x0000000507097c10 */ /* 0x002fc6000affe4ff */
[----:B------:R1:W-:Y:S04]  /*bdd0*/  STS.U8 [R77+UR9+0xd00], R43 ;  /* 0x000d002b4d007988 */ /* 0x0003e80008000009 */
[----:B0-----:R-:W3:Y:S04]  /*bde0*/  LDL.LU R49, [R1+0x204] ;  /* 0x0002040001317983 */ /* 0x001ee80000300800 */
[----:B------:R-:W-:Y:S04]  /*bdf0*/  STL [R1+0x194], R8 ;  /* 0x0001940801007387 */ /* 0x000fe80000100800 */
[----:B------:R-:W-:Y:S04]  /*be00*/  STL [R1+0x190], R9 ;  /* 0x0001900901007387 */ /* 0x000fe80000100800 */
[----:B-1----:R-:W3:Y:S04]  /*be10*/  LDL.LU R43, [R1+0x1bc] ;  /* 0x0001bc00012b7983 */ /* 0x002ee80000300800 */
[----:B------:R0:W-:Y:S04]  /*be20*/  STS.U8 [R77+UR9+0x2d00], R37 ;  /* 0x002d00254d007988 */ /* 0x0001e80008000009 */
[----:B0-----:R-:W3:Y:S01]  /*be30*/  LDL.LU R37, [R1+0x1b8] ;  /* 0x0001b80001257983 */ /* 0x001ee20000300800 */
[----:B------:R-:W-:Y:S01]  /*be40*/  PRMT R15, RZ, 0x7610, R15 ;  /* 0x00007610ff0f7816 */ /* 0x000fe2000000000f */
[----:B------:R-:W-:-:S04]  /*be50*/  UIMAD UR4, UR12, 0x2f, URZ ;  /* 0x0000002f0c0478a4 */ /* 0x000fc8000f8e02ff */
[----:B------:R-:W-:Y:S01]  /*be60*/  USHF.R.S32.HI UR5, URZ, 0x1f, UR4 ;  /* 0x0000001fff057899 */ /* 0x000fe20008011404 */
[----:B------:R0:W3:Y:S01]  /*be70*/  @P4 LDG.E.U8 R15, desc[UR24][R8.64] ;  /* 0x00000018080f4981 */ /* 0x0000e2000c1e1100 */
[----:B------:R-:W-:-:S03]  /*be80*/  PRMT R14, RZ, 0x7610, R14 ;  /* 0x00007610ff0e7816 */ /* 0x000fc6000000000e */
[----:B------:R1:W-:Y:S01]  /*be90*/  STS.U8 [R77+UR9+0x1100], R78 ;  /* 0x0011004e4d007988 */ /* 0x0003e20008000009 */
[----:B0-----:R-:W-:-:S03]  /*bea0*/  IADD3 R8, P4, PT, R4, UR4, RZ ;  /* 0x0000000404087c10 */ /* 0x001fc6000ff9e0ff */
[----:B------:R0:W-:Y:S01]  /*beb0*/  STS.U8 [R77+UR9+0x3100], R73 ;  /* 0x003100494d007988 */ /* 0x0001e20008000009 */
[----:B------:R-:W-:-:S03]  /*bec0*/  IADD3.X R9, PT, PT, R6, UR5, RZ, P4, !PT ;  /* 0x0000000506097c10 */ /* 0x000fc6000a7fe4ff */
[----:B-1----:R-:W3:Y:S04]  /*bed0*/  LDL.LU R78, [R1+0x200] ;  /* 0x00020000014e7983 */ /* 0x002ee80000300800 */
[----:B------:R1:W-:Y:S04]  /*bee0*/  STS.U8 [R77+UR9+0x1500], R71 ;  /* 0x001500474d007988 */ /* 0x0003e80008000009 */
[----:B0-----:R-:W3:Y:S04]  /*bef0*/  LDL.LU R73, [R1+0x1c4] ;  /* 0x0001c40001497983 */ /* 0x001ee80000300800 */
[----:B------:R0:W3:Y:S04]  /*bf00*/  @P3 LDG.E.U8 R14, desc[UR24][R8.64] ;  /* 0x00000018080e3981 */ /* 0x0000e8000c1e1100 */
[----:B-1----:R-:W3:Y:S04]  /*bf10*/  LDL.LU R71, [R1+0x1c0] ;  /* 0x0001c00001477983 */ /* 0x002ee80000300800 */
[----:B------:R0:W-:Y:S04]  /*bf20*/  STL [R1+0x19c], R8 ;  /* 0x00019c0801007387 */ /* 0x0001e80000100800 */
[----:B------:R1:W-:Y:S01]  /*bf30*/  STL [R1+0x198], R9 ;  /* 0x0001980901007387 */ /* 0x0003e20000100800 */
[----:B0-----:R-:W-:-:S04]  /*bf40*/  IADD3 R8, P4, PT, R5, UR4, RZ ;  /* 0x0000000405087c10 */ /* 0x001fc8000ff9e0ff */
[----:B-1----:R-:W-:Y:S01]  /*bf50*/  IADD3.X R9, PT, PT, R7, UR5, RZ, P4, !PT ;  /* 0x0000000507097c10 */ /* 0x002fe2000a7fe4ff */
[----:B----4-:R0:W-:Y:S04]  /*bf60*/  STS.U8 [R77+UR9+0x3500], R68 ;  /* 0x003500444d007988 */ /* 0x0101e80008000009 */
[----:B--2---:R1:W-:Y:S04]  /*bf70*/  STS.U8 [R77+UR9+0x1900], R61 ;  /* 0x0019003d4d007988 */ /* 0x0043e80008000009 */
[----:B0-----:R-:W2:Y:S04]  /*bf80*/  LDL.LU R68, [R1+0x1fc] ;  /* 0x0001fc0001447983 */ /* 0x001ea80000300800 */
[----:B-1----:R-:W4:Y:S04]  /*bf90*/  LDL.LU R61, [R1+0x1dc] ;  /* 0x0001dc00013d7983 */ /* 0x002f280000300800 */
[----:B---3--:R0:W-:Y:S04]  /*bfa0*/  STS.U8 [R77+UR9+0x3900], R55 ;  /* 0x003900374d007988 */ /* 0x0081e80008000009 */
[----:B0-----:R-:W3:Y:S04]  /*bfb0*/  LDL.LU R55, [R1+0x1d8] ;  /* 0x0001d80001377983 */ /* 0x001ee80000300800 */
[----:B------:R0:W-:Y:S04]  /*bfc0*/  STS.U8 [R77+UR9+0x1d00], R76 ;  /* 0x001d004c4d007988 */ /* 0x0001e80008000009 */
[----:B------:R-:W-:Y:S01]  /*bfd0*/  STL [R1+0x1a4], R8 ;  /* 0x0001a40801007387 */ /* 0x000fe20000100800 */
[----:B0-----:R-:W-:-:S03]  /*bfe0*/  LOP3.LUT R76, R31, 0x30, RZ, 0x3c, !PT ;  /* 0x000000301f4c7812 */ /* 0x001fc600078e3cff */
[----:B------:R-:W-:Y:S04]  /*bff0*/  STL [R1+0x1a0], R9 ;  /* 0x0001a00901007387 */ /* 0x000fe80000100800 */
[----:B------:R0:W-:Y:S04]  /*c000*/  STS.U8 [R77+UR9+0x3d00], R49 ;  /* 0x003d00314d007988 */ /* 0x0001e80008000009 */
[----:B------:R1:W-:Y:S04]  /*c010*/  STS.U8 [R76+UR9+0x180], R43 ;  /* 0x0001802b4c007988 */ /* 0x0003e80008000009 */
[----:B0-----:R-:W3:Y:S04]  /*c020*/  LDL.LU R49, [R1+0x1f8] ;  /* 0x0001f80001317983 */ /* 0x001ee80000300800 */
[----:B-1----:R-:W3:Y:S04]  /*c030*/  LDL.LU R43, [R1+0x1e4] ;  /* 0x0001e400012b7983 */ /* 0x002ee80000300800 */
[----:B------:R0:W-:Y:S04]  /*c040*/  STS.U8 [R76+UR9+0x2180], R37 ;  /* 0x002180254c007988 */ /* 0x0001e80008000009 */
[----:B0-----:R-:W3:Y:S01]  /*c050*/  LDL.LU R37, [R1+0x1e0] ;  /* 0x0001e00001257983 */ /* 0x001ee20000300800 */
        /* <DEDUP_REMOVED lines=8> */
[----:B------:R0:W3:Y:S01]  /*c0e0*/  @P2 LDG.E.U8 R11, desc[UR24][R8.64] ;  /* 0x00000018080b2981 */ /* 0x0000e2000c1e1100 */
[----:B------:R-:W-:-:S03]  /*c0f0*/  PRMT R10, RZ, 0x7610, R10 ;  /* 0x00007610ff0a7816 */ /* 0x000fc6000000000a */
[----:B------:R1:W-:Y:S01]  /*c100*/  STL [R1+0x1b8], R9 ;  /* 0x0001b80901007387 */ /* 0x0003e20000100800 */
[----:B0-----:R-:W-:Y:S01]  /*c110*/  IADD3 R8, P3, PT, R5, UR4, RZ ;  /* 0x0000000405087c10 */ /* 0x001fe2000ff7e0ff */
[----:B------:R-:W-:-:S03]  /*c120*/  UIMAD UR4, UR12, 0x3f, URZ ;  /* 0x0000003f0c0478a4 */ /* 0x000fc6000f8e02ff */
[----:B-1----:R-:W-:Y:S01]  /*c130*/  IADD3.X R9, PT, PT, R7, UR5, RZ, P3, !PT ;  /* 0x0000000507097c10 */ /* 0x002fe20009ffe4ff */
[----:B------:R-:W-:Y:S01]  /*c140*/  USHF.R.S32.HI UR5, URZ, 0x1f, UR4 ;  /* 0x0000001fff057899 */ /* 0x000fe20008011404 */
[----:B------:R0:W-:Y:S04]  /*c150*/  STL [R1+0x1c4], R8 ;  /* 0x0001c40801007387 */ /* 0x0001e80000100800 */
[----:B------:R0:W3:Y:S04]  /*c160*/  @P2 LDG.E.U8 R10, desc[UR24][R8.64] ;  /* 0x00000018080a2981 */ /* 0x0000e8000c1e1100 */
[----:B------:R1:W-:Y:S01]  /*c170*/  STL [R1+0x1c0], R9 ;  /* 0x0001c00901007387 */ /* 0x0003e20000100800 */
[----:B0-----:R-:W-:-:S03]  /*c180*/  IADD3 R8, P2, PT, R4, UR4, RZ ;  /* 0x0000000404087c10 */ /* 0x001fc6000ff5e0ff */
[----:B------:R0:W-:Y:S01]  /*c190*/  STL [R1+0x6fc], R4 ;  /* 0x0006fc0401007387 */ /* 0x0001e20000100800 */
[----:B-1----:R-:W-:-:S03]  /*c1a0*/  IADD3.X R9, PT, PT, R6, UR5, RZ, P2, !PT ;  /* 0x0000000506097c10 */ /* 0x002fc600097fe4ff */
[----:B------:R1:W-:Y:S04]  /*c1b0*/  STL [R1+0x700], R6 ;  /* 0x0007000601007387 */ /* 0x0003e80000100800 */
[----:B------:R-:W-:Y:S01]  /*c1c0*/  STL [R1+0x1dc], R8 ;  /* 0x0001dc0801007387 */ /* 0x000fe20000100800 */
[----:B0-----:R-:W-:Y:S01]  /*c1d0*/  IADD3 R4, P2, PT, R5, UR4, RZ ;  /* 0x0000000405047c10 */ /* 0x001fe2000ff5e0ff */
[----:B------:R-:W0:Y:S02]  /*c1e0*/  LDCU UR4, c[0x0][0x3b0] ;  /* 0x00007600ff0477ac */ /* 0x000e240008000800 */
[----:B------:R0:W-:Y:S04]  /*c1f0*/  STS.U8 [R76+UR9+0x580], R78 ;  /* 0x0005804e4c007988 */ /* 0x0001e80008000009 */
[----:B------:R-:W-:Y:S01]  /*c200*/  STL [R1+0x1d8], R9 ;  /* 0x0001d80901007387 */ /* 0x000fe20000100800 */
[----:B-1----:R-:W-:Y:S01]  /*c210*/  IADD3.X R6, PT, PT, R7, UR5, RZ, P2, !PT ;  /* 0x0000000507067c10 */ /* 0x002fe200097fe4ff */
[----:B------:R-:W1:Y:S02]  /*c220*/  LDCU UR5, c[0x0][0x3b0] ;  /* 0x00007600ff0577ac */ /* 0x000e640008000800 */
[----:B------:R0:W-:Y:S04]  /*c230*/  STS.U8 [R76+UR9+0x2580], R73 ;  /* 0x002580494c007988 */ /* 0x0001e80008000009 */
[----:B0-----:R-:W3:Y:S01]  /*c240*/  LDL.LU R78, [R1+0x1f4] ;  /* 0x0001f400014e7983 */ /* 0x001ee20000300800 */
[----:B------:R-:W-:-:S03]  /*c250*/  PRMT R29, RZ, 0x7610, R29 ;  /* 0x00007610ff1d7816 */ /* 0x000fc6000000001d */
[----:B------:R0:W-:Y:S04]  /*c260*/  STS.U8 [R76+UR9+0x980], R71 ;  /* 0x000980474c007988 */ /* 0x0001e80008000009 */
[----:B------:R-:W3:Y:S04]  /*c270*/  LDL.LU R73, [R1+0x1f0] ;  /* 0x0001f00001497983 */ /* 0x000ee80000300800 */
[----:B------:R1:W3:Y:S04]  /*c280*/  @!P1 LDG.E.U8 R29, desc[UR24][R8.64] ;  /* 0x00000018081d9981 */ /* 0x0002e8000c1e1100 */
[----:B0-----:R-:W3:Y:S01]  /*c290*/  LDL.LU R71, [R1+0x1ec] ;  /* 0x0001ec0001477983 */ /* 0x001ee20000300800 */
[----:B-1----:R-:W-:-:S02]  /*c2a0*/  @!P1 IMAD.MOV.U32 R9, RZ, RZ, R6 ;  /* 0x000000ffff099224 */ /* 0x002fc400078e0006 */
[----:B------:R-:W-:Y:S01]  /*c2b0*/  @!P1 IMAD.MOV.U32 R8, RZ, RZ, R4 ;  /* 0x000000ffff089224 */ /* 0x000fe200078e0004 */
[----:B--2---:R0:W-:Y:S04]  /*c2c0*/  STS.U8 [R76+UR9+0x2980], R68 ;  /* 0x002980444c007988 */ /* 0x0041e80008000009 */
[----:B----4-:R1:W-:Y:S04]  /*c2d0*/  STS.U8 [R76+UR9+0xd80], R61 ;  /* 0x000d803d4c007988 */ /* 0x0103e80008000009 */
[----:B0-----:R-:W2:Y:S04]  /*c2e0*/  LDL.LU R68, [R1+0x1e8] ;  /* 0x0001e80001447983 */ /* 0x001ea80000300800 */
[----:B-1----:R-:W4:Y:S04]  /*c2f0*/  LDL.LU R61, [R1+0x11c] ;  /* 0x00011c00013d7983 */ /* 0x002f280000300800 */
[----:B------:R-:W-:Y:S04]  /*c300*/  STL [R1+0x704], R5 ;  /* 0x0007040501007387 */ /* 0x000fe80000100800 */
[----:B------:R-:W-:Y:S04]  /*c310*/  STL [R1+0x708], R7 ;  /* 0x0007080701007387 */ /* 0x000fe80000100800 */
[----:B------:R-:W-:Y:S04]  /*c320*/  STL [R1+0x1e4], R4 ;  /* 0x0001e40401007387 */ /* 0x000fe80000100800 */
[----:B------:R-:W-:Y:S04]  /*c330*/  STL [R1+0x1e0], R6 ;  /* 0x0001e00601007387 */ /* 0x000fe80000100800 */
[----:B---3--:R0:W-:Y:S04]  /*c340*/  STS.U8 [R76+UR9+0x2d80], R55 ;  /* 0x002d80374c007988 */ /* 0x0081e80008000009 */
[----:B0-----:R-:W3:Y:S04]  /*c350*/  LDL.LU R55, [R1+0x118] ;  /* 0x0001180001377983 */ /* 0x001ee80000300800 */
[----:B------:R0:W-:Y:S04]  /*c360*/  STS.U8 [R76+UR9+0x1180], R49 ;  /* 0x001180314c007988 */ /* 0x0001e80008000009 */
[----:B------:R1:W-:Y:S04]  /*c370*/  STS.U8 [R76+UR9+0x3180], R43 ;  /* 0x0031802b4c007988 */ /* 0x0003e80008000009 */
[----:B0-----:R-:W3:Y:S04]  /*c380*/  LDL.LU R49, [R1+0x114] ;  /* 0x0001140001317983 */ /* 0x001ee80000300800 */
[----:B-1----:R-:W3:Y:S04]  /*c390*/  LDL.LU R43, [R1+0x110] ;  /* 0x00011000012b7983 */ /* 0x002ee80000300800 */
[----:B------:R-:W3:Y:S04]  /*c3a0*/  LDL.LU R6, [R1+0x10c] ;  /* 0x00010c0001067983 */ /* 0x000ee80000300800 */
[----:B------:R0:W-:Y:S04]  /*c3b0*/  STS.U8 [R76+UR9+0x1580], R37 ;  /* 0x001580254c007988 */ /* 0x0001e80008000009 */
[----:B------:R-:W3:Y:S04]  /*c3c0*/  LDL.LU R4, [R1+0xf0] ;  /* 0x0000f00001047983 */ /* 0x000ee80000300800 */
[----:B0-----:R-:W3:Y:S01]  /*c3d0*/  LDL.LU R37, [R1+0xe8] ;  /* 0x0000e80001257983 */ /* 0x001ee20000300800 */
[----:B------:R-:W-:-:S03]  /*c3e0*/  LOP3.LUT R5, R31, 0x40, RZ, 0x3c, !PT ;  /* 0x000000401f057812 */ /* 0x000fc600078e3cff */
[----:B------:R-:W3:Y:S04]  /*c3f0*/  LDL.LU R77, [R1+0xe4] ;  /* 0x0000e400014d7983 */ /* 0x000ee80000300800 */
[----:B------:R0:W-:Y:S04]  /*c400*/  STS.U8 [R76+UR9+0x3580], R78 ;  /* 0x0035804e4c007988 */ /* 0x0001e80008000009 */
[----:B------:R1:W-:Y:S04]  /*c410*/  STS.U8 [R76+UR9+0x1980], R73 ;  /* 0x001980494c007988 */ /* 0x0003e80008000009 */
[----:B0-----:R-:W3:Y:S04]  /*c420*/  LDL.LU R78, [R1+0xe0] ;  /* 0x0000e000014e7983 */ /* 0x001ee80000300800 */
[----:B------:R0:W-:Y:S04]  /*c430*/  STS.U8 [R76+UR9+0x3980], R71 ;  /* 0x003980474c007988 */ /* 0x0001e80008000009 */
[----:B-1----:R-:W3:Y:S04]  /*c440*/  LDL.LU R73, [R1+0xdc] ;  /* 0x0000dc0001497983 */ /* 0x002ee80000300800 */
[----:B0-----:R-:W3:Y:S04]  /*c450*/  LDL.LU R71, [R1+0xd8] ;  /* 0x0000d80001477983 */ /* 0x001ee80000300800 */
[----:B--2---:R0:W-:Y:S04]  /*c460*/  STS.U8 [R76+UR9+0x1d80], R68 ;  /* 0x001d80444c007988 */ /* 0x0041e80008000009 */
[----:B----4-:R1:W-:Y:S04]  /*c470*/  STS.U8 [R76+UR9+0x3d80], R61 ;  /* 0x003d803d4c007988 */ /* 0x0103e80008000009 */
[----:B0-----:R-:W2:Y:S04]  /*c480*/  LDL.LU R68, [R1+0xd4] ;  /* 0x0000d40001447983 */ /* 0x001ea80000300800 */
[----:B-1----:R-:W4:Y:S04]  /*c490*/  LDL.LU R61, [R1+0xa8] ;  /* 0x0000a800013d7983 */ /* 0x002f280000300800 */
[----:B---3--:R0:W-:Y:S04]  /*c4a0*/  STS.U8 [R5+UR9+0x200], R55 ;  /* 0x0002003705007988 */ /* 0x0081e80008000009 */
[----:B0-----:R-:W3:Y:S04]  /*c4b0*/  LDL.LU R55, [R1+0xb8] ;  /* 0x0000b80001377983 */ /* 0x001ee80000300800 */
[----:B------:R0:W-:Y:S04]  /*c4c0*/  STS.U8 [R5+UR9+0x2200], R49 ;  /* 0x0022003105007988 */ /* 0x0001e80008000009 */
[----:B------:R1:W-:Y:S04]  /*c4d0*/  STS.U8 [R5+UR9+0x600], R43 ;  /* 0x0006002b05007988 */ /* 0x0003e80008000009 */
[----:B------:R-:W-:Y:S04]  /*c4e0*/  STS.U8 [R5+UR9+0x2600], R6 ;  /* 0x0026000605007988 */ /* 0x000fe80008000009 */
[----:B0-----:R-:W3:Y:S04]  /*c4f0*/  LDL.LU R49, [R1+0xa0] ;  /* 0x0000a00001317983 */ /* 0x001ee80000300800 */
[----:B------:R-:W-:Y:S04]  /*c500*/  STS.U8 [R5+UR9+0xa00], R4 ;  /* 0x000a000405007988 */ /* 0x000fe80008000009 */
[----:B-1----:R-:W3:Y:S04]  /*c510*/  LDL.LU R43, [R1+0xb0] ;  /* 0x0000b000012b7983 */ /* 0x002ee80000300800 */
[----:B------:R0:W-:Y:S04]  /*c520*/  STS.U8 [R5+UR9+0x2a00], R37 ;  /* 0x002a002505007988 */ /* 0x0001e80008000009 */
[----:B0-----:R-:W3:Y:S01]  /*c530*/  LDL.LU R37, [R1+0x50] ;  /* 0x0000500001257983 */ /* 0x001ee20000300800 */
[----:B------:R-:W-:-:S06]  /*c540*/  PRMT R28, RZ, 0x7610, R28 ;  /* 0x00007610ff1c7816 */ /* 0x000fcc000000001c */
[----:B------:R0:W3:Y:S04]  /*c550*/  @!P1 LDG.E.U8 R28, desc[UR24][R8.64] ;  /* 0x00000018081c9981 */ /* 0x0000e8000c1e1100 */
[----:B------:R-:W3:Y:S04]  /*c560*/  LDL.LU R8, [R1+0xac] ;  /* 0x0000ac0001087983 */ /* 0x000ee80000300800 */
[----:B------:R-:W3:Y:S04]  /*c570*/  LDL.LU R9, [R1+0x40] ;  /* 0x0000400001097983 */ /* 0x000ee80000300800 */
[----:B------:R-:W3:Y:S04]  /*c580*/  LDL.LU R4, [R1+0x58] ;  /* 0x0000580001047983 */ /* 0x000ee80000300800 */
[----:B------:R-:W3:Y:S04]  /*c590*/  LDL.LU R7, [R1+0x38] ;  /* 0x0000380001077983 */ /* 0x000ee80000300800 */
[----:B------:R1:W-:Y:S04]  /*c5a0*/  STS.U8 [R5+UR9+0xe00], R77 ;  /* 0x000e004d05007988 */ /* 0x0003e80008000009 */
[----:B------:R-:W3:Y:S04]  /*c5b0*/  LDL.LU R6, [R1+0x3c] ;  /* 0x00003c0001067983 */ /* 0x000ee80000300800 */
[----:B-1----:R-:W3:Y:S04]  /*c5c0*/  LDL.LU R77, [R1+0x34] ;  /* 0x00003400014d7983 */ /* 0x002ee80000300800 */
[----:B------:R1:W-:Y:S04]  /*c5d0*/  STS.U8 [R5+UR9+0x2e00], R78 ;  /* 0x002e004e05007988 */ /* 0x0003e80008000009 */
[----:B------:R0:W-:Y:S04]  /*c5e0*/  STS.U8 [R5+UR9+0x1200], R73 ;  /* 0x0012004905007988 */ /* 0x0001e80008000009 */
[----:B-1----:R-:W3:Y:S04]  /*c5f0*/  LDL.LU R78, [R1+0x30] ;  /* 0x00003000014e7983 */ /* 0x002ee80000300800 */
[----:B------:R1:W-:Y:S04]  /*c600*/  STS.U8 [R5+UR9+0x3200], R71 ;  /* 0x0032004705007988 */ /* 0x0003e80008000009 */
[----:B0-----:R-:W3:Y:S04]  /*c610*/  LDL.LU R73, [R1+0x2c] ;  /* 0x00002c0001497983 */ /* 0x001ee80000300800 */
[----:B-1----:R-:W3:Y:S04]  /*c620*/  LDL.LU R71, [R1+0x24] ;  /* 0x0000240001477983 */ /* 0x002ee80000300800 */
        /* <DEDUP_REMOVED lines=8> */
[----:B0-----:R-:W3:Y:S04]  /*c6b0*/  LDL.LU R49, [R1+0x8] ;  /* 0x0000080001317983 */ /* 0x001ee80000300800 */
[----:B-1----:R-:W3:Y:S04]  /*c6c0*/  LDL.LU R43, [R1+0x4] ;  /* 0x00000400012b7983 */ /* 0x002ee80000300800 */
[----:B------:R0:W-:Y:S04]  /*c6d0*/  STS.U8 [R5+UR9+0x3e00], R37 ;  /* 0x003e002505007988 */ /* 0x0001e80008000009 */
[----:B0-----:R-:W3:Y:S01]  /*c6e0*/  LDL.LU R37, [R1] ;  /* 0x0000000001257983 */ /* 0x001ee20000300800 */
[----:B------:R-:W-:-:S05]  /*c6f0*/  LOP3.LUT R5, R31, 0x50, RZ, 0x3c, !PT ;  /* 0x000000501f057812 */ /* 0x000fca00078e3cff */
[----:B------:R-:W-:Y:S04]  /*c700*/  STS.U8 [R5+UR9+0x280], R8 ;  /* 0x0002800805007988 */ /* 0x000fe80008000009 */
[----:B------:R-:W-:Y:S04]  /*c710*/  STS.U8 [R5+UR9+0x2280], R9 ;  /* 0x0022800905007988 */ /* 0x000fe80008000009 */
[----:B------:R0:W-:Y:S02]  /*c720*/  STS.U8 [R5+UR9+0x680], R4 ;  /* 0x0006800405007988 */ /* 0x0001e40008000009 */
[----:B0-----:R-:W0:Y:S02]  /*c730*/  S2R R4, SR_TID.X ;  /* 0x0000000000047919 */ /* 0x001e240000002100 */
[----:B------:R-:W-:Y:S04]  /*c740*/  STS.U8 [R5+UR9+0x2680], R7 ;  /* 0x0026800705007988 */ /* 0x000fe80008000009 */
[----:B------:R-:W-:Y:S04]  /*c750*/  STS.U8 [R5+UR9+0xa80], R6 ;  /* 0x000a800605007988 */ /* 0x000fe80008000009 */
[----:B------:R-:W-:Y:S01]  /*c760*/  STS.U8 [R5+UR9+0x2a80], R77 ;  /* 0x002a804d05007988 */ /* 0x000fe20008000009 */
[----:B0-----:R-:W-:-:S05]  /*c770*/  LOP3.LUT R4, R4, 0x3f, RZ, 0xc0, !PT ;  /* 0x0000003f04047812 */ /* 0x001fca00078ec0ff */
[----:B------:R-:W-:Y:S01]  /*c780*/  IMAD R8, R4, UR13, RZ ;  /* 0x0000000d04087c24 */ /* 0x000fe2000f8e02ff */
[C---:B------:R-:W-:Y:S01]  /*c790*/  LOP3.LUT R4, R31.reuse, 0x60, RZ, 0x3c, !PT ;  /* 0x000000601f047812 */ /* 0x040fe200078e3cff */
[----:B------:R-:W-:Y:S04]  /*c7a0*/  STS.U8 [R5+UR9+0xe80], R78 ;  /* 0x000e804e05007988 */ /* 0x000fe80008000009 */
[----:B------:R-:W-:Y:S04]  /*c7b0*/  STS.U8 [R5+UR9+0x2e80], R73 ;  /* 0x002e804905007988 */ /* 0x000fe80008000009 */
[----:B------:R-:W-:Y:S04]  /*c7c0*/  STS.U8 [R5+UR9+0x1280], R71 ;  /* 0x0012804705007988 */ /* 0x000fe80008000009 */
[----:B--2---:R-:W-:Y:S04]  /*c7d0*/  STS.U8 [R5+UR9+0x3280], R68 ;  /* 0x0032804405007988 */ /* 0x004fe80008000009 */
[----:B----4-:R-:W-:Y:S04]  /*c7e0*/  STS.U8 [R5+UR9+0x1680], R61 ;  /* 0x0016803d05007988 */ /* 0x010fe80008000009 */
[----:B---3--:R-:W-:Y:S04]  /*c7f0*/  STS.U8 [R5+UR9+0x3680], R55 ;  /* 0x0036803705007988 */ /* 0x008fe80008000009 */
[----:B------:R-:W-:Y:S04]  /*c800*/  STS.U8 [R5+UR9+0x1a80], R49 ;  /* 0x001a803105007988 */ /* 0x000fe80008000009 */
[----:B------:R-:W-:Y:S04]  /*c810*/  STS.U8 [R5+UR9+0x3a80], R43 ;  /* 0x003a802b05007988 */ /* 0x000fe80008000009 */
[----:B------:R-:W-:Y:S04]  /*c820*/  STS.U8 [R5+UR9+0x1e80], R37 ;  /* 0x001e802505007988 */ /* 0x000fe80008000009 */
[----:B------:R-:W-:Y:S04]  /*c830*/  STS.U8 [R5+UR9+0x3e80], R93 ;  /* 0x003e805d05007988 */ /* 0x000fe80008000009 */
[----:B------:R-:W-:Y:S04]  /*c840*/  STS.U8 [R4+UR9+0x300], R92 ;  /* 0x0003005c04007988 */ /* 0x000fe80008000009 */
[----:B------:R-:W-:Y:S04]  /*c850*/  STS.U8 [R4+UR9+0x2300], R91 ;  /* 0x0023005b04007988 */ /* 0x000fe80008000009 */
[----:B------:R0:W-:Y:S04]  /*c860*/  STS.U8 [R4+UR9+0x700], R90 ;  /* 0x0007005a04007988 */ /* 0x0001e80008000009 */
[----:B------:R-:W-:Y:S04]  /*c870*/  STS.U8 [R4+UR9+0x2700], R89 ;  /* 0x0027005904007988 */ /* 0x000fe80008000009 */
[----:B------:R-:W-:Y:S04]  /*c880*/  STS.U8 [R4+UR9+0xb00], R88 ;  /* 0x000b005804007988 */ /* 0x000fe80008000009 */
[----:B------:R-:W-:Y:S04]  /*c890*/  STS.U8 [R4+UR9+0x2b00], R85 ;  /* 0x002b005504007988 */ /* 0x000fe80008000009 */
[----:B------:R-:W-:Y:S04]  /*c8a0*/  STS.U8 [R4+UR9+0xf00], R84 ;  /* 0x000f005404007988 */ /* 0x000fe80008000009 */
[----:B0-----:R-:W2:Y:S04]  /*c8b0*/  LDL.LU R90, [R1+0x278] ;  /* 0x00027800015a7983 */ /* 0x001ea80000300800 */
[----:B------:R-:W-:Y:S04]  /*c8c0*/  STS.U8 [R4+UR9+0x2f00], R83 ;  /* 0x002f005304007988 */ /* 0x000fe80008000009 */
[----:B------:R-:W3:Y:S04]  /*c8d0*/  LDL.LU R43, [R1+0x274] ;  /* 0x00027400012b7983 */ /* 0x000ee80000300800 */
[----:B------:R-:W-:Y:S04]  /*c8e0*/  STS.U8 [R4+UR9+0x1300], R82 ;  /* 0x0013005204007988 */ /* 0x000fe80008000009 */
[----:B------:R-:W4:Y:S04]  /*c8f0*/  LDL.LU R91, [R1+0x270] ;  /* 0x00027000015b7983 */ /* 0x000f280000300800 */
        /* <DEDUP_REMOVED lines=12> */
[----:B------:R0:W-:Y:S04]  /*c9c0*/  STS.U8 [R4+UR9+0x3f00], R21 ;  /* 0x003f001504007988 */ /* 0x0001e80008000009 */
[----:B------:R-:W4:Y:S04]  /*c9d0*/  LDL.LU R6, [R1+0x254] ;  /* 0x0002540001067983 */ /* 0x000f280000300800 */
[----:B0-----:R-:W4:Y:S04]  /*c9e0*/  LDL.LU R4, [R1+0xec] ;  /* 0x0000ec0001047983 */ /* 0x001f280000300800 */
[----:B------:R-:W4:Y:S04]  /*c9f0*/  LDL.LU R77, [R1+0xb4] ;  /* 0x0000b400014d7983 */ /* 0x000f280000300800 */
[----:B------:R-:W4:Y:S04]  /*ca00*/  LDL.LU R78, [R1+0xa4] ;  /* 0x0000a400014e7983 */ /* 0x000f280000300800 */
[----:B------:R-:W4:Y:S04]  /*ca10*/  LDL.LU R73, [R1+0x98] ;  /* 0x0000980001497983 */ /* 0x000f280000300800 */
[----:B------:R-:W4:Y:S04]  /*ca20*/  LDL.LU R71, [R1+0x80] ;  /* 0x0000800001477983 */ /* 0x000f280000300800 */
[----:B------:R-:W4:Y:S04]  /*ca30*/  LDL.LU R68, [R1+0x7c] ;  /* 0x00007c0001447983 */ /* 0x000f280000300800 */
[----:B------:R-:W4:Y:S04]  /*ca40*/  LDL.LU R61, [R1+0x78] ;  /* 0x00007800013d7983 */ /* 0x000f280000300800 */
[----:B------:R-:W4:Y:S01]  /*ca50*/  LDL.LU R55, [R1+0x74] ;  /* 0x0000740001377983 */ /* 0x000f220000300800 */
[----:B------:R-:W-:-:S03]  /*ca60*/  LOP3.LUT R89, R31, 0x70, RZ, 0x3c, !PT ;  /* 0x000000701f597812 */ /* 0x000fc600078e3cff */
[----:B------:R-:W4:Y:S04]  /*ca70*/  LDL.LU R31, [R1+0x70] ;  /* 0x00007000011f7983 */ /* 0x000f280000300800 */
[----:B------:R-:W4:Y:S04]  /*ca80*/  LDL.LU R37, [R1+0x6c] ;  /* 0x00006c0001257983 */ /* 0x000f280000300800 */
[----:B------:R-:W-:Y:S04]  /*ca90*/  STS.U8 [R89+UR9+0x380], R27 ;  /* 0x0003801b59007988 */ /* 0x000fe80008000009 */
        /* <DEDUP_REMOVED lines=9> */
[----:B------:R-:W-:Y:S01]  /*cb30*/  STS.U8 [R89+UR9+0x1780], R14 ;  /* 0x0017800e59007988 */ /* 0x000fe20008000009 */
[----:B------:R-:W-:Y:S01]  /*cb40*/  IADD3 R9, P1, PT, R8, UR18, RZ ;  /* 0x0000001208097c10 */ /* 0x000fe2000ff3e0ff */
[----:B------:R-:W-:Y:S01]  /*cb50*/  IMAD R30, R30, UR17, RZ ;  /* 0x000000111e1e7c24 */ /* 0x000fe2000f8e02ff */
[----:B------:R-:W0:Y:S01]  /*cb60*/  LDCU UR18, c[0x0][0x3b0] ;  /* 0x00007600ff1277ac */ /* 0x000e220008000800 */
[----:B------:R-:W-:Y:S04]  /*cb70*/  STS.U8 [R89+UR9+0x3780], R13 ;  /* 0x0037800d59007988 */ /* 0x000fe80008000009 */
[----:B------:R-:W-:Y:S04]  /*cb80*/  STS.U8 [R89+UR9+0x1b80], R11 ;  /* 0x001b800b59007988 */ /* 0x000fe80008000009 */
[----:B------:R2:W-:Y:S01]  /*cb90*/  STS.U8 [R89+UR9+0x3b80], R10 ;  /* 0x003b800a59007988 */ /* 0x0005e20008000009 */
[----:B------:R-:W-:Y:S01]  /*cba0*/  LEA.HI.X.SX32 R8, R8, UR19, 0x1, P1 ;  /* 0x0000001308087c11 */ /* 0x000fe200088f0eff */
[----:B------:R-:W-:Y:S01]  /*cbb0*/  IMAD R32, R32, UR21, RZ ;  /* 0x0000001520207c24 */ /* 0x000fe2000f8e02ff */
[----:B------:R-:W1:Y:S01]  /*cbc0*/  LDCU UR19, c[0x0][0x3b0] ;  /* 0x00007600ff1377ac */ /* 0x000e620008000800 */
[----:B------:R-:W-:-:S02]  /*cbd0*/  IMAD R33, R33, UR22, RZ ;  /* 0x0000001621217c24 */ /* 0x000fc4000f8e02ff */
[----:B------:R-:W-:Y:S02]  /*cbe0*/  IMAD R34, R34, UR23, RZ ;  /* 0x0000001722227c24 */ /* 0x000fe4000f8e02ff */
[----:B------:R-:W-:Y:S02]  /*cbf0*/  IMAD R36, R36, UR27, RZ ;  /* 0x0000001b24247c24 */ /* 0x000fe4000f8e02ff */
[----:B------:R-:W-:Y:S02]  /*cc00*/  IMAD R35, R35, UR26, RZ ;  /* 0x0000001a23237c24 */ /* 0x000fe4000f8e02ff */
[----:B------:R-:W-:Y:S02]  /*cc10*/  IMAD R38, R38, UR29, RZ ;  /* 0x0000001d26267c24 */ /* 0x000fe4000f8e02ff */
[----:B--2---:R-:W-:Y:S02]  /*cc20*/  IMAD R10, R90, UR4, RZ ;  /* 0x000000045a0a7c24 */ /* 0x004fe4000f8e02ff */
[----:B---3--:R-:W-:-:S02]  /*cc30*/  IMAD R11, R43, UR4, RZ ;  /* 0x000000042b0b7c24 */ /* 0x008fc4000f8e02ff */
[----:B------:R-:W2:Y:S01]  /*cc40*/  LDL.LU R43, [R1+0x68] ;  /* 0x00006800012b7983 */ /* 0x000ea20000300800 */
[----:B----4-:R-:W-:Y:S02]  /*cc50*/  IMAD R12, R91, UR4, RZ ;  /* 0x000000045b0c7c24 */ /* 0x010fe4000f8e02ff */
[----:B------:R-:W-:Y:S02]  /*cc60*/  IMAD R14, R93, UR4, RZ ;  /* 0x000000045d0e7c24 */ /* 0x000fe4000f8e02ff */
[----:B------:R-:W-:Y:S02]  /*cc70*/  IMAD R13, R92, UR4, RZ ;  /* 0x000000045c0d7c24 */ /* 0x000fe4000f8e02ff */
[----:B------:R-:W-:Y:S02]  /*cc80*/  IMAD R15, R76, UR4, RZ ;  /* 0x000000044c0f7c24 */ /* 0x000fe4000f8e02ff */
[----:B------:R-:W-:Y:S02]  /*cc90*/  IMAD R16, R49, UR4, RZ ;  /* 0x0000000431107c24 */ /* 0x000fe4000f8e02ff */
[----:B------:R-:W3:Y:S01]  /*cca0*/  LDL.LU R49, [R1+0x60] ;  /* 0x0000600001317983 */ /* 0x000ee20000300800 */
[----:B------:R-:W-:Y:S01]  /*ccb0*/  IMAD R18, R5, UR4, RZ ;  /* 0x0000000405127c24 */ /* 0x000fe2000f8e02ff */
[----:B------:R-:W-:Y:S01]  /*ccc0*/  IADD3 R5, P6, PT, R13, R9, RZ ;  /* 0x000000090d057210 */ /* 0x000fe20007fde0ff */
[----:B------:R-:W-:-:S02]  /*ccd0*/  IMAD R23, R73, UR5, RZ ;  /* 0x0000000549177c24 */ /* 0x000fc4000f8e02ff */
[----:B------:R-:W-:Y:S02]  /*cce0*/  IMAD R24, R71, UR6, RZ ;  /* 0x0000000647187c24 */ /* 0x000fe4000f8e02ff */
[----:B------:R-:W-:Y:S01]  /*ccf0*/  IMAD R71, R2, UR60, RZ ;  /* 0x0000003c02477c24 */ /* 0x000fe2000f8e02ff */
[----:B------:R-:W-:Y:S01]  /*cd00*/  IADD3 R2, P1, PT, R10, R9, RZ ;  /* 0x000000090a027210 */ /* 0x000fe20007f3e0ff */
[----:B------:R-:W-:-:S03]  /*cd10*/  IMAD R73, R0, UR62, RZ ;  /* 0x0000003e00497c24 */ /* 0x000fc6000f8e02ff */
[----:B------:R-:W-:Y:S01]  /*cd20*/  LEA.HI.X.SX32 R0, R10, R8, 0x1, P1 ;  /* 0x000000080a007211 */ /* 0x000fe200008f0eff */
[----:B------:R-:W-:Y:S01]  /*cd30*/  IMAD R22, R78, UR4, RZ ;  /* 0x000000044e167c24 */ /* 0x000fe2000f8e02ff */
[----:B------:R-:W-:Y:S01]  /*cd40*/  STL [R1+0x1ec], R2 ;  /* 0x0001ec0201007387 */ /* 0x000fe20000100800 */
[----:B------:R-:W-:-:S03]  /*cd50*/  IADD3 R78, P4, PT, R11, R9, RZ ;  /* 0x000000090b4e7210 */ /* 0x000fc60007f9e0ff */
[----:B------:R-:W-:Y:S04]  /*cd60*/  STL [R1+0x728], R10 ;  /* 0x0007280a01007387 */ /* 0x000fe80000100800 */
[----:B------:R4:W-:Y:S01]  /*cd70*/  STL [R1+0x1e8], R0 ;  /* 0x0001e80001007387 */ /* 0x0009e20000100800 */
[----:B------:R-:W-:Y:S01]  /*cd80*/  IMAD R21, R77, UR4, RZ ;  /* 0x000000044d157c24 */ /* 0x000fe2000f8e02ff */
[-C--:B------:R-:W-:Y:S02]  /*cd90*/  IADD3 R77, P5, PT, R12, R9.reuse, RZ ;  /* 0x000000090c4d7210 */ /* 0x080fe40007fbe0ff */
[----:B------:R-:W-:Y:S01]  /*cda0*/  STL [R1+0x210], R78 ;  /* 0x0002104e01007387 */ /* 0x000fe20000100800 */
[----:B----4-:R-:W-:-:S03]  /*cdb0*/  IADD3 R0, P1, PT, R14, R9, RZ ;  /* 0x000000090e007210 */ /* 0x010fc60007f3e0ff */
[----:B------:R-:W-:Y:S04]  /*cdc0*/  STL [R1+0x74c], R78 ;  /* 0x00074c4e01007387 */ /* 0x000fe80000100800 */
[----:B------:R4:W-:Y:S04]  /*cdd0*/  STL [R1+0x228], R0 ;  /* 0x0002280001007387 */ /* 0x0009e80000100800 */
[----:B------:R-:W-:Y:S01]  /*cde0*/  STL [R1+0x218], R77 ;  /* 0x0002184d01007387 */ /* 0x000fe20000100800 */
[----:B----4-:R-:W-:-:S03]  /*cdf0*/  IADD3 R0, P2, PT, R15, R9, RZ ;  /* 0x000000090f007210 */ /* 0x010fc60007f5e0ff */
[----:B------:R-:W-:Y:S04]  /*ce00*/  STL [R1+0x72c], R77 ;  /* 0x00072c4d01007387 */ /* 0x000fe80000100800 */
[----:B------:R4:W-:Y:S01]  /*ce10*/  STL [R1+0x230], R0 ;  /* 0x0002300001007387 */ /* 0x0009e20000100800 */
[----:B------:R-:W-:-:S03]  /*ce20*/  IMAD R17, R7, UR4, RZ ;  /* 0x0000000407117c24 */ /* 0x000fc6000f8e02ff */
[----:B------:R-:W-:Y:S01]  /*ce30*/  STL [R1+0x220], R5 ;  /* 0x0002200501007387 */ /* 0x000fe20000100800 */
[----:B----4-:R-:W-:-:S03]  /*ce40*/  IADD3 R0, P3, PT, R16, R9, RZ ;  /* 0x0000000910007210 */ /* 0x010fc60007f7e0ff */
[----:B------:R-:W-:Y:S04]  /*ce50*/  STL [R1+0x70c], R5 ;  /* 0x00070c0501007387 */ /* 0x000fe80000100800 */
[----:B------:R4:W-:Y:S01]  /*ce60*/  STL [R1+0x238], R0 ;  /* 0x0002380001007387 */ /* 0x0009e20000100800 */
[----:B------:R-:W-:Y:S01]  /*ce70*/  IMAD R20, R4, UR4, RZ ;  /* 0x0000000404147c24 */ /* 0x000fe2000f8e02ff */
[-C--:B------:R-:W-:Y:S01]  /*ce80*/  LEA.HI.X.SX32 R2, R12, R8.reuse, 0x1, P5 ;  /* 0x000000080c027211 */ /* 0x080fe200028f0eff */
[----:B------:R-:W-:Y:S01]  /*ce90*/  IMAD R19, R6, UR4, RZ ;  /* 0x0000000406137c24 */ /* 0x000fe2000f8e02ff */
[----:B----4-:R-:W-:Y:S02]  /*cea0*/  LEA.HI.X.SX32 R0, R11, R8, 0x1, P4 ;  /* 0x000000080b007211 */ /* 0x010fe400020f0eff */
[----:B------:R-:W-:-:S03]  /*ceb0*/  IADD3 R4, P4, PT, R17, R9, RZ ;  /* 0x0000000911047210 */ /* 0x000fc60007f9e0ff */
[----:B------:R4:W-:Y:S01]  /*cec0*/  STL [R1+0x1f0], R0 ;  /* 0x0001f00001007387 */ /* 0x0009e20000100800 */
[----:B------:R-:W-:-:S03]  /*ced0*/  LEA.HI.X.SX32 R7, R13, R8, 0x1, P6 ;  /* 0x000000080d077211 */ /* 0x000fc600030f0eff */
[----:B------:R0:W-:Y:S01]  /*cee0*/  STL [R1+0x214], R2 ;  /* 0x0002140201007387 */ /* 0x0001e20000100800 */
[----:B----4-:R-:W-:-:S03]  /*cef0*/  IADD3 R0, P5, PT, R18, R9, RZ ;  /* 0x0000000912007210 */ /* 0x010fc60007fbe0ff */
[----:B------:R-:W-:Y:S01]  /*cf00*/  STL [R1+0x240], R4 ;  /* 0x0002400401007387 */ /* 0x000fe20000100800 */
[----:B0-----:R-:W-:-:S03]  /*cf10*/  IADD3 R2, P6, PT, R19, R9, RZ ;  /* 0x0000000913027210 */ /* 0x001fc60007fde0ff */
[----:B------:R0:W-:Y:S01]  /*cf20*/  STL [R1+0x248], R0 ;  /* 0x0002480001007387 */ /* 0x0001e20000100800 */
[----:B------:R-:W-:-:S03]  /*cf30*/  IMAD R25, R68, UR14, RZ ;  /* 0x0000000e44197c24 */ /* 0x000fc6000f8e02ff */
[----:B------:R-:W-:Y:S01]  /*cf40*/  STL [R1+0x710], R4 ;  /* 0x0007100401007387 */ /* 0x000fe20000100800 */
[----:B------:R-:W-:-:S03]  /*cf50*/  IMAD R68, R3, UR57, RZ ;  /* 0x0000003903447c24 */ /* 0x000fc6000f8e02ff */
[----:B------:R-:W-:Y:S01]  /*cf60*/  STL [R1+0x21c], R7 ;  /* 0x00021c0701007387 */ /* 0x000fe20000100800 */
[----:B0-----:R-:W-:-:S03]  /*cf70*/  LEA.HI.X.SX32 R0, R14, R8, 0x1, P1 ;  /* 0x000000080e007211 */ /* 0x001fc600008f0eff */
[----:B------:R-:W-:Y:S01]  /*cf80*/  STL [R1+0x250], R2 ;  /* 0x0002500201007387 */ /* 0x000fe20000100800 */
[----:B------:R-:W-:-:S03]  /*cf90*/  IADD3 R3, P1, PT, R20, R9, RZ ;  /* 0x0000000914037210 */ /* 0x000fc60007f3e0ff */
[----:B------:R-:W-:Y:S04]  /*cfa0*/  STL [R1+0x714], R7 ;  /* 0x0007140701007387 */ /* 0x000fe80000100800 */
[----:B------:R0:W-:Y:S04]  /*cfb0*/  STL [R1+0x224], R0 ;  /* 0x0002240001007387 */ /* 0x0001e80000100800 */
[----:B------:R4:W-:Y:S01]  /*cfc0*/  STL [R1+0x258], R3 ;  /* 0x0002580301007387 */ /* 0x0009e20000100800 */
[----:B0-----:R-:W-:Y:S02]  /*cfd0*/  LEA.HI.X.SX32 R0, R15, R8, 0x1, P2 ;  /* 0x000000080f007211 */ /* 0x001fe400010f0eff */
[----:B------:R-:W-:-:S02]  /*cfe0*/  IADD3 R2, P2, PT, R21, R9, RZ ;  /* 0x0000000915027210 */ /* 0x000fc40007f5e0ff */
[-C--:B----4-:R-:W-:Y:S01]  /*cff0*/  LEA.HI.X.SX32 R3, R16, R8.reuse, 0x1, P3 ;  /* 0x0000000810037211 */ /* 0x090fe200018f0eff */
[----:B------:R0:W-:Y:S01]  /*d000*/  STL [R1+0x22c], R0 ;  /* 0x00022c0001007387 */ /* 0x0001e20000100800 */
[----:B------:R-:W-:-:S03]  /*d010*/  LEA.HI.X.SX32 R6, R17, R8, 0x1, P4 ;  /* 0x0000000811067211 */ /* 0x000fc600020f0eff */
[----:B------:R-:W-:Y:S01]  /*d020*/  STL [R1+0x234], R3 ;  /* 0x0002340301007387 */ /* 0x000fe20000100800 */
[----:B0-----:R-:W-:-:S03]  /*d030*/  IADD3 R0, P3, PT, R22, R9, RZ ;  /* 0x0000000916007210 */ /* 0x001fc60007f7e0ff */
[----:B------:R-:W-:Y:S04]  /*d040*/  STL [R1+0x260], R2 ;  /* 0x0002600201007387 */ /* 0x000fe80000100800 */
[----:B------:R0:W-:Y:S04]  /*d050*/  STL [R1+0x268], R0 ;  /* 0x0002680001007387 */ /* 0x0001e80000100800 */
[----:B------:R4:W-:Y:S01]  /*d060*/  STL [R1+0x718], R2 ;  /* 0x0007180201007387 */ /* 0x0009e20000100800 */
[----:B------:R-:W-:-:S03]  /*d070*/  IMAD R26, R61, UR15, RZ ;  /* 0x0000000f3d1a7c24 */ /* 0x000fc6000f8e02ff */
[----:B------:R-:W-:Y:S01]  /*d080*/  STL [R1+0x23c], R6 ;  /* 0x00023c0601007387 */ /* 0x000fe20000100800 */
[----:B0-----:R-:W-:Y:S02]  /*d090*/  LEA.HI.X.SX32 R0, R18, R8, 0x1, P5 ;  /* 0x0000000812007211 */ /* 0x001fe400028f0eff */
[-C--:B----4-:R-:W-:Y:S02]  /*d0a0*/  IADD3 R2, P4, PT, R23, R9.reuse, RZ ;  /* 0x0000000917027210 */ /* 0x090fe40007f9e0ff */
[----:B------:R-:W-:-:S03]  /*d0b0*/  IADD3 R3, P5, PT, R24, R9, RZ ;  /* 0x0000000918037210 */ /* 0x000fc60007fbe0ff */
[----:B------:R0:W-:Y:S01]  /*d0c0*/  STL [R1+0x270], R2 ;  /* 0x0002700201007387 */ /* 0x0001e20000100800 */
[----:B------:R-:W-:-:S03]  /*d0d0*/  LEA.HI.X.SX32 R4, R20, R8, 0x1, P1 ;  /* 0x0000000814047211 */ /* 0x000fc600008f0eff */
[----:B------:R-:W-:Y:S01]  /*d0e0*/  STL [R1+0x71c], R6 ;  /* 0x00071c0601007387 */ /* 0x000fe20000100800 */
[----:B0-----:R-:W-:-:S03]  /*d0f0*/  LEA.HI.X.SX32 R2, R19, R8, 0x1, P6 ;  /* 0x0000000813027211 */ /* 0x001fc600030f0eff */
[----:B------:R0:W-:Y:S01]  /*d100*/  STL [R1+0x244], R0 ;  /* 0x0002440001007387 */ /* 0x0001e20000100800 */
[----:B------:R-:W-:-:S03]  /*d110*/  IMAD R27, R55, UR16, RZ ;  /* 0x00000010371b7c24 */ /* 0x000fc6000f8e02ff */
[----:B------:R-:W-:Y:S04]  /*d120*/  STL [R1+0x278], R3 ;  /* 0x0002780301007387 */ /* 0x000fe80000100800 */
[----:B------:R4:W-:Y:S01]  /*d130*/  STL [R1+0x24c], R2 ;  /* 0x00024c0201007387 */ /* 0x0009e20000100800 */
[----:B0-----:R-:W-:-:S03]  /*d140*/  IADD3 R0, P6, PT, R25, R9, RZ ;  /* 0x0000000919007210 */ /* 0x001fc60007fde0ff */
[----:B------:R-:W-:Y:S01]  /*d150*/  STL [R1+0x254], R4 ;  /* 0x0002540401007387 */ /* 0x000fe20000100800 */
[----:B----4-:R-:W-:-:S03]  /*d160*/  IADD3 R2, P1, PT, R26, R9, RZ ;  /* 0x000000091a027210 */ /* 0x010fc60007f3e0ff */
[----:B------:R-:W-:Y:S01]  /*d170*/  STL [R1+0x280], R0 ;  /* 0x0002800001007387 */ /* 0x000fe20000100800 */
[----:B------:R-:W-:-:S03]  /*d180*/  LEA.HI.X.SX32 R3, R21, R8, 0x1, P2 ;  /* 0x0000000815037211 */ /* 0x000fc600010f0eff */
[----:B------:R0:W-:Y:S04]  /*d190*/  STL [R1+0x288], R2 ;  /* 0x0002880201007387 */ /* 0x0001e80000100800 */
[----:B------:R4:W-:Y:S01]  /*d1a0*/  STL [R1+0x720], R0 ;  /* 0x0007200001007387 */ /* 0x0009e20000100800 */
[----:B0-----:R-:W-:-:S03]  /*d1b0*/  IADD3 R2, P2, PT, R27, R9, RZ ;  /* 0x000000091b027210 */ /* 0x001fc60007f5e0ff */
[----:B------:R-:W-:Y:S01]  /*d1c0*/  STL [R1+0x25c], R3 ;  /* 0x00025c0301007387 */ /* 0x000fe20000100800 */
[----:B----4-:R-:W-:-:S03]  /*d1d0*/  LEA.HI.X.SX32 R0, R22, R8, 0x1, P3 ;  /* 0x0000000816007211 */ /* 0x010fc600018f0eff */
[----:B------:R-:W-:Y:S04]  /*d1e0*/  STL [R1+0x290], R2 ;  /* 0x0002900201007387 */ /* 0x000fe80000100800 */
[----:B------:R-:W-:Y:S04]  /*d1f0*/  STL [R1+0x724], R3 ;  /* 0x0007240301007387 */ /* 0x000fe80000100800 */
[----:B------:R0:W-:Y:S01]  /*d200*/  STL [R1+0x264], R0 ;  /* 0x0002640001007387 */ /* 0x0001e20000100800 */
[----:B------:R-:W-:Y:S01]  /*d210*/  IMAD R31, R31, UR20, RZ ;  /* 0x000000141f1f7c24 */ /* 0x000fe2000f8e02ff */
[----:B------:R-:W-:-:S02]  /*d220*/  IADD3 R6, P3, PT, R30, R9, RZ ;  /* 0x000000091e067210 */ /* 0x000fc40007f7e0ff */
[-C--:B0-----:R-:W-:Y:S02]  /*d230*/  LEA.HI.X.SX32 R0, R23, R8.reuse, 0x1, P4 ;  /* 0x0000000817007211 */ /* 0x081fe400020f0eff */
[----:B------:R-:W-:-:S03]  /*d240*/  LEA.HI.X.SX32 R3, R24, R8, 0x1, P5 ;  /* 0x0000000818037211 */ /* 0x000fc600028f0eff */
[----:B------:R0:W-:Y:S01]  /*d250*/  STL [R1+0x26c], R0 ;  /* 0x00026c0001007387 */ /* 0x0001e20000100800 */
[----:B------:R-:W-:-:S03]  /*d260*/  IADD3 R20, P4, PT, R31, R9, RZ ;  /* 0x000000091f147210 */ /* 0x000fc60007f9e0ff */
[----:B------:R-:W-:Y:S01]  /*d270*/  STL [R1+0x298], R6 ;  /* 0x0002980601007387 */ /* 0x000fe20000100800 */
[----:B------:R-:W-:Y:S02]  /*d280*/  LEA.HI.X.SX32 R25, R25, R8, 0x1, P6 ;  /* 0x0000000819197211 */ /* 0x000fe400030f0eff */
[-C--:B0-----:R-:W-:Y:S01]  /*d290*/  IADD3 R0, P5, PT, R32, R9.reuse, RZ ;  /* 0x0000000920007210 */ /* 0x081fe20007fbe0ff */
[----:B------:R-:W-:Y:S01]  /*d2a0*/  STL [R1+0x730], R6 ;  /* 0x0007300601007387 */ /* 0x000fe20000100800 */
[----:B------:R-:W-:-:S03]  /*d2b0*/  IADD3 R2, P6, PT, R33, R9, RZ ;  /* 0x0000000921027210 */ /* 0x000fc60007fde0ff */
[----:B------:R-:W-:Y:S04]  /*d2c0*/  STL [R1+0x274], R3 ;  /* 0x0002740301007387 */ /* 0x000fe80000100800 */
[----:B------:R0:W-:Y:S04]  /*d2d0*/  STL [R1+0x2a8], R0 ;  /* 0x0002a80001007387 */ /* 0x0001e80000100800 */
[----:B------:R-:W-:Y:S04]  /*d2e0*/  STL [R1+0x734], R3 ;  /* 0x0007340301007387 */ /* 0x000fe80000100800 */
[----:B------:R-:W-:Y:S01]  /*d2f0*/  STL [R1+0x2a0], R20 ;  /* 0x0002a01401007387 */ /* 0x000fe20000100800 */
[----:B0-----:R-:W-:-:S03]  /*d300*/  LEA.HI.X.SX32 R0, R26, R8, 0x1, P1 ;  /* 0x000000081a007211 */ /* 0x001fc600008f0eff */
[----:B------:R-:W-:Y:S04]  /*d310*/  STL [R1+0x738], R20 ;  /* 0x0007381401007387 */ /* 0x000fe80000100800 */
[----:B------:R-:W-:Y:S04]  /*d320*/  STL [R1+0x27c], R25 ;  /* 0x00027c1901007387 */ /* 0x000fe80000100800 */
[----:B------:R0:W-:Y:S01]  /*d330*/  STL [R1+0x2b0], R2 ;  /* 0x0002b00201007387 */ /* 0x0001e20000100800 */
[----:B------:R-:W-:-:S03]  /*d340*/  IADD3 R7, P1, PT, R34, R9, RZ ;  /* 0x0000000922077210 */ /* 0x000fc60007f3e0ff */
[----:B------:R-:W-:Y:S01]  /*d350*/  STL [R1+0x73c], R25 ;  /* 0x00073c1901007387 */ /* 0x000fe20000100800 */
[----:B0-----:R-:W-:-:S03]  /*d360*/  LEA.HI.X.SX32 R2, R27, R8, 0x1, P2 ;  /* 0x000000081b027211 */ /* 0x001fc600010f0eff */
[----:B------:R0:W-:Y:S04]  /*d370*/  STL [R1+0x284], R0 ;  /* 0x0002840001007387 */ /* 0x0001e80000100800 */
[----:B------:R4:W-:Y:S01]  /*d380*/  STL [R1+0x28c], R2 ;  /* 0x00028c0201007387 */ /* 0x0009e20000100800 */
[----:B------:R-:W-:Y:S01]  /*d390*/  IMAD R37, R37, UR28, RZ ;  /* 0x0000001c25257c24 */ /* 0x000fe2000f8e02ff */
[-C--:B------:R-:W-:Y:S02]  /*d3a0*/  IADD3 R18, P2, PT, R35, R9.reuse, RZ ;  /* 0x0000000923127210 */ /* 0x080fe40007f5e0ff */
[----:B0-----:R-:W-:Y:S01]  /*d3b0*/  LEA.HI.X.SX32 R0, R30, R8, 0x1, P3 ;  /* 0x000000081e007211 */ /* 0x001fe200018f0eff */
[----:B------:R-:W-:Y:S01]  /*d3c0*/  STL [R1+0x2b8], R7 ;  /* 0x0002b80701007387 */ /* 0x000fe20000100800 */
[----:B----4-:R-:W-:-:S03]  /*d3d0*/  IADD3 R2, P3, PT, R36, R9, RZ ;  /* 0x0000000924027210 */ /* 0x010fc60007f7e0ff */
[----:B------:R-:W-:Y:S01]  /*d3e0*/  STL [R1+0x740], R7 ;  /* 0x0007400701007387 */ /* 0x000fe20000100800 */
[----:B------:R-:W-:-:S03]  /*d3f0*/  LEA.HI.X.SX32 R21, R31, R8, 0x1, P4 ;  /* 0x000000081f157211 */ /* 0x000fc600020f0eff */
[----:B------:R-:W-:Y:S01]  /*d400*/  STL [R1+0x294], R0 ;  /* 0x0002940001007387 */ /* 0x000fe20000100800 */
[----:B------:R-:W-:-:S03]  /*d410*/  IADD3 R20, P4, PT, R37, R9, RZ ;  /* 0x0000000925147210 */ /* 0x000fc60007f9e0ff */
[----:B------:R-:W-:Y:S04]  /*d420*/  STL [R1+0x2c8], R2 ;  /* 0x0002c80201007387 */ /* 0x000fe80000100800 */
[----:B------:R0:W-:Y:S01]  /*d430*/  STL [R1+0x744], R0 ;  /* 0x0007440001007387 */ /* 0x0001e20000100800 */
[----:B------:R-:W-:-:S03]  /*d440*/  IMAD R40, R40, UR31, RZ ;  /* 0x0000001f28287c24 */ /* 0x000fc6000f8e02ff */
[----:B------:R-:W-:Y:S01]  /*d450*/  STL [R1+0x2c0], R18 ;  /* 0x0002c01201007387 */ /* 0x000fe20000100800 */
[----:B------:R-:W-:-:S03]  /*d460*/  IMAD R39, R39, UR30, RZ ;  /* 0x0000001e27277c24 */ /* 0x000fc6000f8e02ff */
[----:B------:R-:W-:Y:S01]  /*d470*/  STL [R1+0x748], R18 ;  /* 0x0007481201007387 */ /* 0x000fe20000100800 */
[----:B0-----:R-:W-:-:S03]  /*d480*/  LEA.HI.X.SX32 R0, R32, R8, 0x1, P5 ;  /* 0x0000000820007211 */ /* 0x001fc600028f0eff */
[----:B------:R-:W-:Y:S01]  /*d490*/  STL [R1+0x29c], R21 ;  /* 0x00029c1501007387 */ /* 0x000fe20000100800 */
[----:B------:R-:W-:Y:S02]  /*d4a0*/  IADD3 R5, P5, PT, R38, R9, RZ ;  /* 0x0000000926057210 */ /* 0x000fe40007fbe0ff */
[-C--:B------:R-:W-:Y:S01]  /*d4b0*/  LEA.HI.X.SX32 R7, R33, R8.reuse, 0x1, P6 ;  /* 0x0000000821077211 */ /* 0x080fe200030f0eff */
[----:B------:R-:W-:Y:S01]  /*d4c0*/  STL [R1+0x750], R21 ;  /* 0x0007501501007387 */ /* 0x000fe20000100800 */
[----:B------:R-:W-:-:S03]  /*d4d0*/  LEA.HI.X.SX32 R2, R34, R8, 0x1, P1 ;  /* 0x0000000822027211 */ /* 0x000fc600008f0eff */
[----:B------:R0:W-:Y:S04]  /*d4e0*/  STL [R1+0x2a4], R0 ;  /* 0x0002a40001007387 */ /* 0x0001e80000100800 */
[----:B------:R-:W-:Y:S01]  /*d4f0*/  STL [R1+0x2d0], R20 ;  /* 0x0002d01401007387 */ /* 0x000fe20000100800 */
[----:B------:R-:W-:-:S03]  /*d500*/  IMAD R41, R41, UR32, RZ ;  /* 0x0000002029297c24 */ /* 0x000fc6000f8e02ff */
[----:B------:R-:W-:Y:S01]  /*d510*/  STL [R1+0x754], R20 ;  /* 0x0007541401007387 */ /* 0x000fe20000100800 */
[----:B0-----:R-:W-:-:S03]  /*d520*/  IADD3 R0, P1, PT, R40, R9, RZ ;  /* 0x0000000928007210 */ /* 0x001fc60007f3e0ff */
[----:B------:R-:W-:Y:S01]  /*d530*/  STL [R1+0x2d8], R5 ;  /* 0x0002d80501007387 */ /* 0x000fe20000100800 */
[----:B------:R-:W-:-:S03]  /*d540*/  IADD3 R16, P6, PT, R39, R9, RZ ;  /* 0x0000000927107210 */ /* 0x000fc60007fde0ff */
[----:B------:R-:W-:Y:S01]  /*d550*/  STL [R1+0x758], R5 ;  /* 0x0007580501007387 */ /* 0x000fe20000100800 */
[----:B------:R-:W-:Y:S01]  /*d560*/  IMAD R42, R42, UR33, RZ ;  /* 0x000000212a2a7c24 */ /* 0x000fe2000f8e02ff */
[----:B------:R-:W-:Y:S02]  /*d570*/  LEA.HI.X.SX32 R19, R35, R8, 0x1, P2 ;  /* 0x0000000823137211 */ /* 0x000fe400010f0eff */
[----:B------:R-:W-:Y:S04]  /*d580*/  STL [R1+0x2ac], R7 ;  /* 0x0002ac0701007387 */ /* 0x000fe80000100800 */
[----:B------:R-:W-:Y:S01]  /*d590*/  STL [R1+0x75c], R7 ;  /* 0x00075c0701007387 */ /* 0x000fe20000100800 */
[----:B------:R-:W-:-:S03]  /*d5a0*/  IADD3 R6, P2, PT, R41, R9, RZ ;  /* 0x0000000929067210 */ /* 0x000fc60007f5e0ff */
[----:B------:R-:W-:Y:S04]  /*d5b0*/  STL [R1+0x2b4], R2 ;  /* 0x0002b40201007387 */ /* 0x000fe80000100800 */
[----:B------:R0:W-:Y:S04]  /*d5c0*/  STL [R1+0x2e8], R0 ;  /* 0x0002e80001007387 */ /* 0x0001e80000100800 */
[----:B------:R-:W-:Y:S01]  /*d5d0*/  STL [R1+0x760], R2 ;  /* 0x0007600201007387 */ /* 0x000fe20000100800 */
[----:B------:R-:W-:-:S03]  /*d5e0*/  LEA.HI.X.SX32 R25, R37, R8, 0x1, P4 ;  /* 0x0000000825197211 */ /* 0x000fc600020f0eff */
[----:B------:R-:W-:Y:S01]  /*d5f0*/  STL [R1+0x2e0], R16 ;  /* 0x0002e01001007387 */ /* 0x000fe20000100800 */
[----:B0-----:R-:W-:-:S03]  /*d600*/  LEA.HI.X.SX32 R0, R36, R8, 0x1, P3 ;  /* 0x0000000824007211 */ /* 0x001fc600018f0eff */
[----:B------:R-:W-:Y:S01]  /*d610*/  STL [R1+0x764], R16 ;  /* 0x0007641001007387 */ /* 0x000fe20000100800 */
[----:B------:R-:W-:-:S03]  /*d620*/  IADD3 R76, P3, PT, R42, R9, RZ ;  /* 0x000000092a4c7210 */ /* 0x000fc60007f7e0ff */
[----:B------:R-:W-:Y:S04]  /*d630*/  STL [R1+0x2bc], R19 ;  /* 0x0002bc1301007387 */ /* 0x000fe80000100800 */
[----:B------:R-:W-:Y:S04]  /*d640*/  STL [R1+0x768], R19 ;  /* 0x0007681301007387 */ /* 0x000fe80000100800 */
[----:B------:R-:W-:Y:S04]  /*d650*/  STL [R1+0x2c4], R0 ;  /* 0x0002c40001007387 */ /* 0x000fe80000100800 */
[----:B------:R-:W-:Y:S04]  /*d660*/  STL [R1+0x2f0], R6 ;  /* 0x0002f00601007387 */ /* 0x000fe80000100800 */
[----:B------:R0:W-:Y:S04]  /*d670*/  STL [R1+0x76c], R6 ;  /* 0x00076c0601007387 */ /* 0x0001e80000100800 */
[----:B------:R-:W-:Y:S04]  /*d680*/  STL [R1+0x2f8], R76 ;  /* 0x0002f84c01007387 */ /* 0x000fe80000100800 */
[----:B------:R-:W-:Y:S04]  /*d690*/  STL [R1+0x2cc], R25 ;  /* 0x0002cc1901007387 */ /* 0x000fe80000100800 */
[----:B------:R-:W4:Y:S04]  /*d6a0*/  LDL R13, [R1+0x1e8] ;  /* 0x0001e800010d7983 */ /* 0x000f280000100800 */
[----:B------:R-:W4:Y:S01]  /*d6b0*/  LDL R12, [R1+0x1ec] ;  /* 0x0001ec00010c7983 */ /* 0x000f220000100800 */
[----:B------:R-:W-:-:S02]  /*d6c0*/  IMAD R45, R45, UR36, RZ ;  /* 0x000000242d2d7c24 */ /* 0x000fc4000f8e02ff */
[----:B------:R-:W-:Y:S01]  /*d6d0*/  IMAD R46, R46, UR37, RZ ;  /* 0x000000252e2e7c24 */ /* 0x000fe2000f8e02ff */
[-C--:B------:R-:W-:Y:S01]  /*d6e0*/  LEA.HI.X.SX32 R17, R39, R8.reuse, 0x1, P6 ;  /* 0x0000000827117211 */ /* 0x080fe200030f0eff */
[----:B------:R-:W-:Y:S01]  /*d6f0*/  IMAD R47, R47, UR38, RZ ;  /* 0x000000262f2f7c24 */ /* 0x000fe2000f8e02ff */
[-C--:B0-----:R-:W-:Y:S01]  /*d700*/  LEA.HI.X.SX32 R6, R40, R8.reuse, 0x1, P1 ;  /* 0x0000000828067211 */ /* 0x081fe200008f0eff */
[----:B---3--:R-:W-:Y:S01]  /*d710*/  IMAD R49, R49, UR40, RZ ;  /* 0x0000002831317c24 */ /* 0x008fe2000f8e02ff */
[-C--:B------:R-:W-:Y:S02]  /*d720*/  IADD3 R10, P6, PT, R45, R9.reuse, RZ ;  /* 0x000000092d0a7210 */ /* 0x080fe40007fde0ff */
[-C--:B------:R-:W-:Y:S01]  /*d730*/  IADD3 R39, P1, PT, R46, R9.reuse, RZ ;  /* 0x000000092e277210 */ /* 0x080fe20007f3e0ff */
[----:B--2---:R-:W-:Y:S01]  /*d740*/  IMAD R43, R43, UR34, RZ ;  /* 0x000000222b2b7c24 */ /* 0x004fe2000f8e02ff */
[-C--:B------:R-:W-:Y:S01]  /*d750*/  LEA.HI.X.SX32 R3, R41, R8.reuse, 0x1, P2 ;  /* 0x0000000829037211 */ /* 0x080fe200010f0eff */
[----:B------:R-:W-:Y:S01]  /*d760*/  IMAD R50, R50, UR41, RZ ;  /* 0x0000002932327c24 */ /* 0x000fe2000f8e02ff */
[----:B------:R-:W-:Y:S01]  /*d770*/  IADD3 R92, P2, PT, R47, R9, RZ ;  /* 0x000000092f5c7210 */ /* 0x000fe20007f5e0ff */
[----:B------:R-:W-:Y:S01]  /*d780*/  IMAD R48, R48, UR39, RZ ;  /* 0x0000002730307c24 */ /* 0x000fe2000f8e02ff */
[-C--:B------:R-:W-:Y:S01]  /*d790*/  LEA.HI.X.SX32 R77, R45, R8.reuse, 0x1, P6 ;  /* 0x000000082d4d7211 */ /* 0x080fe200030f0eff */
[----:B------:R-:W-:Y:S01]  /*d7a0*/  IMAD R52, R52, UR43, RZ ;  /* 0x0000002b34347c24 */ /* 0x000fe2000f8e02ff */
[----:B------:R-:W-:-:S02]  /*d7b0*/  LEA.HI.X.SX32 R40, R46, R8, 0x1, P1 ;  /* 0x000000082e287211 */ /* 0x000fc400008f0eff */
[-C--:B------:R-:W-:Y:S01]  /*d7c0*/  IADD3 R45, P1, PT, R49, R9.reuse, RZ ;  /* 0x00000009312d7210 */ /* 0x080fe20007f3e0ff */
[----:B------:R-:W-:Y:S01]  /*d7d0*/  IMAD R44, R44, UR35, RZ ;  /* 0x000000232c2c7c24 */ /* 0x000fe2000f8e02ff */
[-C--:B------:R-:W-:Y:S01]  /*d7e0*/  LEA.HI.X.SX32 R93, R47, R8.reuse, 0x1, P2 ;  /* 0x000000082f5d7211 */ /* 0x080fe200010f0eff */
[----:B------:R-:W-:Y:S01]  /*d7f0*/  IMAD R53, R53, UR44, RZ ;  /* 0x0000002c35357c24 */ /* 0x000fe2000f8e02ff */
[-C--:B------:R-:W-:Y:S01]  /*d800*/  IADD3 R14, P4, PT, R43, R9.reuse, RZ ;  /* 0x000000092b0e7210 */ /* 0x080fe20007f9e0ff */
[----:B------:R-:W-:Y:S01]  /*d810*/  IMAD R51, R51, UR42, RZ ;  /* 0x0000002a33337c24 */ /* 0x000fe2000f8e02ff */
[-C--:B------:R-:W-:Y:S01]  /*d820*/  LEA.HI.X.SX32 R42, R42, R8.reuse, 0x1, P3 ;  /* 0x000000082a2a7211 */ /* 0x080fe200018f0eff */
[----:B------:R-:W-:Y:S01]  /*d830*/  IMAD R55, R87, UR46, RZ ;  /* 0x0000002e57377c24 */ /* 0x000fe2000f8e02ff */
[----:B------:R-:W-:Y:S02]  /*d840*/  IADD3 R37, P2, PT, R50, R9, RZ ;  /* 0x0000000932257210 */ /* 0x000fe40007f5e0ff */
[----:B------:R-:W-:-:S02]  /*d850*/  LEA.HI.X.SX32 R46, R49, R8, 0x1, P1 ;  /* 0x00000008312e7211 */ /* 0x000fc400008f0eff */
[-C--:B------:R-:W-:Y:S02]  /*d860*/  IADD3 R2, P3, PT, R48, R9.reuse, RZ ;  /* 0x0000000930027210 */ /* 0x080fe40007f7e0ff */
[-C--:B------:R-:W-:Y:S02]  /*d870*/  IADD3 R5, P1, PT, R52, R9.reuse, RZ ;  /* 0x0000000934057210 */ /* 0x080fe40007f3e0ff */
[-C--:B------:R-:W-:Y:S01]  /*d880*/  LEA.HI.X.SX32 R4, R38, R8.reuse, 0x1, P5 ;  /* 0x0000000826047211 */ /* 0x080fe200028f0eff */
[----:B------:R-:W-:Y:S01]  /*d890*/  IMAD R56, R56, UR47, RZ ;  /* 0x0000002f38387c24 */ /* 0x000fe2000f8e02ff */
[-C--:B------:R-:W-:Y:S02]  /*d8a0*/  IADD3 R0, P5, PT, R44, R9.reuse, RZ ;  /* 0x000000092c007210 */ /* 0x080fe40007fbe0ff */
[-C--:B------:R-:W-:Y:S02]  /*d8b0*/  LEA.HI.X.SX32 R15, R43, R8.reuse, 0x1, P4 ;  /* 0x000000082b0f7211 */ /* 0x080fe400020f0eff */
[-C--:B------:R-:W-:Y:S01]  /*d8c0*/  LEA.HI.X.SX32 R38, R50, R8.reuse, 0x1, P2 ;  /* 0x0000000832267211 */ /* 0x080fe200010f0eff */
[----:B------:R-:W-:Y:S01]  /*d8d0*/  IMAD R54, R54, UR45, RZ ;  /* 0x0000002d36367c24 */ /* 0x000fe2000f8e02ff */
[----:B------:R-:W-:Y:S01]  /*d8e0*/  LEA.HI.X.SX32 R16, R48, R8, 0x1, P3 ;  /* 0x0000000830107211 */ /* 0x000fe200018f0eff */
[----:B------:R-:W-:Y:S01]  /*d8f0*/  IMAD R58, R58, UR49, RZ ;  /* 0x000000313a3a7c24 */ /* 0x000fe2000f8e02ff */
[----:B------:R-:W-:-:S02]  /*d900*/  IADD3 R43, P2, PT, R53, R9, RZ ;  /* 0x00000009352b7210 */ /* 0x000fc40007f5e0ff */
[-C--:B------:R-:W-:Y:S02]  /*d910*/  LEA.HI.X.SX32 R7, R52, R8.reuse, 0x1, P1 ;  /* 0x0000000834077211 */ /* 0x080fe400008f0eff */
[-C--:B------:R-:W-:Y:S02]  /*d920*/  IADD3 R90, P3, PT, R51, R9.reuse, RZ ;  /* 0x00000009335a7210 */ /* 0x080fe40007f7e0ff */
[----:B------:R-:W-:Y:S02]  /*d930*/  IADD3 R88, P1, PT, R55, R9, RZ ;  /* 0x0000000937587210 */ /* 0x000fe40007f3e0ff */
[-C--:B------:R-:W-:Y:S01]  /*d940*/  LEA.HI.X.SX32 R19, R44, R8.reuse, 0x1, P5 ;  /* 0x000000082c137211 */ /* 0x080fe200028f0eff */
[----:B------:R-:W-:Y:S01]  /*d950*/  IMAD R59, R59, UR50, RZ ;  /* 0x000000323b3b7c24 */ /* 0x000fe2000f8e02ff */
[-C--:B------:R-:W-:Y:S01]  /*d960*/  LEA.HI.X.SX32 R44, R53, R8.reuse, 0x1, P2 ;  /* 0x00000008352c7211 */ /* 0x080fe200010f0eff */
[----:B------:R-:W-:Y:S01]  /*d970*/  IMAD R61, R86, UR18, RZ ;  /* 0x00000012563d7c24 */ /* 0x000fe2000f8e02ff */
[----:B------:R-:W-:-:S02]  /*d980*/  LEA.HI.X.SX32 R91, R51, R8, 0x1, P3 ;  /* 0x00000008335b7211 */ /* 0x000fc400018f0eff */
[-C--:B------:R-:W-:Y:S02]  /*d990*/  IADD3 R21, P2, PT, R56, R9.reuse, RZ ;  /* 0x0000000938157210 */ /* 0x080fe40007f5e0ff */
[-C--:B------:R-:W-:Y:S01]  /*d9a0*/  LEA.HI.X.SX32 R89, R55, R8.reuse, 0x1, P1 ;  /* 0x0000000837597211 */ /* 0x080fe200008f0eff */
[----:B------:R0:W-:Y:S01]  /*d9b0*/  STL [R1+0x308], R0 ;  /* 0x0003080001007387 */ /* 0x0001e20000100800 */
[-C--:B------:R-:W-:Y:S02]  /*d9c0*/  IADD3 R35, P3, PT, R54, R9.reuse, RZ ;  /* 0x0000000936237210 */ /* 0x080fe40007f7e0ff */
[-C--:B------:R-:W-:Y:S01]  /*d9d0*/  IADD3 R33, P1, PT, R58, R9.reuse, RZ ;  /* 0x000000093a217210 */ /* 0x080fe20007f3e0ff */
[----:B------:R-:W-:Y:S01]  /*d9e0*/  STL [R1+0x2d4], R4 ;  /* 0x0002d40401007387 */ /* 0x000fe20000100800 */
[-C--:B------:R-:W-:Y:S01]  /*d9f0*/  LEA.HI.X.SX32 R20, R56, R8.reuse, 0x1, P2 ;  /* 0x0000000838147211 */ /* 0x080fe200010f0eff */
[----:B-1----:R-:W-:Y:S01]  /*da00*/  IMAD R62, R62, UR19, RZ ;  /* 0x000000133e3e7c24 */ /* 0x002fe2000f8e02ff */
[----:B------:R-:W-:Y:S01]  /*da10*/  LEA.HI.X.SX32 R36, R54, R8, 0x1, P3 ;  /* 0x0000000836247211 */ /* 0x000fe200018f0eff */
[----:B------:R-:W-:Y:S01]  /*da20*/  STL [R1+0x300], R14 ;  /* 0x0003000e01007387 */ /* 0x000fe20000100800 */
[----:B------:R-:W-:-:S02]  /*da30*/  IADD3 R86, P2, PT, R59, R9, RZ ;  /* 0x000000093b567210 */ /* 0x000fc40007f5e0ff */
[----:B------:R-:W-:Y:S01]  /*da40*/  LEA.HI.X.SX32 R34, R58, R8, 0x1, P1 ;  /* 0x000000083a227211 */ /* 0x000fe200008f0eff */
[----:B------:R-:W-:Y:S01]  /*da50*/  STL [R1+0x2dc], R17 ;  /* 0x0002dc1101007387 */ /* 0x000fe20000100800 */
[----:B------:R-:W-:-:S03]  /*da60*/  IADD3 R54, P1, PT, R61, R9, RZ ;  /* 0x000000093d367210 */ /* 0x000fc60007f3e0ff */
[----:B------:R-:W-:Y:S01]  /*da70*/  STL [R1+0x310], R10 ;  /* 0x0003100a01007387 */ /* 0x000fe20000100800 */
[----:B------:R-:W-:-:S03]  /*da80*/  LEA.HI.X.SX32 R87, R59, R8, 0x1, P2 ;  /* 0x000000083b577211 */ /* 0x000fc600010f0eff */
[----:B------:R-:W-:Y:S01]  /*da90*/  STL [R1+0x2e4], R6 ;  /* 0x0002e40601007387 */ /* 0x000fe20000100800 */
[----:B------:R-:W-:-:S03]  /*daa0*/  IADD3 R31, P2, PT, R62, R9, RZ ;  /* 0x000000093e1f7210 */ /* 0x000fc60007f5e0ff */
[----:B------:R-:W-:Y:S01]  /*dab0*/  STL [R1+0x318], R39 ;  /* 0x0003182701007387 */ /* 0x000fe20000100800 */
[----:B------:R-:W-:-:S03]  /*dac0*/  LEA.HI.X.SX32 R55, R61, R8, 0x1, P1 ;  /* 0x000000083d377211 */ /* 0x000fc600008f0eff */
[----:B------:R-:W-:Y:S04]  /*dad0*/  STL [R1+0x2ec], R3 ;  /* 0x0002ec0301007387 */ /* 0x000fe80000100800 */
[----:B------:R-:W-:Y:S01]  /*dae0*/  STL [R1+0x2f4], R42 ;  /* 0x0002f42a01007387 */ /* 0x000fe20000100800 */
[----:B------:R-:W-:Y:S02]  /*daf0*/  LEA.HI.X.SX32 R32, R62, R8, 0x1, P2 ;  /* 0x000000083e207211 */ /* 0x000fe400010f0eff */
[----:B------:R-:W1:Y:S01]  /*db00*/  LDC R62, c[0x0][0x3a0] ;  /* 0x0000e800ff3e7b82 */ /* 0x000e620000000800 */
[----:B------:R-:W-:Y:S01]  /*db10*/  STL [R1+0x320], R92 ;  /* 0x0003205c01007387 */ /* 0x000fe20000100800 */
[----:B------:R-:W2:Y:S03]  /*db20*/  S2R R61, SR_TID.X ;  /* 0x00000000003d7919 */ /* 0x000ea60000002100 */
[----:B------:R-:W-:Y:S04]  /*db30*/  STL [R1+0x328], R2 ;  /* 0x0003280201007387 */ /* 0x000fe80000100800 */
[----:B------:R-:W-:Y:S04]  /*db40*/  STL [R1+0x2fc], R15 ;  /* 0x0002fc0f01007387 */ /* 0x000fe80000100800 */
[----:B------:R-:W-:Y:S04]  /*db50*/  STL [R1+0x304], R19 ;  /* 0x0003041301007387 */ /* 0x000fe80000100800 */
[----:B------:R-:W-:Y:S04]  /*db60*/  STL [R1+0x30c], R77 ;  /* 0x00030c4d01007387 */ /* 0x000fe80000100800 */
[----:B------:R-:W-:Y:S04]  /*db70*/  STL [R1+0x314], R40 ;  /* 0x0003142801007387 */ /* 0x000fe80000100800 */
[----:B------:R-:W-:Y:S04]  /*db80*/  STL [R1+0x324], R16 ;  /* 0x0003241001007387 */ /* 0x000fe80000100800 */
[----:B------:R-:W-:Y:S01]  /*db90*/  STL [R1+0x31c], R93 ;  /* 0x00031c5d01007387 */ /* 0x000fe20000100800 */
[----:B------:R-:W-:-:S03]  /*dba0*/  IMAD R57, R57, UR48, RZ ;  /* 0x0000003039397c24 */ /* 0x000fc6000f8e02ff */
[----:B------:R-:W-:Y:S04]  /*dbb0*/  STL [R1+0x330], R45 ;  /* 0x0003302d01007387 */ /* 0x000fe80000100800 */
[----:B------:R-:W-:Y:S01]  /*dbc0*/  STL [R1+0x338], R37 ;  /* 0x0003382501007387 */ /* 0x000fe20000100800 */
[----:B------:R-:W-:-:S03]  /*dbd0*/  IMAD R64, R64, UR53, RZ ;  /* 0x0000003540407c24 */ /* 0x000fc6000f8e02ff */
[----:B------:R-:W-:Y:S04]  /*dbe0*/  STL [R1+0x32c], R46 ;  /* 0x00032c2e01007387 */ /* 0x000fe80000100800 */
[----:B------:R-:W-:Y:S04]  /*dbf0*/  STL [R1+0x340], R90 ;  /* 0x0003405a01007387 */ /* 0x000fe80000100800 */
[----:B------:R-:W-:Y:S01]  /*dc00*/  STL [R1+0x334], R38 ;  /* 0x0003342601007387 */ /* 0x000fe20000100800 */
[----:B------:R-:W-:-:S03]  /*dc10*/  IADD3 R41, P3, PT, R57, R9, RZ ;  /* 0x0000000939297210 */ /* 0x000fc60007f7e0ff */
[----:B------:R-:W-:Y:S01]  /*dc20*/  STL [R1+0x33c], R91 ;  /* 0x00033c5b01007387 */ /* 0x000fe20000100800 */
[----:B------:R-:W-:-:S03]  /*dc30*/  IMAD R60, R60, UR51, RZ ;  /* 0x000000333c3c7c24 */ /* 0x000fc6000f8e02ff */
[----:B------:R-:W-:Y:S01]  /*dc40*/  STL [R1+0x348], R5 ;  /* 0x0003480501007387 */ /* 0x000fe20000100800 */
[----:B------:R-:W-:-:S03]  /*dc50*/  IMAD R67, R67, UR56, RZ ;  /* 0x0000003843437c24 */ /* 0x000fc6000f8e02ff */
[----:B------:R-:W-:Y:S01]  /*dc60*/  STL [R1+0x350], R43 ;  /* 0x0003502b01007387 */ /* 0x000fe20000100800 */
[----:B------:R-:W-:-:S03]  /*dc70*/  IADD3 R47, P1, PT, R64, R9, RZ ;  /* 0x00000009402f7210 */ /* 0x000fc60007f3e0ff */
[----:B------:R-:W-:Y:S01]  /*dc80*/  STL [R1+0x344], R7 ;  /* 0x0003440701007387 */ /* 0x000fe20000100800 */
[----:B------:R-:W-:-:S03]  /*dc90*/  LEA.HI.X.SX32 R57, R57, R8, 0x1, P3 ;  /* 0x0000000839397211 */ /* 0x000fc600018f0eff */
[----:B------:R-:W-:Y:S04]  /*dca0*/  STL [R1+0x358], R35 ;  /* 0x0003582301007387 */ /* 0x000fe80000100800 */
[----:B------:R-:W-:Y:S01]  /*dcb0*/  STL [R1+0x34c], R44 ;  /* 0x00034c2c01007387 */ /* 0x000fe20000100800 */
[----:B------:R-:W-:-:S03]  /*dcc0*/  IADD3 R56, P3, PT, R60, R9, RZ ;  /* 0x000000093c387210 */ /* 0x000fc60007f7e0ff */
[----:B------:R-:W-:Y:S01]  /*dcd0*/  STL [R1+0x354], R36 ;  /* 0x0003542401007387 */ /* 0x000fe20000100800 */
[----:B------:R-:W-:-:S03]  /*dce0*/  LEA.HI.X.SX32 R78, R64, R8, 0x1, P1 ;  /* 0x00000008404e7211 */ /* 0x000fc600008f0eff */
[----:B------:R-:W-:Y:S01]  /*dcf0*/  STL [R1+0x368], R21 ;  /* 0x0003681501007387 */ /* 0x000fe20000100800 */
[----:B------:R-:W-:Y:S01]  /*dd00*/  IMAD R63, R63, UR52, RZ ;  /* 0x000000343f3f7c24 */ /* 0x000fe2000f8e02ff */
[----:B------:R-:W-:Y:S02]  /*dd10*/  IADD3 R82, P1, PT, R67, R9, RZ ;  /* 0x0000000943527210 */ /* 0x000fe40007f3e0ff */
[----:B------:R-:W-:Y:S01]  /*dd20*/  STL [R1+0x360], R88 ;  /* 0x0003605801007387 */ /* 0x000fe20000100800 */
[----:B------:R-:W-:-:S03]  /*dd30*/  IMAD R70, R70, UR59, RZ ;  /* 0x0000003b46467c24 */ /* 0x000fc6000f8e02ff */
[----:B------:R-:W-:Y:S01]  /*dd40*/  STL [R1+0x370], R41 ;  /* 0x0003702901007387 */ /* 0x000fe20000100800 */
[----:B------:R-:W-:-:S03]  /*dd50*/  LEA.HI.X.SX32 R60, R60, R8, 0x1, P3 ;  /* 0x000000083c3c7211 */ /* 0x000fc600018f0eff */
[----:B------:R-:W-:Y:S01]  /*dd60*/  STL [R1+0x35c], R89 ;  /* 0x00035c5901007387 */ /* 0x000fe20000100800 */
[----:B------:R-:W-:-:S03]  /*dd70*/  LEA.HI.X.SX32 R83, R67, R8, 0x1, P1 ;  /* 0x0000000843537211 */ /* 0x000fc600008f0eff */
[----:B------:R-:W-:Y:S01]  /*dd80*/  STL [R1+0x364], R20 ;  /* 0x0003641401007387 */ /* 0x000fe20000100800 */
[----:B------:R-:W-:-:S03]  /*dd90*/  IADD3 R84, P3, PT, R63, R9, RZ ;  /* 0x000000093f547210 */ /* 0x000fc60007f7e0ff */
[----:B------:R-:W-:Y:S01]  /*dda0*/  STL [R1+0x36c], R57 ;  /* 0x00036c3901007387 */ /* 0x000fe20000100800 */
[----:B------:R-:W-:Y:S01]  /*ddb0*/  IADD3 R24, P1, PT, R70, R9, RZ ;  /* 0x0000000946187210 */ /* 0x000fe20007f3e0ff */
[----:B-1----:R-:W-:Y:S02]  /*ddc0*/  VIADD R79, R62, 0x3f ;  /* 0x0000003f3e4f7836 */ /* 0x002fe40000000000 */
[----:B------:R-:W-:Y:S01]  /*ddd0*/  STL [R1+0x378], R33 ;  /* 0x0003782101007387 */ /* 0x000fe20000100800 */
[----:B------:R-:W-:-:S03]  /*dde0*/  IMAD R65, R65, UR54, RZ ;  /* 0x0000003641417c24 */ /* 0x000fc6000f8e02ff */
[----:B------:R-:W-:Y:S01]  /*ddf0*/  STL [R1+0x388], R56 ;  /* 0x0003883801007387 */ /* 0x000fe20000100800 */
[----:B------:R-:W-:-:S03]  /*de00*/  IMAD R66, R66, UR55, RZ ;  /* 0x0000003742427c24 */ /* 0x000fc6000f8e02ff */
[----:B------:R-:W-:Y:S01]  /*de10*/  STL [R1+0x380], R86 ;  /* 0x0003805601007387 */ /* 0x000fe20000100800 */
[----:B------:R-:W-:-:S03]  /*de20*/  LEA.HI.X.SX32 R85, R63, R8, 0x1, P3 ;  /* 0x000000083f557211 */ /* 0x000fc600018f0eff */
[----:B------:R-:W-:Y:S01]  /*de30*/  STL [R1+0x374], R34 ;  /* 0x0003742201007387 */ /* 0x000fe20000100800 */
[----:B------:R-:W-:-:S03]  /*de40*/  LEA.HI.X.SX32 R26, R70, R8, 0x1, P1 ;  /* 0x00000008461a7211 */ /* 0x000fc600008f0eff */
[----:B------:R-:W-:Y:S01]  /*de50*/  STL [R1+0x37c], R87 ;  /* 0x00037c5701007387 */ /* 0x000fe20000100800 */
[----:B--2---:R-:W-:-:S03]  /*de60*/  LOP3.LUT R58, R61, 0x7f, RZ, 0xc0, !PT ;  /* 0x0000007f3d3a7812 */ /* 0x004fc600078ec0ff */
[----:B------:R-:W-:Y:S01]  /*de70*/  STL [R1+0x384], R60 ;  /* 0x0003843c01007387 */ /* 0x000fe20000100800 */
[----:B------:R-:W-:Y:S02]  /*de80*/  LOP3.LUT R61, R61, 0x3f, RZ, 0xc0, !PT ;  /* 0x0000003f3d3d7812 */ /* 0x000fe400078ec0ff */
[----:B------:R-:W-:Y:S01]  /*de90*/  ISETP.GT.AND P1, PT, R79, 0x3f, PT ;  /* 0x0000003f4f00780c */ /* 0x000fe20003f24270 */
[----:B------:R-:W-:Y:S01]  /*dea0*/  STL [R1+0x390], R54 ;  /* 0x0003903601007387 */ /* 0x000fe20000100800 */
[-C--:B------:R-:W-:Y:S01]  /*deb0*/  IADD3 R52, P2, PT, R65, R9.reuse, RZ ;  /* 0x0000000941347210 */ /* 0x080fe20007f5e0ff */
[----:B------:R-:W-:Y:S02]  /*dec0*/  IMAD R69, R69, UR58, RZ ;  /* 0x0000003a45457c24 */ /* 0x000fe4000f8e02ff */
[----:B------:R-:W-:Y:S01]  /*ded0*/  STL [R1+0x398], R31 ;  /* 0x0003981f01007387 */ /* 0x000fe20000100800 */
[----:B------:R-:W-:Y:S01]  /*dee0*/  IADD3 R27, P3, PT, R66, R9, RZ ;  /* 0x00000009421b7210 */ /* 0x000fe20007f7e0ff */
[----:B------:R-:W-:-:S02]  /*def0*/  IMAD R75, R75, UR64, RZ ;  /* 0x000000404b4b7c24 */ /* 0x000fc4000f8e02ff */
[----:B------:R-:W-:Y:S01]  /*df00*/  STL [R1+0x38c], R55 ;  /* 0x00038c3701007387 */ /* 0x000fe20000100800 */
[----:B------:R-:W-:-:S03]  /*df10*/  ISETP.LT.AND P1, PT, R61, R62, P1 ;  /* 0x0000003e3d00720c */ /* 0x000fc60000f21270 */
[----:B------:R-:W-:Y:S01]  /*df20*/  STL [R1+0x3a0], R84 ;  /* 0x0003a05401007387 */ /* 0x000fe20000100800 */
[----:B------:R-:W-:-:S03]  /*df30*/  LEA.HI.X.SX32 R53, R65, R8, 0x1, P2 ;  /* 0x0000000841357211 */ /* 0x000fc600010f0eff */
[----:B------:R-:W-:Y:S01]  /*df40*/  STL [R1+0x394], R32 ;  /* 0x0003942001007387 */ /* 0x000fe20000100800 */
[----:B------:R-:W-:-:S03]  /*df50*/  LEA.HI.X.SX32 R30, R66, R8, 0x1, P3 ;  /* 0x00000008421e7211 */ /* 0x000fc600018f0eff */
[----:B------:R-:W-:Y:S01]  /*df60*/  STL [R1+0x39c], R85 ;  /* 0x00039c5501007387 */ /* 0x000fe20000100800 */
[----:B------:R-:W-:Y:S01]  /*df70*/  IMAD R72, R72, UR61, RZ ;  /* 0x0000003d48487c24 */ /* 0x000fe2000f8e02ff */
[-C--:B0-----:R-:W-:Y:S02]  /*df80*/  IADD3 R0, P2, PT, R68, R9.reuse, RZ ;  /* 0x0000000944007210 */ /* 0x081fe40007f5e0ff */
[----:B------:R-:W-:Y:S01]  /*df90*/  STL [R1+0x3a8], R47 ;  /* 0x0003a82f01007387 */ /* 0x000fe20000100800 */
[----:B------:R-:W-:Y:S01]  /*dfa0*/  IMAD R74, R74, UR63, RZ ;  /* 0x0000003f4a4a7c24 */ /* 0x000fe2000f8e02ff */
[-C--:B------:R-:W-:Y:S02]  /*dfb0*/  IADD3 R50, P3, PT, R69, R9.reuse, RZ ;  /* 0x0000000945327210 */ /* 0x080fe40007f7e0ff */
[----:B------:R-:W-:Y:S01]  /*dfc0*/  STL [R1+0x3b0], R52 ;  /* 0x0003b03401007387 */ /* 0x000fe20000100800 */
[----:B------:R-:W-:-:S03]  /*dfd0*/  IADD3 R59, P6, PT, R75, R9, RZ ;  /* 0x000000094b3b7210 */ /* 0x000fc60007fde0ff */
[----:B------:R-:W2:Y:S01]  /*dfe0*/  LDL R65, [R1+0x288] ;  /* 0x0002880001417983 */ /* 0x000ea20000100800 */
[----:B------:R-:W-:-:S03]  /*dff0*/  LEA.HI.X.SX32 R18, R68, R8, 0x1, P2 ;  /* 0x0000000844127211 */ /* 0x000fc600010f0eff */
[----:B------:R-:W-:Y:S01]  /*e000*/  STL [R1+0x3a4], R78 ;  /* 0x0003a44e01007387 */ /* 0x000fe20000100800 */
[----:B------:R-:W-:-:S03]  /*e010*/  LEA.HI.X.SX32 R51, R69, R8, 0x1, P3 ;  /* 0x0000000845337211 */ /* 0x000fc600018f0eff */
[----:B------:R-:W-:Y:S01]  /*e020*/  STL [R1+0x3b8], R27 ;  /* 0x0003b81b01007387 */ /* 0x000fe20000100800 */
[----:B------:R-:W-:-:S03]  /*e030*/  IADD3 R80, P2, PT, R71, R9, RZ ;  /* 0x0000000947507210 */ /* 0x000fc60007f5e0ff */
[----:B------:R-:W-:Y:S01]  /*e040*/  STL [R1+0x3ac], R53 ;  /* 0x0003ac3501007387 */ /* 0x000fe20000100800 */
[-C--:B------:R-:W-:Y:S02]  /*e050*/  IADD3 R67, P3, PT, R72, R9.reuse, RZ ;  /* 0x0000000948437210 */ /* 0x080fe40007f7e0ff */
[-C--:B------:R-:W-:Y:S01]  /*e060*/  IADD3 R48, P4, PT, R73, R9.reuse, RZ ;  /* 0x0000000949307210 */ /* 0x080fe20007f9e0ff */
[----:B------:R-:W-:Y:S01]  /*e070*/  STL [R1+0x3b4], R30 ;  /* 0x0003b41e01007387 */ /* 0x000fe20000100800 */
[----:B------:R-:W-:Y:S02]  /*e080*/  IADD3 R22, P5, PT, R74, R9, RZ ;  /* 0x000000094a167210 */ /* 0x000fe40007fbe0ff */
[-C--:B------:R-:W-:Y:S01]  /*e090*/  LEA.HI.X.SX32 R66, R75, R8.reuse, 0x1, P6 ;  /* 0x000000084b427211 */ /* 0x080fe200030f0eff */
[----:B------:R-:W-:Y:S01]  /*e0a0*/  STL [R1+0x3c8], R0 ;  /* 0x0003c80001007387 */ /* 0x000fe20000100800 */
[----:B------:R-:W-:-:S03]  /*e0b0*/  LEA.HI.X.SX32 R81, R71, R8, 0x1, P2 ;  /* 0x0000000847517211 */ /* 0x000fc600010f0eff */
[----:B------:R-:W-:Y:S01]  /*e0c0*/  STL [R1+0x3c0], R82 ;  /* 0x0003c05201007387 */ /* 0x000fe20000100800 */
[----:B------:R-:W-:-:S03]  /*e0d0*/  LEA.HI.X.SX32 R68, R72, R8, 0x1, P3 ;  /* 0x0000000848447211 */ /* 0x000fc600018f0eff */
[----:B------:R-:W-:Y:S01]  /*e0e0*/  STL [R1+0x3d0], R50 ;  /* 0x0003d03201007387 */ /* 0x000fe20000100800 */
[-C--:B------:R-:W-:Y:S01]  /*e0f0*/  LEA.HI.X.SX32 R49, R73, R8.reuse, 0x1, P4 ;  /* 0x0000000849317211 */ /* 0x080fe200020f0eff */
[----:B------:R-:W-:Y:S01]  /*e100*/  @P1 IMAD.MOV.U32 R9, RZ, RZ, R66 ;  /* 0x000000ffff091224 */ /* 0x000fe200078e0042 */
[----:B------:R-:W-:Y:S01]  /*e110*/  LEA.HI.X.SX32 R23, R74, R8, 0x1, P5 ;  /* 0x000000084a177211 */ /* 0x000fe200028f0eff */
[----:B------:R-:W3:Y:S01]  /*e120*/  LDL R69, [R1+0x284] ;  /* 0x0002840001457983 */ /* 0x000ee20000100800 */
[----:B------:R-:W-:Y:S01]  /*e130*/  PRMT R11, RZ, 0x7610, R11 ;  /* 0x00007610ff0b7816 */ /* 0x000fe2000000000b */
[----:B------:R-:W-:Y:S02]  /*e140*/  @P1 IMAD.MOV.U32 R8, RZ, RZ, R59 ;  /* 0x000000ffff081224 */ /* 0x000fe400078e003b */
[----:B------:R-:W-:Y:S04]  /*e150*/  STL [R1+0x3bc], R83 ;  /* 0x0003bc5301007387 */ /* 0x000fe80000100800 */
[----:B------:R-:W-:Y:S04]  /*e160*/  STL [R1+0x3c4], R18 ;  /* 0x0003c41201007387 */ /* 0x000fe80000100800 */
[----:B------:R-:W-:Y:S04]  /*e170*/  STL [R1+0x3cc], R51 ;  /* 0x0003cc3301007387 */ /* 0x000fe80000100800 */
[----:B------:R-:W-:Y:S04]  /*e180*/  STL [R1+0x3d4], R24 ;  /* 0x0003d41801007387 */ /* 0x000fe80000100800 */
[----:B------:R-:W-:Y:S04]  /*e190*/  STL [R1+0x3dc], R67 ;  /* 0x0003dc4301007387 */ /* 0x000fe80000100800 */
[----:B------:R-:W-:Y:S04]  /*e1a0*/  STL [R1+0x3d8], R80 ;  /* 0x0003d85001007387 */ /* 0x000fe80000100800 */
[----:B------:R-:W-:Y:S04]  /*e1b0*/  STL [R1+0x3e0], R48 ;  /* 0x0003e03001007387 */ /* 0x000fe80000100800 */
[----:B------:R0:W2:Y:S04]  /*e1c0*/  @P1 LDG.E.U8 R11, desc[UR24][R8.64] ;  /* 0x00000018080b1981 */ /* 0x0000a8000c1e1100 */
[----:B------:R-:W2:Y:S04]  /*e1d0*/  LDL R70, [R1+0x268] ;  /* 0x0002680001467983 */ /* 0x000ea80000100800 */
[----:B------:R-:W-:Y:S01]  /*e1e0*/  STL [R1+0x3e4], R22 ;  /* 0x0003e41601007387 */ /* 0x000fe20000100800 */
[----:B0-----:R-:W-:-:S03]  /*e1f0*/  PRMT R8, RZ, 0x7610, R8 ;  /* 0x00007610ff087816 */ /* 0x001fc60000000008 */
[----:B------:R-:W-:Y:S04]  /*e200*/  STL [R1+0x20c], R59 ;  /* 0x00020c3b01007387 */ /* 0x000fe80000100800 */
[----:B------:R-:W2:Y:S04]  /*e210*/  LDL R71, [R1+0x264] ;  /* 0x0002640001477983 */ /* 0x000ea80000100800 */
[----:B------:R-:W2:Y:S04]  /*e220*/  LDL R72, [R1+0x248] ;  /* 0x0002480001487983 */ /* 0x000ea80000100800 */
[----:B------:R-:W-:Y:S04]  /*e230*/  STL [R1+0x1f4], R26 ;  /* 0x0001f41a01007387 */ /* 0x000fe80000100800 */
[----:B------:R-:W2:Y:S04]  /*e240*/  LDL R73, [R1+0x244] ;  /* 0x0002440001497983 */ /* 0x000ea80000100800 */
[----:B------:R-:W2:Y:S04]  /*e250*/  LDL R74, [R1+0x228] ;  /* 0x00022800014a7983 */ /* 0x000ea80000100800 */
[----:B------:R-:W-:Y:S04]  /*e260*/  STL [R1+0x200], R68 ;  /* 0x0002004401007387 */ /* 0x000fe80000100800 */
[----:B----4-:R2:W4:Y:S04]  /*e270*/  @P1 LDG.E.U8 R8, desc[UR24][R12.64] ;  /* 0x000000180c081981 */ /* 0x010528000c1e1100 */
[----:B------:R-:W-:Y:S04]  /*e280*/  STL [R1+0x1fc], R81 ;  /* 0x0001fc5101007387 */ /* 0x000fe80000100800 */
[----:B------:R-:W3:Y:S01]  /*e290*/  LDL R75, [R1+0x224] ;  /* 0x00022400014b7983 */ /* 0x000ee20000100800 */
[----:B------:R-:W-:-:S05]  /*e2a0*/  LOP3.LUT R58, R58, 0x70, RZ, 0x3c, !PT ;  /* 0x000000703a3a7812 */ /* 0x000fca00078e3cff */
[----:B------:R-:W-:Y:S04]  /*e2b0*/  STS.U8 [R58+UR9+0x1f80], R29 ;  /* 0x001f801d3a007988 */ /* 0x000fe80008000009 */
[----:B------:R0:W-:Y:S02]  /*e2c0*/  STS.U8 [R58+UR9+0x3f80], R28 ;  /* 0x003f801c3a007988 */ /* 0x0001e40008000009 */
[----:B0-----:R-:W0:Y:S02]  /*e2d0*/  S2R R58, SR_TID.X ;  /* 0x00000000003a7919 */ /* 0x001e240000002100 */
[----:B------:R-:W-:Y:S04]  /*e2e0*/  STL [R1+0x204], R49 ;  /* 0x0002043101007387 */ /* 0x000fe80000100800 */
[----:B------:R0:W-:Y:S02]  /*e2f0*/  STL [R1+0x1f8], R66 ;  /* 0x0001f84201007387 */ /* 0x0001e40000100800 */
[----:B0-----:R-:W-:Y:S01]  /*e300*/  LOP3.LUT R66, R58, 0x7f, RZ, 0xc0, !PT ;  /* 0x0000007f3a427812 */ /* 0x001fe200078ec0ff */
[----:B--2---:R-:W-:-:S04]  /*e310*/  @P1 IMAD.MOV.U32 R12, RZ, RZ, R74 ;  /* 0x000000ffff0c1224 */ /* 0x004fc800078e004a */
[----:B----4-:R0:W-:Y:S01]  /*e320*/  STS.U8 [R66+UR9+0x8000], R8 ;  /* 0x0080000842007988 */ /* 0x0101e20008000009 */
[----:B---3--:R-:W-:Y:S01]  /*e330*/  @P1 IMAD.MOV.U32 R13, RZ, RZ, R75 ;  /* 0x000000ffff0d1224 */ /* 0x008fe200078e004b */
[----:B0-----:R-:W-:-:S06]  /*e340*/  PRMT R8, RZ, 0x7610, R8 ;  /* 0x00007610ff087816 */ /* 0x001fcc0000000008 */
[----:B------:R0:W2:Y:S02]  /*e350*/  @P1 LDG.E.U8 R8, desc[UR24][R12.64] ;  /* 0x000000180c081981 */ /* 0x0000a4000c1e1100 */
[----:B0-----:R-:W-:Y:S02]  /*e360*/  @P1 IMAD.MOV.U32 R12, RZ, RZ, R72 ;  /* 0x000000ffff0c1224 */ /* 0x001fe400078e0048 */
[----:B------:R-:W-:Y:S01]  /*e370*/  @P1 IMAD.MOV.U32 R13, RZ, RZ, R73 ;  /* 0x000000ffff0d1224 */ /* 0x000fe200078e0049 */
[----:B--2---:R0:W-:Y:S02]  /*e380*/  STS.U8 [R66+UR9+0x8200], R8 ;  /* 0x0082000842007988 */ /* 0x0041e40008000009 */
[----:B0-----:R-:W-:-:S06]  /*e390*/  PRMT R8, RZ, 0x7610, R8 ;  /* 0x00007610ff087816 */ /* 0x001fcc0000000008 */
[----:B------:R0:W2:Y:S02]  /*e3a0*/  @P1 LDG.E.U8 R8, desc[UR24][R12.64] ;  /* 0x000000180c081981 */ /* 0x0000a4000c1e1100 */
[----:B0-----:R-:W-:Y:S02]  /*e3b0*/  @P1 IMAD.MOV.U32 R12, RZ, RZ, R70 ;  /* 0x000000ffff0c1224 */ /* 0x001fe400078e0046 */
[----:B------:R-:W-:Y:S01]  /*e3c0*/  @P1 IMAD.MOV.U32 R13, RZ, RZ, R71 ;  /* 0x000000ffff0d1224 */ /* 0x000fe200078e0047 */
[----:B--2---:R0:W-:Y:S02]  /*e3d0*/  STS.U8 [R66+UR9+0x8400], R8 ;  /* 0x0084000842007988 */ /* 0x0041e40008000009 */
[----:B0-----:R-:W-:-:S06]  /*e3e0*/  PRMT R8, RZ, 0x7610, R8 ;  /* 0x00007610ff087816 */ /* 0x001fcc0000000008 */
[----:B------:R0:W2:Y:S04]  /*e3f0*/  @P1 LDG.E.U8 R8, desc[UR24][R12.64] ;  /* 0x000000180c081981 */ /* 0x0000a8000c1e1100 */
[----:B------:R-:W-:Y:S04]  /*e400*/  STL [R1+0x208], R23 ;  /* 0x0002081701007387 */ /* 0x000fe80000100800 */
[----:B------:R-:W3:Y:S01]  /*e410*/  LDL R64, [R1+0x2a4] ;  /* 0x0002a40001407983 */ /* 0x000ee20000100800 */
[----:B0-----:R-:W-:Y:S02]  /*e420*/  @P1 IMAD.MOV.U32 R12, RZ, RZ, R65 ;  /* 0x000000ffff0c1224 */ /* 0x001fe400078e0041 */
[----:B------:R-:W-:Y:S01]  /*e430*/  @P1 IMAD.MOV.U32 R13, RZ, RZ, R69 ;  /* 0x000000ffff0d1224 */ /* 0x000fe200078e0045 */
[----:B------:R-:W4:Y:S04]  /*e440*/  LDL R63, [R1+0x2a8] ;  /* 0x0002a800013f7983 */ /* 0x000f280000100800 */
[----:B------:R-:W3:Y:S04]  /*e450*/  LDL R62, [R1+0x2c4] ;  /* 0x0002c400013e7983 */ /* 0x000ee80000100800 */
[----:B------:R-:W3:Y:S04]  /*e460*/  LDL R61, [R1+0x2c8] ;  /* 0x0002c800013d7983 */ /* 0x000ee80000100800 */
[----:B------:R-:W3:Y:S04]  /*e470*/  LDL R59, [R1+0x2e8] ;  /* 0x0002e800013b7983 */ /* 0x000ee80000100800 */
[----:B------:R-:W3:Y:S04]  /*e480*/  LDL R58, [R1+0x308] ;  /* 0x00030800013a7983 */ /* 0x000ee80000100800 */
[----:B--2---:R0:W-:Y:S02]  /*e490*/  STS.U8 [R66+UR9+0x8600], R8 ;  /* 0x0086000842007988 */ /* 0x0041e40008000009 */
[----:B0-----:R-:W-:-:S06]  /*e4a0*/  PRMT R8, RZ, 0x7610, R8 ;  /* 0x00007610ff087816 */ /* 0x001fcc0000000008 */
[----:B------:R4:W2:Y:S02]  /*e4b0*/  @P1 LDG.E.U8 R8, desc[UR24][R12.64] ;  /* 0x000000180c081981 */ /* 0x0008a4000c1e1100 */
[----:B----4-:R-:W-:Y:S02]  /*e4c0*/  @P1 IMAD.MOV.U32 R12, RZ, RZ, R63 ;  /* 0x000000ffff0c1224 */ /* 0x010fe400078e003f */
[----:B---3--:R-:W-:Y:S01]  /*e4d0*/  @P1 IMAD.MOV.U32 R13, RZ, RZ, R64 ;  /* 0x000000ffff0d1224 */ /* 0x008fe200078e0040 */
[----:B--2---:R0:W-:Y:S02]  /*e4e0*/  STS.U8 [R66+UR9+0x8800], R8 ;  /* 0x0088000842007988 */ /* 0x0041e40008000009 */
        /* <DEDUP_REMOVED lines=8> */
[----:B------:R-:W-:Y:S02]  /*e570*/  @P1 IMAD.MOV.U32 R13, RZ, RZ, R6 ;  /* 0x000000ffff0d1224 */ /* 0x000fe400078e0006 */
[----:B------:R-:W3:Y:S04]  /*e580*/  LDL.LU R6, [R1+0x76c] ;  /* 0x00076c0001067983 */ /* 0x000ee80000300800 */
[----:B--2---:R0:W-:Y:S02]  /*e590*/  STS.U8 [R66+UR9+0x8c00], R8 ;  /* 0x008c000842007988 */ /* 0x0041e40008000009 */
[----:B0-----:R-:W-:-:S06]  /*e5a0*/  PRMT R8, RZ, 0x7610, R8 ;  /* 0x00007610ff087816 */ /* 0x001fcc0000000008 */
[----:B------:R0:W2:Y:S02]  /*e5b0*/  @P1 LDG.E.U8 R8, desc[UR24][R12.64] ;  /* 0x000000180c081981 */ /* 0x0000a4000c1e1100 */
[----:B0-----:R-:W-:Y:S02]  /*e5c0*/  @P1 IMAD.MOV.U32 R12, RZ, RZ, R58 ;  /* 0x000000ffff0c1224 */ /* 0x001fe400078e003a */
[----:B------:R-:W-:Y:S02]  /*e5d0*/  @P1 IMAD.MOV.U32 R13, RZ, RZ, R19 ;  /* 0x000000ffff0d1224 */ /* 0x000fe400078e0013 */
[----:B------:R-:W4:Y:S04]  /*e5e0*/  LDL.LU R19, [R1+0x768] ;  /* 0x0007680001137983 */ /* 0x000f280000300800 */
[----:B--2---:R0:W-:Y:S02]  /*e5f0*/  STS.U8 [R66+UR9+0x8e00], R8 ;  /* 0x008e000842007988 */ /* 0x0041e40008000009 */
[----:B0-----:R-:W-:-:S06]  /*e600*/  PRMT R8, RZ, 0x7610, R8 ;  /* 0x00007610ff087816 */ /* 0x001fcc0000000008 */
[----:B------:R0:W2:Y:S02]  /*e610*/  @P1 LDG.E.U8 R8, desc[UR24][R12.64] ;  /* 0x000000180c081981 */ /* 0x0000a4000c1e1100 */
[----:B0-----:R-:W-:Y:S02]  /*e620*/  @P1 IMAD.MOV.U32 R12, RZ, RZ, R2 ;  /* 0x000000ffff0c1224 */ /* 0x001fe400078e0002 */
[----:B------:R-:W-:Y:S02]  /*e630*/  @P1 IMAD.MOV.U32 R13, RZ, RZ, R16 ;  /* 0x000000ffff0d1224 */ /* 0x000fe400078e0010 */
[----:B------:R-:W3:Y:S04]  /*e640*/  LDL.LU R16, [R1+0x764] ;  /* 0x0007640001107983 */ /* 0x000ee80000300800 */
[----:B------:R-:W3:Y:S04]  /*e650*/  LDL.LU R2, [R1+0x760] ;  /* 0x0007600001027983 */ /* 0x000ee80000300800 */
[----:B--2---:R0:W-:Y:S02]  /*e660*/  STS.U8 [R66+UR9+0x9000], R8 ;  /* 0x0090000842007988 */ /* 0x0041e40008000009 */
[----:B0-----:R-:W-:-:S06]  /*e670*/  PRMT R8, RZ, 0x7610, R8 ;  /* 0x00007610ff087816 */ /* 0x001fcc0000000008 */
[----:B------:R0:W2:Y:S02]  /*e680*/  @P1 LDG.E.U8 R8, desc[UR24][R12.64] ;  /* 0x000000180c081981 */ /* 0x0000a4000c1e1100 */
[----:B0-----:R-:W-:Y:S02]  /*e690*/  @P1 IMAD.MOV.U32 R12, RZ, RZ, R5 ;  /* 0x000000ffff0c1224 */ /* 0x001fe400078e0005 */
[----:B------:R-:W-:Y:S02]  /*e6a0*/  @P1 IMAD.MOV.U32 R13, RZ, RZ, R7 ;  /* 0x000000ffff0d1224 */ /* 0x000fe400078e0007 */
[----:B------:R-:W3:Y:S04]  /*e6b0*/  LDL.LU R7, [R1+0x75c] ;  /* 0x00075c0001077983 */ /* 0x000ee80000300800 */
[----:B------:R-:W3:Y:S04]  /*e6c0*/  LDL.LU R5, [R1+0x758] ;  /* 0x0007580001057983 */ /* 0x000ee80000300800 */
[----:B------:R-:W3:Y:S04]  /*e6d0*/  LDL R65, [R1+0x1f0] ;  /* 0x0001f00001417983 */ /* 0x000ee80000100800 */
        /* <DEDUP_REMOVED lines=8> */
[----:B------:R-:W3:Y:S04]  /*e760*/  LDL R63, [R1+0x230] ;  /* 0x00023000013f7983 */ /* 0x000ee80000100800 */
[----:B------:R-:W3:Y:S04]  /*e770*/  LDL R62, [R1+0x24c] ;  /* 0x00024c00013e7983 */ /* 0x000ee80000100800 */
[----:B------:R-:W3:Y:S04]  /*e780*/  LDL R61, [R1+0x250] ;  /* 0x00025000013d7983 */ /* 0x000ee80000100800 */
[----:B------:R-:W3:Y:S04]  /*e790*/  LDL R59, [R1+0x270] ;  /* 0x00027000013b7983 */ /* 0x000ee80000100800 */
[----:B------:R-:W3:Y:S04]  /*e7a0*/  LDL R58, [R1+0x28c] ;  /* 0x00028c00013a7983 */ /* 0x000ee80000100800 */
[----:B--2---:R0:W-:Y:S02]  /*e7b0*/  STS.U8 [R66+UR9+0x9400], R8 ;  /* 0x0094000842007988 */ /* 0x0041e40008000009 */
[----:B0-----:R-:W-:-:S06]  /*e7c0*/  PRMT R8, RZ, 0x7610, R8 ;  /* 0x00007610ff087816 */ /* 0x001fcc0000000008 */
[----:B------:R0:W2:Y:S02]  /*e7d0*/  @P1 LDG.E.U8 R8, desc[UR24][R12.64] ;  /* 0x000000180c081981 */ /* 0x0000a4000c1e1100 */
[----:B0-----:R-:W-:Y:S02]  /*e7e0*/  @P1 IMAD.MOV.U32 R12, RZ, RZ, R56 ;  /* 0x000000ffff0c1224 */ /* 0x001fe400078e0038 */
[----:B------:R-:W-:Y:S01]  /*e7f0*/  @P1 IMAD.MOV.U32 R13, RZ, RZ, R60 ;  /* 0x000000ffff0d1224 */ /* 0x000fe200078e003c */
[----:B------:R-:W3:Y:S04]  /*e800*/  LDL R56, [R1+0x290] ;  /* 0x0002900001387983 */ /* 0x000ee80000100800 */
[----:B------:R-:W3:Y:S04]  /*e810*/  LDL R60, [R1+0x26c] ;  /* 0x00026c00013c7983 */ /* 0x000ee80000100800 */
[----:B--2---:R0:W-:Y:S02]  /*e820*/  STS.U8 [R66+UR9+0x9600], R8 ;  /* 0x0096000842007988 */ /* 0x0041e40008000009 */
[----:B0-----:R-:W-:-:S06]  /*e830*/  PRMT R8, RZ, 0x7610, R8 ;  /* 0x00007610ff087816 */ /* 0x001fcc0000000008 */
[----:B------:R0:W2:Y:S02]  /*e840*/  @P1 LDG.E.U8 R8, desc[UR24][R12.64] ;  /* 0x000000180c081981 */ /* 0x0000a4000c1e1100 */
[----:B0-----:R-:W-:Y:S02]  /*e850*/  @P1 IMAD.MOV.U32 R12, RZ, RZ, R47 ;  /* 0x000000ffff0c1224 */ /* 0x001fe400078e002f */
[----:B------:R-:W-:Y:S02]  /*e860*/  @P1 IMAD.MOV.U32 R13, RZ, RZ, R78 ;  /* 0x000000ffff0d1224 */ /* 0x000fe400078e004e */
[----:B------:R-:W3:Y:S01]  /*e870*/  LDL.LU R78, [R1+0x74c] ;  /* 0x00074c00014e7983 */ /* 0x000ee20000300800 */
[----:B------:R-:W-:-:S03]  /*e880*/  PRMT R9, RZ, 0x7610, R9 ;  /* 0x00007610ff097816 */ /* 0x000fc60000000009 */
        /* <DEDUP_REMOVED lines=16> */
[----:B---3--:R-:W-:Y:S02]  /*e990*/  @P1 IMAD.MOV.U32 R12, RZ, RZ, R78 ;  /* 0x000000ffff0c1224 */ /* 0x008fe400078e004e */
[----:B------:R-:W-:-:S05]  /*e9a0*/  @P1 IMAD.MOV.U32 R13, RZ, RZ, R65 ;  /* 0x000000ffff0d1224 */ /* 0x000fca00078e0041 */
[----:B------:R0:W3:Y:S02]  /*e9b0*/  @P1 LDG.E.U8 R9, desc[UR24][R12.64] ;  /* 0x000000180c091981 */ /* 0x0000e4000c1e1100 */
[----:B0-----:R-:W-:Y:S02]  /*e9c0*/  @P1 IMAD.MOV.U32 R12, RZ, RZ, R63 ;  /* 0x000000ffff0c1224 */ /* 0x001fe400078e003f */
[----:B------:R-:W-:Y:S01]  /*e9d0*/  @P1 IMAD.MOV.U32 R13, RZ, RZ, R64 ;  /* 0x000000ffff0d1224 */ /* 0x000fe200078e0040 */
[----:B------:R-:W0:Y:S01]  /*e9e0*/  S2R R78, SR_TID.X ;  /* 0x00000000004e7919 */ /* 0x000e220000002100 */
[----:B--2---:R1:W-:Y:S02]  /*e9f0*/  STS.U8 [R66+UR9+0x9e00], R8 ;  /* 0x009e000842007988 */ /* 0x0043e40008000009 */
[----:B-1----:R-:W-:-:S06]  /*ea00*/  PRMT R8, RZ, 0x7610, R8 ;  /* 0x00007610ff087816 */ /* 0x002fcc0000000008 */
[----:B------:R1:W2:Y:S01]  /*ea10*/  @P1 LDG.E.U8 R8, desc[UR24][R12.64] ;  /* 0x000000180c081981 */ /* 0x0002a2000c1e1100 */
[----:B0-----:R-:W-:-:S04]  /*ea20*/  LOP3.LUT R78, R78, 0x7f, RZ, 0xc0, !PT ;  /* 0x0000007f4e4e7812 */ /* 0x001fc800078ec0ff */
[----:B------:R-:W-:Y:S01]  /*ea30*/  LOP3.LUT R78, R78, 0x10, RZ, 0x3c, !PT ;  /* 0x000000104e4e7812 */ /* 0x000fe200078e3cff */
[----:B-1----:R-:W-:Y:S02]  /*ea40*/  @P1 IMAD.MOV.U32 R12, RZ, RZ, R61 ;  /* 0x000000ffff0c1224 */ /* 0x002fe400078e003d */
[----:B------:R-:W-:Y:S02]  /*ea50*/  @P1 IMAD.MOV.U32 R13, RZ, RZ, R62 ;  /* 0x000000ffff0d1224 */ /* 0x000fe400078e003e */
        /* <DEDUP_REMOVED lines=49> */
[----:B------:R-:W-:Y:S01]  /*ed70*/  @P1 IMAD.MOV.U32 R13, RZ, RZ, R44 ;  /* 0x000000ffff0d1224 */ /* 0x000fe200078e002c */
[----:B---3--:R-:W-:Y:S01]  /*ed80*/  STS.U8 [R78+UR9+0x8080], R9 ;  /* 0x008080094e007988 */ /* 0x008fe20008000009 */
[----:B------:R-:W-:-:S03]  /*ed90*/  PRMT R10, RZ, 0x7610, R10 ;  /* 0x00007610ff0a7816 */ /* 0x000fc6000000000a */
        /* <DEDUP_REMOVED lines=30> */
[----:B------:R0:W2:Y:S01]  /*ef80*/  @P1 LDG.E.U8 R8, desc[UR24][R12.64] ;  /* 0x000000180c081981 */ /* 0x0000a2000c1e1100 */
[----:B------:R-:W-:Y:S02]  /*ef90*/  @P1 IMAD.MOV.U32 R9, RZ, RZ, R47 ;  /* 0x000000ffff091224 */ /* 0x000fe400078e002f */
[----:B0-----:R-:W-:Y:S02]  /*efa0*/  @P1 IMAD.MOV.U32 R12, RZ, RZ, R45 ;  /* 0x000000ffff0c1224 */ /* 0x001fe400078e002d */
[----:B------:R-:W-:Y:S01]  /*efb0*/  @P1 IMAD.MOV.U32 R13, RZ, RZ, R46 ;  /* 0x000000ffff0d1224 */ /* 0x000fe200078e002e */
[----:B--2---:R0:W-:Y:S02]  /*efc0*/  STS.U8 [R78+UR9+0x9e80], R8 ;  /* 0x009e80084e007988 */ /* 0x0041e40008000009 */
[----:B0-----:R-:W-:-:S05]  /*efd0*/  @P1 IMAD.MOV.U32 R8, RZ, RZ, R77 ;  /* 0x000000ffff081224 */ /* 0x001fca00078e004d */
[----:B------:R0:W2:Y:S02]  /*efe0*/  @P1 LDG.E.U8 R10, desc[UR24][R8.64] ;  /* 0x00000018080a1981 */ /* 0x0000a4000c1e1100 */
[----:B0-----:R-:W-:-:S06]  /*eff0*/  PRMT R8, RZ, 0x7610, R8 ;  /* 0x00007610ff087816 */ /* 0x001fcc0000000008 */
[----:B------:R3:W2:Y:S01]  /*f000*/  @P1 LDG.E.U8 R8, desc[UR24][R12.64] ;  /* 0x000000180c081981 */ /* 0x0006a2000c1e1100 */
[----:B------:R-:W0:Y:S01]  /*f010*/  S2R R77, SR_TID.X ;  /* 0x00000000004d7919 */ /* 0x000e220000002100 */
[----:B---3--:R-:W-:Y:S02]  /*f020*/  @P1 IMAD.MOV.U32 R12, RZ, RZ, R43 ;  /* 0x000000ffff0c1224 */ /* 0x008fe400078e002b */
[----:B------:R-:W-:Y:S01]  /*f030*/  @P1 IMAD.MOV.U32 R13, RZ, RZ, R44 ;  /* 0x000000ffff0d1224 */ /* 0x000fe200078e002c */
[----:B0-----:R-:W-:-:S04]  /*f040*/  LOP3.LUT R77, R77, 0x7f, RZ, 0xc0, !PT ;  /* 0x0000007f4d4d7812 */ /* 0x001fc800078ec0ff */
[----:B------:R-:W-:-:S05]  /*f050*/  LOP3.LUT R77, R77, 0x20, RZ, 0x3c, !PT ;  /* 0x000000204d4d7812 */ /* 0x000fca00078e3cff */
        /* <DEDUP_REMOVED lines=72> */
[----:B------:R-:W0:Y:S01]  /*f4e0*/  S2R R76, SR_TID.X ;  /* 0x00000000004c7919 */ /* 0x000e220000002100 */
[----:B--2---:R1:W-:Y:S02]  /*f4f0*/  STS.U8 [R77+UR9+0x9d00], R8 ;  /* 0x009d00084d007988 */ /* 0x0043e40008000009 */
[----:B-1----:R-:W-:-:S06]  /*f500*/  PRMT R8, RZ, 0x7610, R8 ;  /* 0x00007610ff087816 */ /* 0x002fcc0000000008 */
[----:B------:R-:W2:Y:S01]  /*f510*/  @P1 LDG.E.U8 R8, desc[UR24][R12.64] ;  /* 0x000000180c081981 */ /* 0x000ea2000c1e1100 */
[----:B0-----:R-:W-:-:S04]  /*f520*/  LOP3.LUT R76, R76, 0x7f, RZ, 0xc0, !PT ;  /* 0x0000007f4c4c7812 */ /* 0x001fc800078ec0ff */
[----:B------:R-:W-:Y:S01]  /*f530*/  LOP3.LUT R76, R76, 0x30, RZ, 0x3c, !PT ;  /* 0x000000304c4c7812 */ /* 0x000fe200078e3cff */
[----:B------:R3:W-:Y:S01]  /*f540*/  STS.U8 [R77+UR9+0x8100], R10 ;  /* 0x0081000a4d007988 */ /* 0x0007e20008000009 */
[----:B------:R-:W-:Y:S01]  /*f550*/  PRMT R9, RZ, 0x7610, R9 ;  /* 0x00007610ff097816 */ /* 0x000fe20000000009 */
[----:B---3--:R-:W-:Y:S02]  /*f560*/  @P1 IMAD.MOV.U32 R10, RZ, RZ, R5 ;  /* 0x000000ffff0a1224 */ /* 0x008fe400078e0005 */
[----:B--2---:R-:W-:Y:S04]  /*f570*/  STS.U8 [R77+UR9+0x9f00], R8 ;  /* 0x009f00084d007988 */ /* 0x004fe80008000009 */
[----:B------:R0:W-:Y:S02]  /*f580*/  STS.U8 [R76+UR9+0x9f80], R11 ;  /* 0x009f800b4c007988 */ /* 0x0001e40008000009 */
[----:B0-----:R-:W-:Y:S01]  /*f590*/  @P1 IMAD.MOV.U32 R11, RZ, RZ, R7 ;  /* 0x000000ffff0b1224 */ /* 0x001fe200078e0007 */
[----:B------:R-:W-:Y:S01]  /*f5a0*/  PRMT R8, RZ, 0x7610, R8 ;  /* 0x00007610ff087816 */ /* 0x000fe20000000008 */
[----:B------:R-:W5:Y:S04]  /*f5b0*/  LDL.LU R7, [R1+0x708] ;  /* 0x0007080001077983 */ /* 0x000f680000300800 */
[----:B------:R0:W2:Y:S04]  /*f5c0*/  @P1 LDG.E.U8 R9, desc[UR24][R10.64] ;  /* 0x000000180a091981 */ /* 0x0000a8000c1e1100 */
[----:B------:R-:W5:Y:S01]  /*f5d0*/  LDL.LU R5, [R1+0x704] ;  /* 0x0007040001057983 */ /* 0x000f620000300800 */
[----:B0-----:R-:W-:-:S02]  /*f5e0*/  @P1 IMAD.MOV.U32 R10, RZ, RZ, R4 ;  /* 0x000000ffff0a1224 */ /* 0x001fc400078e0004 */
[----:B------:R-:W-:Y:S02]  /*f5f0*/  @P1 IMAD.MOV.U32 R11, RZ, RZ, R6 ;  /* 0x000000ffff0b1224 */ /* 0x000fe400078e0006 */
[----:B------:R-:W5:Y:S04]  /*f600*/  LDL.LU R6, [R1+0x700] ;  /* 0x0007000001067983 */ /* 0x000f680000300800 */
[----:B------:R0:W3:Y:S04]  /*f610*/  @P1 LDG.E.U8 R8, desc[UR24][R10.64] ;  /* 0x000000180a081981 */ /* 0x0000e8000c1e1100 */
[----:B------:R-:W5:Y:S01]  /*f620*/  LDL.LU R4, [R1+0x6fc] ;  /* 0x0006fc0001047983 */ /* 0x000f620000300800 */
[----:B0-----:R-:W-:-:S02]  /*f630*/  @P1 IMAD.MOV.U32 R10, RZ, RZ, R2 ;  /* 0x000000ffff0a1224 */ /* 0x001fc400078e0002 */
[----:B------:R-:W-:Y:S02]  /*f640*/  @P1 IMAD.MOV.U32 R11, RZ, RZ, R3 ;  /* 0x000000ffff0b1224 */ /* 0x000fe400078e0003 */
[----:B------:R-:W5:Y:S04]  /*f650*/  LDL.LU R3, [R1+0x6f8] ;  /* 0x0006f80001037983 */ /* 0x000f680000300800 */
[----:B------:R-:W5:Y:S04]  /*f660*/  LDL.LU R2, [R1+0x6f4] ;  /* 0x0006f40001027983 */ /* 0x000f680000300800 */
[----:B---3--:R0:W-:Y:S02]  /*f670*/  STS.U8 [R76+UR9+0x8380], R8 ;  /* 0x008380084c007988 */ /* 0x0081e40008000009 */
[----:B0-----:R-:W-:-:S06]  /*f680*/  PRMT R8, RZ, 0x7610, R8 ;  /* 0x00007610ff087816 */ /* 0x001fcc0000000008 */
[----:B------:R0:W3:Y:S02]  /*f690*/  @P1 LDG.E.U8 R8, desc[UR24][R10.64] ;  /* 0x000000180a081981 */ /* 0x0000e4000c1e1100 */
[----:B0-----:R-:W-:Y:S02]  /*f6a0*/  @P1 IMAD.MOV.U32 R10, RZ, RZ, R0 ;  /* 0x000000ffff0a1224 */ /* 0x001fe400078e0000 */
[----:B------:R-:W-:Y:S01]  /*f6b0*/  @P1 IMAD.MOV.U32 R11, RZ, RZ, R25 ;  /* 0x000000ffff0b1224 */ /* 0x000fe200078e0019 */
[----:B------:R-:W5:Y:S04]  /*f6c0*/  LDL.LU R0, [R1+0x6f0] ;  /* 0x0006f00001007983 */ /* 0x000f680000300800 */
[----:B---3--:R0:W-:Y:S02]  /*f6d0*/  STS.U8 [R76+UR9+0x8580], R8 ;  /* 0x008580084c007988 */ /* 0x0081e40008000009 */
[----:B0-----:R-:W-:-:S06]  /*f6e0*/  PRMT R8, RZ, 0x7610, R8 ;  /* 0x00007610ff087816 */ /* 0x001fcc0000000008 */
[----:B------:R0:W3:Y:S02]  /*f6f0*/  @P1 LDG.E.U8 R8, desc[UR24][R10.64] ;  /* 0x000000180a081981 */ /* 0x0000e4000c1e1100 */
[----:B0-----:R-:W-:Y:S02]  /*f700*/  @P1 IMAD.MOV.U32 R10, RZ, RZ, R20 ;  /* 0x000000ffff0a1224 */ /* 0x001fe400078e0014 */
[----:B------:R-:W-:Y:S01]  /*f710*/  @P1 IMAD.MOV.U32 R11, RZ, RZ, R21 ;  /* 0x000000ffff0b1224 */ /* 0x000fe200078e0015 */
[----:B---3--:R0:W-:Y:S02]  /*f720*/  STS.U8 [R76+UR9+0x8780], R8 ;  /* 0x008780084c007988 */ /* 0x0081e40008000009 */
[----:B0-----:R-:W-:-:S06]  /*f730*/  PRMT R8, RZ, 0x7610, R8 ;  /* 0x00007610ff087816 */ /* 0x001fcc0000000008 */
[----:B------:R0:W3:Y:S02]  /*f740*/  @P1 LDG.E.U8 R8, desc[UR24][R10.64] ;  /* 0x000000180a081981 */ /* 0x0000e4000c1e1100 */
[----:B0-----:R-:W-:Y:S02]  /*f750*/  @P1 IMAD.MOV.U32 R10, RZ, RZ, R18 ;  /* 0x000000ffff0a1224 */ /* 0x001fe400078e0012 */
[----:B----4-:R-:W-:Y:S01]  /*f760*/  @P1 IMAD.MOV.U32 R11, RZ, RZ, R19 ;  /* 0x000000ffff0b1224 */ /* 0x010fe200078e0013 */
        /* <DEDUP_REMOVED lines=47> */
[----:B------:R-:W3:Y:S04]  /*fa60*/  @P1 LDG.E.U8 R8, desc[UR24][R10.64] ;  /* 0x000000180a081981 */ /* 0x000ee8000c1e1100 */
[----:B--2---:R0:W-:Y:S01]  /*fa70*/  STS.U8 [R76+UR9+0x8180], R9 ;  /* 0x008180094c007988 */ /* 0x0041e20008000009 */
[----:B------:R-:W-:-:S04]  /*fa80*/  ISETP.NE.U32.AND P1, PT, RZ, UR7, PT ;  /* 0x00000007ff007c0c */ /* 0x000fc8000bf25070 */
[C---:B------:R-:W-:Y:S02]  /*fa90*/  ISETP.LT.OR P2, PT, R79.reuse, 0x40, P1 ;  /* 0x000000404f00780c */ /* 0x040fe40000f41670 */
[----:B------:R-:W-:Y:S01]  /*faa0*/  ISETP.GE.AND P3, PT, R79, 0x80, PT ;  /* 0x000000804f00780c */ /* 0x000fe20003f66270 */
[----:B---3--:R0:W-:Y:S01]  /*fab0*/  STS.U8 [R76+UR9+0x9d80], R8 ;  /* 0x009d80084c007988 */ /* 0x0081e20008000009 */
[----:B------:R1:W-:Y:S06]  /*fac0*/  MEMBAR.ALL.CTA ;  /* 0x0000000000007992 */ /* 0x0003ec0000008000 */
[----:B-1----:R-:W1:Y:S02]  /*fad0*/  FENCE.VIEW.ASYNC.S ;  /* 0x00000000000073c6 */ /* 0x002e640000000000 */
[----:B-1----:R-:W-:Y:S06]  /*fae0*/  BAR.SYNC.DEFER_BLOCKING 0x0 ;  /* 0x0000000000007b1d */ /* 0x002fec0000010000 */
[----:B------:R-:W-:Y:S05]  /*faf0*/  @P2 BRA `(.L_x_6) ;  /* 0x00000000008c2947 */ /* 0x000fea0003800000 */
[----:B------:R-:W-:Y:S02]  /*fb00*/  USHF.R.U32.HI UR16, URZ, 0x4, UR9 ;  /* 0x00000004ff107899 */ /* 0x000fe40008011609 */
[----:B------:R-:W-:Y:S02]  /*fb10*/  UIADD3 UR5, UPT, UPT, UR9, 0x8000, URZ ;  /* 0x0000800009057890 */ /* 0x000fe4000fffe0ff */
[----:B------:R-:W-:Y:S02]  /*fb20*/  USGXT.U32 UR16, UR16, 0xe ;  /* 0x0000000e1010789a */ /* 0x000fe40008000000 */
[----:B------:R-:W-:Y:S02]  /*fb30*/  USHF.R.U32.HI UR5, URZ, 0x4, UR5 ;  /* 0x00000004ff057899 */ /* 0x000fe40008011605 */
[----:B------:R-:W-:Y:S01]  /*fb40*/  UIADD3 UR26, UP1, UPT, UR16, 0x100, URZ ;  /* 0x00000100101a7890 */ /* 0x000fe2000ff3e0ff */
[----:B------:R-:W-:Y:S01]  /*fb50*/  UMOV UR4, URZ ;  /* 0x000000ff00047c82 */ /* 0x000fe20008000000 */
[----:B------:R-:W-:-:S02]  /*fb60*/  USGXT.U32 UR6, UR5, 0xe ;  /* 0x0000000e0506789a */ /* 0x000fc40008000000 */
[----:B------:R-:W-:Y:S01]  /*fb70*/  UIADD3.X UR27, UPT, UPT, UR4, 0x40004040, URZ, UP1, !UPT ;  /* 0x40004040041b7890 */ /* 0x000fe20008ffe4ff */
[----:B------:R-:W-:Y:S01]  /*fb80*/  UMOV UR14, 0xfffffffe ;  /* 0xfffffffe000e7882 */ /* 0x000fe20000000000 */
[----:B------:R-:W-:Y:S01]  /*fb90*/  UMOV UR15, 0x7fffbfdf ;  /* 0x7fffbfdf000f7882 */ /* 0x000fe20000000000 */
[----:B------:R-:W-:Y:S01]  /*fba0*/  UMOV UR7, URZ ;  /* 0x000000ff00077c82 */ /* 0x000fe20008000000 */
[----:B------:R-:W-:Y:S02]  /*fbb0*/  UIADD3 UR20, UPT, UPT, UR8, 0x80, URZ ;  /* 0x0000008008147890 */ /* 0x000fe4000fffe0ff */
[----:B------:R-:W-:Y:S02]  /*fbc0*/  UIADD3.64 UR14, UPT, UPT, UR6, -UR14, URZ ;  /* 0x8000000e060e7297 */ /* 0x000fe4000fffe0ff */
[----:B------:R-:W-:Y:S02]  /*fbd0*/  UIADD3.64 UR18, UPT, UPT, UR26, 0x100, URZ ;  /* 0x000001001a127897 */ /* 0x000fe4000fffe0ff */
[----:B------:R-:W-:-:S02]  /*fbe0*/  UIADD3 UR21, UPT, UPT, UR8, 0x80, URZ ;  /* 0x0000008008157890 */ /* 0x000fc4000fffe0ff */
[----:B------:R-:W-:Y:S01]  /*fbf0*/  UIADD3.64 UR22, UPT, UPT, UR26, 0x200, URZ ;  /* 0x000002001a167897 */ /* 0x000fe2000fffe0ff */
[----:B------:R-:W-:Y:S01]  /*fc00*/  UMOV UR28, 0x0 ;  /* 0x00000000001c7882 */ /* 0x000fe20000000000 */
[----:B------:R-:W-:Y:S01]  /*fc10*/  UMOV UR29, 0x8208010 ;  /* 0x08208010001d7882 */ /* 0x000fe20000000000 */
[----:B------:R-:W-:Y:S01]  /*fc20*/  UMOV UR17, 0x40004040 ;  /* 0x4000404000117882 */ /* 0x000fe20000000000 */
[----:B------:R-:W-:Y:S01]  /*fc30*/  UMOV UR7, 0x80004020 ;  /* 0x8000402000077882 */ /* 0x000fe20000000000 */
[----:B------:R-:W-:Y:S01]  /*fc40*/  UMOV UR30, 0x0 ;  /* 0x00000000001e7882 */ /* 0x000fe20000000000 */
[----:B------:R-:W-:Y:S01]  /*fc50*/  UMOV UR31, 0x8208010 ;  /* 0x08208010001f7882 */ /* 0x000fe20000000000 */
[----:B------:R-:W-:Y:S01]  /*fc60*/  UMOV UR32, 0x0 ;  /* 0x0000000000207882 */ /* 0x000fe20000000000 */
[----:B------:R-:W-:Y:S01]  /*fc70*/  UMOV UR33, 0x8208010 ;  /* 0x0820801000217882 */ /* 0x000fe20000000000 */
[----:B------:R-:W-:Y:S01]  /*fc80*/  UMOV UR4, UR11 ;  /* 0x0000000b00047c82 */ /* 0x000fe20008000000 */
[----:B------:R-:W-:Y:S01]  /*fc90*/  UMOV UR5, URZ ;  /* 0x000000ff00057c82 */ /* 0x000fe20008000000 */
[----:B------:R1:W-:Y:S01]  /*fca0*/  UTCQMMA gdesc[UR16], gdesc[UR6], tmem[UR8], tmem[UR28], idesc[UR29], !UPT ;  /* 0x00ff1c06100075ea */ /* 0x0003e2000f800308 */
[----:B------:R-:W-:Y:S01]  /*fcb0*/  UMOV UR34, 0x0 ;  /* 0x0000000000227882 */ /* 0x000fe20000000000 */
[----:B------:R-:W-:Y:S01]  /*fcc0*/  UMOV UR35, 0x8208010 ;  /* 0x0820801000237882 */ /* 0x000fe20000000000 */
[----:B------:R1:W-:Y:S01]  /*fcd0*/  UTCQMMA gdesc[UR26], gdesc[UR14], tmem[UR8], tmem[UR30], idesc[UR31], UPT ;  /* 0x00ff1e0e1a0075ea */ /* 0x0003e2000b800308 */
[----:B------:R-:W-:Y:S01]  /*fce0*/  UMOV UR4, UR4 ;  /* 0x0000000400047c82 */ /* 0x000fe20008000000 */
[----:B------:R1:W-:Y:S01]  /*fcf0*/  UTCQMMA gdesc[UR18], gdesc[UR6], tmem[UR20], tmem[UR32], idesc[UR33], !UPT ;  /* 0x00ff2006120075ea */ /* 0x0003e2000f800314 */
[----:B------:R1:W-:Y:S01]  /*fd00*/  UTCQMMA gdesc[UR22], gdesc[UR14], tmem[UR21], tmem[UR34], idesc[UR35], UPT ;  /* 0x00ff220e160075ea */ /* 0x0003e2000b800315 */
[----:B------:R1:W-:Y:S01]  /*fd10*/  UTCBAR [UR4], URZ ;  /* 0x000000ff040073e9 */ /* 0x0003e200080000ff */
[----:B------:R-:W-:Y:S01]  /*fd20*/  NOP ;  /* 0x0000000000007918 */ /* 0x000fe20000000000 */
.L_x_6:
[----:B-1----:R-:W-:Y:S01]  /*fd30*/  UMOV UR4, URZ ;  /* 0x000000ff00047c82 */ /* 0x002fe20008000000 */
[----:B------:R-:W-:Y:S05]  /*fd40*/  @!P3 BRA `(.L_x_7) ;  /* 0x000000b80038b947 */ /* 0x000fea0003800000 */
[----:B0-----:R-:W-:Y:S01]  /*fd50*/  SHF.R.S32.HI R8, RZ, 0x1f, R79 ;  /* 0x0000001fff087819 */ /* 0x001fe2000001144f */
[----:B------:R-:W-:Y:S01]  /*fd60*/  UIADD3 UR4, UPT, UPT, UR9, 0x4000, URZ ;  /* 0x0000400009047890 */ /* 0x000fe2000fffe0ff */
[----:B------:R-:W-:Y:S02]  /*fd70*/  UMOV UR5, URZ ;  /* 0x000000ff00057c82 */ /* 0x000fe40008000000 */
[----:B------:R-:W-:Y:S01]  /*fd80*/  LEA.HI R8, R8, R79, RZ, 0x6 ;  /* 0x0000004f08087211 */ /* 0x000fe200078f30ff */
[----:B------:R-:W-:Y:S02]  /*fd90*/  USHF.R.U32.HI UR16, URZ, 0x4, UR4 ;  /* 0x00000004ff107899 */ /* 0x000fe40008011604 */
[----:B------:R-:W-:Y:S01]  /*fda0*/  UIADD3 UR4, UPT, UPT, UR9, 0xa000, URZ ;  /* 0x0000a00009047890 */ /* 0x000fe2000fffe0ff */
[----:B------:R-:W-:Y:S01]  /*fdb0*/  SHF.R.S32.HI R8, RZ, 0x6, R8 ;  /* 0x00000006ff087819 */ /* 0x000fe20000011408 */
[----:B------:R-:W-:Y:S02]  /*fdc0*/  USGXT.U32 UR16, UR16, 0xe ;  /* 0x0000000e1010789a */ /* 0x000fe40008000000 */
[----:B------:R-:W-:Y:S01]  /*fdd0*/  USHF.R.U32.HI UR4, URZ, 0x4, UR4 ;  /* 0x00000004ff047899 */ /* 0x000fe20008011604 */
[----:B------:R-:W-:Y:S01]  /*fde0*/  VIMNMX R8, PT, PT, R8, 0x2, !PT ;  /* 0x0000000208087848 */ /* 0x000fe20007fe0100 */
[----:B------:R-:W-:-:S02]  /*fdf0*/  UIADD3 UR32, UP1, UPT, UR16, 0x100, URZ ;  /* 0x0000010010207890 */ /* 0x000fc4000ff3e0ff */
[----:B------:R-:W-:Y:S02]  /*fe00*/  USGXT.U32 UR4, UR4, 0xe ;  /* 0x0000000e0404789a */ /* 0x000fe40008000000 */
[----:B------:R-:W-:Y:S01]  /*fe10*/  VIADD R9, R8, 0xfffffffe ;  /* 0xfffffffe08097836 */ /* 0x000fe20000000000 */
[----:B------:R-:W-:Y:S01]  /*fe20*/  USHF.L.U32 UR20, UR12, 0x6, URZ ;  /* 0x000000060c147899 */ /* 0x000fe200080006ff */
[----:B------:R-:W-:Y:S01]  /*fe30*/  IMAD.MOV.U32 R8, RZ, RZ, RZ ;  /* 0x000000ffff087224 */ /* 0x000fe200078e00ff */
[----:B------:R-:W-:Y:S02]  /*fe40*/  USHF.L.U32 UR21, UR13, 0x6, URZ ;  /* 0x000000060d157899 */ /* 0x000fe400080006ff */
[----:B------:R0:W-:Y:S01]  /*fe50*/  STL [R1+0x6ec], R9 ;  /* 0x0006ec0901007387 */ /* 0x0001e20000100800 */
[----:B------:R-:W-:Y:S01]  /*fe60*/  UIADD3.X UR33, UPT, UPT, UR5, 0x40004040, URZ, UP1, !UPT ;  /* 0x4000404005217890 */ /* 0x000fe20008ffe4ff */
[----:B------:R-:W-:Y:S02]  /*fe70*/  UMOV UR14, 0xfffffffe ;  /* 0xfffffffe000e7882 */ /* 0x000fe40000000000 */
[----:B------:R0:W-:Y:S01]  /*fe80*/  STL [R1+0x6c8], RZ ;  /* 0x0006c8ff01007387 */ /* 0x0001e20000100800 */
[----:B------:R-:W-:Y:S01]  /*fe90*/  UMOV UR15, 0x7fffbfdf ;  /* 0x7fffbfdf000f7882 */ /* 0x000fe20000000000 */
[----:B------:R-:W-:-:S02]  /*fea0*/  USHF.R.S32.HI UR23, URZ, 0x1f, UR20 ;  /* 0x0000001fff177899 */ /* 0x000fc40008011414 */
[----:B------:R-:W-:Y:S02]  /*feb0*/  USHF.R.S32.HI UR30, URZ, 0x1f, UR21 ;  /* 0x0000001fff1e7899 */ /* 0x000fe40008011415 */
[----:B------:R-:W-:Y:S02]  /*fec0*/  UIADD3.64 UR14, UPT, UPT, UR4, -UR14, URZ ;  /* 0x8000000e040e7297 */ /* 0x000fe4000fffe0ff */
[----:B------:R-:W-:Y:S02]  /*fed0*/  UIADD3.64 UR26, UPT, UPT, UR32, 0x100, URZ ;  /* 0x00000100201a7897 */ /* 0x000fe4000fffe0ff */
[----:B------:R-:W-:Y:S01]  /*fee0*/  UIADD3.64 UR28, UPT, UPT, UR32, 0x200, URZ ;  /* 0x00000200201c7897 */ /* 0x000fe2000fffe0ff */
[----:B------:R-:W-:Y:S01]  /*fef0*/  UMOV UR22, 0x1 ;  /* 0x0000000100167882 */ /* 0x000fe20000000000 */
[----:B------:R-:W-:Y:S01]  /*ff00*/  UMOV UR12, UR4 ;  /* 0x00000004000c7c82 */ /* 0x000fe20008000000 */
[----:B0-----:R-:W-:-:S09]  /*ff10*/  UMOV UR13, 0x80004020 ;  /* 0x80004020000d7882 */ /* 0x001fd20000000000 */
.L_x_10:
[----:B------:R-:W2:Y:S01]  /*ff20*/  LDL.LU R19, [R1+0x20c] ;  /* 0x00020c0001137983 */ /* 0x000ea20000300800 */
[----:B------:R-:W-:Y:S01]  /*ff30*/  IMAD.U32 R8, R8, -0x80000000, RZ ;  /* 0x8000000008087824 */ /* 0x000fe200078e00ff */
[----:B------:R-:W0:Y:S02]  /*ff40*/  LDC R41, c[0x0][0x3a0] ;  /* 0x0000e800ff297b82 */ /* 0x000e240000000800 */
[----:B------:R-:W3:Y:S04]  /*ff50*/  LDL.LU R18, [R1+0x3e4] ;  /* 0x0003e40001127983 */ /* 0x000ee80000300800 */
[----:B------:R-:W4:Y:S04]  /*ff60*/  LDL.LU R17, [R1+0x3e0] ;  /* 0x0003e00001117983 */ /* 0x000f280000300800 */
[----:B------:R-:W4:Y:S04]  /*ff70*/  LDL.LU R10, [R1+0x3dc] ;  /* 0x0003dc00010a7983 */ /* 0x000f280000300800 */
[----:B------:R-:W4:Y:S04]  /*ff80*/  LDL.LU R16, [R1+0x3d8] ;  /* 0x0003d80001107983 */ /* 0x000f280000300800 */
[----:B-1----:R-:W4:Y:S04]  /*ff90*/  LDL.LU R9, [R1+0x1f8] ;  /* 0x0001f80001097983 */ /* 0x002f280000300800 */
[----:B------:R-:W4:Y:S04]  /*ffa0*/  LDL.LU R15, [R1+0x3d4] ;  /* 0x0003d400010f7983 */ /* 0x000f280000300800 */
[----:B------:R-:W4:Y:S04]  /*ffb0*/  LDL.LU R13, [R1+0x208] ;  /* 0x00020800010d7983 */ /* 0x000f280000300800 */
[----:B------:R-:W4:Y:S04]  /*ffc0*/  LDL.LU R14, [R1+0x3d0] ;  /* 0x0003d000010e7983 */ /* 0x000f280000300800 */
[----:B------:R-:W4:Y:S04]  /*ffd0*/  LDL.LU R12, [R1+0x204] ;  /* 0x00020400010c7983 */ /* 0x000f280000300800 */
[----:B------:R-:W4:Y:S01]  /*ffe0*/  LDL.LU R11, [R1+0x3c8] ;  /* 0x0003c800010b7983 */ /* 0x000f220000300800 */
[----:B--2---:R-:W-:-:S02]  /*fff0*/  IADD3 R19, P2, PT, R19, UR21, RZ ;  /* 0x0000001513137c10 */ /* 0x004fc4000ff5e0ff */
[----:B---3--:R-:W-:-:S03]  /*10000*/  IADD3 R18, P3, PT, R18, UR21, RZ ;  /* 0x0000001512127c10 */ /* 0x008fc6000ff7e0ff */
[----:B------:R-:W-:Y:S01]  /*10010*/  STL [R1+0x20c], R19 ;  /* 0x00020c1301007387 */ /* 0x000fe20000100800 */
[----:B----4-:R-:W-:Y:S02]  /*10020*/  IADD3 R17, P4, PT, R17, UR21, RZ ;  /* 0x0000001511117c10 */ /* 0x010fe4000ff9e0ff */
[----:B------:R-:W-:-:S05]  /*10030*/  IADD3 R10, P5, PT, R10, UR21, RZ ;  /* 0x000000150a0a7c10 */ /* 0x000fca000ffbe0ff */
[----:B------:R1:W-:Y:S01]  /*10040*/  STL [R1+0x3dc], R10 ;  /* 0x0003dc0a01007387 */ /* 0x0003e20000100800 */
[----:B------:R-:W-:-:S03]  /*10050*/  IADD3.X R9, PT, PT, R9, UR30, RZ, P2, !PT ;  /* 0x0000001e09097c10 */ /* 0x000fc600097fe4ff */
[----:B------:R-:W-:Y:S04]  /*10060*/  STL [R1+0x3e4], R18 ;  /* 0x0003e41201007387 */ /* 0x000fe80000100800 */
[----:B-1----:R-:W2:Y:S01]  /*10070*/  LDL.LU R10, [R1+0x200] ;  /* 0x00020000010a7983 */ /* 0x002ea20000300800 */
[----:B------:R-:W-:-:S03]  /*10080*/  IADD3 R16, P6, PT, R16, UR21, RZ ;  /* 0x0000001510107c10 */ /* 0x000fc6000ffde0ff */
[----:B------:R-:W-:Y:S04]  /*10090*/  STL [R1+0x3e0], R17 ;  /* 0x0003e01101007387 */ /* 0x000fe80000100800 */
[----:B------:R1:W-:Y:S04]  /*100a0*/  STL [R1+0x1f8], R9 ;  /* 0x0001f80901007387 */ /* 0x0003e80000100800 */
[----:B-1----:R-:W3:Y:S01]  /*100b0*/  LDL.LU R9, [R1+0x3c0] ;  /* 0x0003c00001097983 */ /* 0x002ee20000300800 */
[----:B------:R-:W-:Y:S02]  /*100c0*/  IADD3.X R13, PT, PT, R13, UR30, RZ, P3, !PT ;  /* 0x0000001e0d0d7c10 */ /* 0x000fe40009ffe4ff */
[----:B------:R-:W-:Y:S01]  /*100d0*/  IADD3 R15, P2, PT, R15, UR21, RZ ;  /* 0x000000150f0f7c10 */ /* 0x000fe2000ff5e0ff */
[----:B------:R-:W-:Y:S01]  /*100e0*/  STL [R1+0x3d8], R16 ;  /* 0x0003d81001007387 */ /* 0x000fe20000100800 */
[----:B------:R-:W-:-:S02]  /*100f0*/  IADD3.X R12, PT, PT, R12, UR30, RZ, P4, !PT ;  /* 0x0000001e0c0c7c10 */ /* 0x000fc4000a7fe4ff */
[----:B------:R-:W-:Y:S01]  /*10100*/  IADD3 R14, P3, PT, R14, UR21, RZ ;  /* 0x000000150e0e7c10 */ /* 0x000fe2000ff7e0ff */
[----:B------:R1:W-:Y:S01]  /*10110*/  STL [R1+0x208], R13 ;  /* 0x0002080d01007387 */ /* 0x0003e20000100800 */
[----:B------:R-:W-:-:S03]  /*10120*/  IADD3 R11, P4, PT, R11, UR21, RZ ;  /* 0x000000150b0b7c10 */ /* 0x000fc6000ff9e0ff */
[----:B-1----:R-:W4:Y:S04]  /*10130*/  LDL.LU R13, [R1+0x1fc] ;  /* 0x0001fc00010d7983 */ /* 0x002f280000300800 */
[----:B------:R-:W-:Y:S04]  /*10140*/  STL [R1+0x3d4], R15 ;  /* 0x0003d40f01007387 */ /* 0x000fe80000100800 */
[----:B------:R1:W-:Y:S04]  /*10150*/  STL [R1+0x204], R12 ;  /* 0x0002040c01007387 */ /* 0x0003e80000100800 */
[----:B-1----:R-:W4:Y:S04]  /*10160*/  LDL.LU R12, [R1+0x3b8] ;  /* 0x0003b800010c7983 */ /* 0x002f280000300800 */
[----:B------:R-:W-:Y:S04]  /*10170*/  STL [R1+0x3d0], R14 ;  /* 0x0003d00e01007387 */ /* 0x000fe80000100800 */
[----:B------:R-:W4:Y:S04]  /*10180*/  LDL.LU R35, [R1+0x1f4] ;  /* 0x0001f40001237983 */ /* 0x000f280000300800 */
[----:B------:R-:W4:Y:S04]  /*10190*/  LDL.LU R34, [R1+0x3b0] ;  /* 0x0003b00001227983 */ /* 0x000f280000300800 */
[----:B------:R-:W4:Y:S04]  /*101a0*/  LDL.LU R33, [R1+0x3cc] ;  /* 0x0003cc0001217983 */ /* 0x000f280000300800 */
[----:B------:R1:W-:Y:S04]  /*101b0*/  STL [R1+0x3c8], R11 ;  /* 0x0003c80b01007387 */ /* 0x0003e80000100800 */
[----:B------:R-:W4:Y:S04]  /*101c0*/  LDL.LU R32, [R1+0x3a8] ;  /* 0x0003a80001207983 */ /* 0x000f280000300800 */
        /* <DEDUP_REMOVED lines=15> */
[----:B-1----:R-:W4:Y:S04]  /*102c0*/  LDL.LU R11, [R1+0x368] ;  /* 0x00036800010b7983 */ /* 0x002f280000300800 */
[----:B------:R-:W4:Y:S01]  /*102d0*/  LDL.LU R16, [R1+0x384] ;  /* 0x0003840001107983 */ /* 0x000f220000300800 */
[----:B--2---:R-:W-:-:S05]  /*102e0*/  IADD3.X R10, PT, PT, R10, UR30, RZ, P5, !PT ;  /* 0x0000001e0a0a7c10 */ /* 0x004fca000affe4ff */
[----:B------:R1:W-:Y:S04]  /*102f0*/  STL [R1+0x200], R10 ;  /* 0x0002000a01007387 */ /* 0x0003e80000100800 */
[----:B-1----:R-:W2:Y:S01]  /*10300*/  LDL.LU R10, [R1+0x360] ;  /* 0x00036000010a7983 */ /* 0x002ea20000300800 */
[----:B---3--:R-:W-:-:S03]  /*10310*/  IADD3 R9, P5, PT, R9, UR21, RZ ;  /* 0x0000001509097c10 */ /* 0x008fc6000ffbe0ff */
[----:B------:R-:W3:Y:S04]  /*10320*/  LDL.LU R15, [R1+0x37c] ;  /* 0x00037c00010f7983 */ /* 0x000ee80000300800 */
[----:B------:R1:W-:Y:S04]  /*10330*/  STL [R1+0x3c0], R9 ;  /* 0x0003c00901007387 */ /* 0x0003e80000100800 */
[----:B-1----:R-:W3:Y:S01]  /*10340*/  LDL.LU R9, [R1+0x358] ;  /* 0x0003580001097983 */ /* 0x002ee20000300800 */
[----:B----4-:R-:W-:-:S03]  /*10350*/  IADD3.X R13, PT, PT, R13, UR30, RZ, P6, !PT ;  /* 0x0000001e0d0d7c10 */ /* 0x010fc6000b7fe4ff */
[----:B------:R-:W4:Y:S04]  /*10360*/  LDL.LU R14, [R1+0x374] ;  /* 0x00037400010e7983 */ /* 0x000f280000300800 */
[----:B------:R1:W-:Y:S04]  /*10370*/  STL [R1+0x1fc], R13 ;  /* 0x0001fc0d01007387 */ /* 0x0003e80000100800 */
[----:B-1----:R-:W4:Y:S01]  /*10380*/  LDL.LU R13, [R1+0x350] ;  /* 0x00035000010d7983 */ /* 0x002f220000300800 */
[----:B------:R-:W-:-:S05]  /*10390*/  IADD3 R12, P6, PT, R12, UR21, RZ ;  /* 0x000000150c0c7c10 */ /* 0x000fca000ffde0ff */
[----:B------:R1:W-:Y:S01]  /*103a0*/  STL [R1+0x3b8], R12 ;  /* 0x0003b80c01007387 */ /* 0x0003e20000100800 */
[----:B------:R-:W-:Y:S02]  /*103b0*/  IADD3.X R35, PT, PT, R35, UR30, RZ, P2, !PT ;  /* 0x0000001e23237c10 */ /* 0x000fe400097fe4ff */
[----:B------:R-:W-:Y:S01]  /*103c0*/  IADD3 R34, P2, PT, R34, UR21, RZ ;  /* 0x0000001522227c10 */ /* 0x000fe2000ff5e0ff */
[----:B-1----:R-:W4:Y:S01]  /*103d0*/  LDL.LU R12, [R1+0x36c] ;  /* 0x00036c00010c7983 */ /* 0x002f220000300800 */
[----:B------:R-:W-:-:S03]  /*103e0*/  IADD3.X R33, PT, PT, R33, UR30, RZ, P3, !PT ;  /* 0x0000001e21217c10 */ /* 0x000fc60009ffe4ff */
[----:B------:R-:W-:Y:S01]  /*103f0*/  STL [R1+0x1f4], R35 ;  /* 0x0001f42301007387 */ /* 0x000fe20000100800 */
[----:B------:R-:W-:-:S03]  /*10400*/  IADD3 R32, P3, PT, R32, UR21, RZ ;  /* 0x0000001520207c10 */ /* 0x000fc6000ff7e0ff */
[----:B------:R-:W-:Y:S01]  /*10410*/  STL [R1+0x3b0], R34 ;  /* 0x0003b02201007387 */ /* 0x000fe20000100800 */
        /* <DEDUP_REMOVED lines=26> */
[----:B------:R-:W-:Y:S02]  /*105c0*/  IADD3 R18, P5, PT, R18, UR21, RZ ;  /* 0x0000001512127c10 */ /* 0x000fe4000ffbe0ff */
[----:B------:R-:W-:Y:S01]  /*105d0*/  IADD3.X R17, PT, PT, R17, UR30, RZ, P6, !PT ;  /* 0x0000001e11117c10 */ /* 0x000fe2000b7fe4ff */
[----:B------:R-:W-:Y:S01]  /*105e0*/  STL [R1+0x378], R20 ;  /* 0x0003781401007387 */ /* 0x000fe20000100800 */
[----:B------:R-:W-:-:S03]  /*105f0*/  IADD3 R11, P6, PT, R11, UR21, RZ ;  /* 0x000000150b0b7c10 */ /* 0x000fc6000ffde0ff */
[----:B------:R-:W-:Y:S01]  /*10600*/  STL [R1+0x394], R19 ;  /* 0x0003941301007387 */ /* 0x000fe20000100800 */
[----:B------:R-:W-:-:S03]  /*10610*/  IADD3.X R16, PT, PT, R16, UR30, RZ, P2, !PT ;  /* 0x0000001e10107c10 */ /* 0x000fc600097fe4ff */
[----:B------:R1:W-:Y:S04]  /*10620*/  STL [R1+0x368], R11 ;  /* 0x0003680b01007387 */ /* 0x0003e80000100800 */
[----:B------:R-:W-:Y:S04]  /*10630*/  STL [R1+0x370], R18 ;  /* 0x0003701201007387 */ /* 0x000fe80000100800 */
[----:B-1----:R-:W4:Y:S04]  /*10640*/  LDL.LU R11, [R1+0x348] ;  /* 0x00034800010b7983 */ /* 0x002f280000300800 */
[----:B------:R-:W-:Y:S01]  /*10650*/  STL [R1+0x38c], R17 ;  /* 0x00038c1101007387 */ /* 0x000fe20000100800 */
[----:B--2---:R-:W-:-:S02]  /*10660*/  IADD3 R10, P2, PT, R10, UR21, RZ ;  /* 0x000000150a0a7c10 */ /* 0x004fc4000ff5e0ff */
[----:B---3--:R-:W-:-:S03]  /*10670*/  IADD3.X R15, PT, PT, R15, UR30, RZ, P3, !PT ;  /* 0x0000001e0f0f7c10 */ /* 0x008fc60009ffe4ff */
[----:B------:R1:W-:Y:S04]  /*10680*/  STL [R1+0x360], R10 ;  /* 0x0003600a01007387 */ /* 0x0003e80000100800 */
[----:B-1----:R-:W2:Y:S01]  /*10690*/  LDL.LU R10, [R1+0x364] ;  /* 0x00036400010a7983 */ /* 0x002ea20000300800 */
[----:B------:R-:W-:-:S03]  /*106a0*/  IADD3 R9, P3, PT, R9, UR21, RZ ;  /* 0x0000001509097c10 */ /* 0x000fc6000ff7e0ff */
[----:B------:R-:W-:Y:S04]  /*106b0*/  STL [R1+0x384], R16 ;  /* 0x0003841001007387 */ /* 0x000fe80000100800 */
[----:B------:R1:W-:Y:S04]  /*106c0*/  STL [R1+0x358], R9 ;  /* 0x0003580901007387 */ /* 0x0003e80000100800 */
[----:B-1----:R-:W3:Y:S01]  /*106d0*/  LDL.LU R9, [R1+0x340] ;  /* 0x0003400001097983 */ /* 0x002ee20000300800 */
[----:B----4-:R-:W-:Y:S02]  /*106e0*/  IADD3.X R14, PT, PT, R14, UR30, RZ, P4, !PT ;  /* 0x0000001e0e0e7c10 */ /* 0x010fe4000a7fe4ff */
[----:B------:R-:W-:Y:S01]  /*106f0*/  IADD3 R13, P4, PT, R13, UR21, RZ ;  /* 0x000000150d0d7c10 */ /* 0x000fe2000ff9e0ff */
[----:B------:R-:W-:Y:S04]  /*10700*/  STL [R1+0x37c], R15 ;  /* 0x00037c0f01007387 */ /* 0x000fe80000100800 */
[----:B------:R1:W-:Y:S04]  /*10710*/  STL [R1+0x350], R13 ;  /* 0x0003500d01007387 */ /* 0x0003e80000100800 */
[----:B-1----:R-:W4:Y:S01]  /*10720*/  LDL.LU R13, [R1+0x35c] ;  /* 0x00035c00010d7983 */ /* 0x002f220000300800 */
[----:B------:R-:W-:-:S03]  /*10730*/  IADD3.X R12, PT, PT, R12, UR30, RZ, P5, !PT ;  /* 0x0000001e0c0c7c10 */ /* 0x000fc6000affe4ff */
        /* <DEDUP_REMOVED lines=21> */
[----:B-1----:R-:W4:Y:S01]  /*10890*/  LDL.LU R12, [R1+0x30c] ;  /* 0x00030c00010c7983 */ /* 0x002f220000300800 */
[----:B------:R-:W-:-:S03]  /*108a0*/  IADD3 R11, P5, PT, R11, UR21, RZ ;  /* 0x000000150b0b7c10 */ /* 0x000fc6000ffbe0ff */
[----:B------:R-:W4:Y:S04]  /*108b0*/  LDL.LU R16, [R1+0x2e8] ;  /* 0x0002e80001107983 */ /* 0x000f280000300800 */
[----:B------:R1:W-:Y:S04]  /*108c0*/  STL [R1+0x348], R11 ;  /* 0x0003480b01007387 */ /* 0x0003e80000100800 */
        /* <DEDUP_REMOVED lines=9> */
[----:B----4-:R-:W-:-:S05]  /*10960*/  IADD3.X R13, PT, PT, R13, UR30, RZ, P2, !PT ;  /* 0x0000001e0d0d7c10 */ /* 0x010fca00097fe4ff */
[----:B------:R1:W-:Y:S01]  /*10970*/  STL [R1+0x35c], R13 ;  /* 0x00035c0d01007387 */ /* 0x0003e20000100800 */
[----:B------:R-:W-:Y:S02]  /*10980*/  IADD3 R35, P2, PT, R35, UR21, RZ ;  /* 0x0000001523237c10 */ /* 0x000fe4000ff5e0ff */
[----:B------:R-:W-:Y:S01]  /*10990*/  IADD3.X R34, PT, PT, R34, UR30, RZ, P3, !PT ;  /* 0x0000001e22227c10 */ /* 0x000fe20009ffe4ff */
[----:B-1----:R-:W4:Y:S01]  /*109a0*/  LDL.LU R13, [R1+0x2d0] ;  /* 0x0002d000010d7983 */ /* 0x002f220000300800 */
        /* <DEDUP_REMOVED lines=34> */
[----:B------:R-:W-:Y:S04]  /*10bd0*/  STL [R1+0x2f8], R19 ;  /* 0x0002f81301007387 */ /* 0x000fe80000100800 */
[----:B------:R1:W-:Y:S01]  /*10be0*/  STL [R1+0x30c], R12 ;  /* 0x00030c0c01007387 */ /* 0x0003e20000100800 */
[----:B------:R-:W-:-:S03]  /*10bf0*/  IADD3 R16, P2, PT, R16, UR21, RZ ;  /* 0x0000001510107c10 */ /* 0x000fc6000ff5e0ff */
[----:B------:R-:W-:Y:S04]  /*10c00*/  STL [R1+0x314], R18 ;  /* 0x0003141201007387 */ /* 0x000fe80000100800 */
[----:B-1----:R-:W4:Y:S01]  /*10c10*/  LDL.LU R12, [R1+0x2ec] ;  /* 0x0002ec00010c7983 */ /* 0x002f220000300800 */
[----:B------:R-:W-:-:S03]  /*10c20*/  IADD3.X R11, PT, PT, R11, UR30, RZ, P3, !PT ;  /* 0x0000001e0b0b7c10 */ /* 0x000fc60009ffe4ff */
[----:B------:R-:W-:Y:S04]  /*10c30*/  STL [R1+0x2f0], R17 ;  /* 0x0002f01101007387 */ /* 0x000fe80000100800 */
[----:B------:R1:W-:Y:S01]  /*10c40*/  STL [R1+0x304], R11 ;  /* 0x0003040b01007387 */ /* 0x0003e20000100800 */
[----:B------:R-:W-:-:S03]  /*10c50*/  IADD3 R15, P3, PT, R15, UR21, RZ ;  /* 0x000000150f0f7c10 */ /* 0x000fc6000ff7e0ff */
[----:B-1----:R-:W4:Y:S04]  /*10c60*/  LDL.LU R11, [R1+0x2c8] ;  /* 0x0002c800010b7983 */ /* 0x002f280000300800 */
[----:B------:R-:W-:Y:S01]  /*10c70*/  STL [R1+0x2e8], R16 ;  /* 0x0002e81001007387 */ /* 0x000fe20000100800 */
[----:B--2---:R-:W-:-:S05]  /*10c80*/  IADD3.X R10, PT, PT, R10, UR30, RZ, P4, !PT ;  /* 0x0000001e0a0a7c10 */ /* 0x004fca000a7fe4ff */
[----:B------:R1:W-:Y:S04]  /*10c90*/  STL [R1+0x2fc], R10 ;  /* 0x0002fc0a01007387 */ /* 0x0003e80000100800 */
[----:B-1----:R-:W2:Y:S01]  /*10ca0*/  LDL.LU R10, [R1+0x2e4] ;  /* 0x0002e400010a7983 */ /* 0x002ea20000300800 */
[----:B---3--:R-:W-:-:S03]  /*10cb0*/  IADD3.X R9, PT, PT, R9, UR30, RZ, P5, !PT ;  /* 0x0000001e09097c10 */ /* 0x008fc6000affe4ff */
[----:B------:R-:W-:Y:S04]  /*10cc0*/  STL [R1+0x2e0], R15 ;  /* 0x0002e00f01007387 */ /* 0x000fe80000100800 */
[----:B------:R1:W-:Y:S04]  /*10cd0*/  STL [R1+0x2f4], R9 ;  /* 0x0002f40901007387 */ /* 0x0003e80000100800 */
[----:B-1----:R-:W3:Y:S01]  /*10ce0*/  LDL.LU R9, [R1+0x2c0] ;  /* 0x0002c00001097983 */ /* 0x002ee20000300800 */
[----:B------:R-:W-:Y:S02]  /*10cf0*/  IADD3 R14, P4, PT, R14, UR21, RZ ;  /* 0x000000150e0e7c10 */ /* 0x000fe4000ff9e0ff */
[----:B----4-:R-:W-:-:S03]  /*10d00*/  IADD3 R13, P5, PT, R13, UR21, RZ ;  /* 0x000000150d0d7c10 */ /* 0x010fc6000ffbe0ff */
        /* <DEDUP_REMOVED lines=22> */
[----:B------:R-:W-:-:S03]  /*10e70*/  IADD3.X R12, PT, PT, R12, UR30, RZ, P6, !PT ;  /* 0x0000001e0c0c7c10 */ /* 0x000fc6000b7fe4ff */
[----:B------:R-:W4:Y:S04]  /*10e80*/  LDL.LU R16, [R1+0x28c] ;  /* 0x00028c0001107983 */ /* 0x000f280000300800 */
[----:B------:R1:W-:Y:S04]  /*10e90*/  STL [R1+0x2ec], R12 ;  /* 0x0002ec0c01007387 */ /* 0x0003e80000100800 */
        /* <DEDUP_REMOVED lines=9> */
[----:B---3--:R-:W-:-:S05]  /*10f30*/  IADD3 R9, P2, PT, R9, UR21, RZ ;  /* 0x0000001509097c10 */ /* 0x008fca000ff5e0ff */
[----:B------:R1:W-:Y:S04]  /*10f40*/  STL [R1+0x2c0], R9 ;  /* 0x0002c00901007387 */ /* 0x0003e80000100800 */
[----:B-1----:R-:W3:Y:S01]  /*10f50*/  LDL.LU R9, [R1+0x274] ;  /* 0x0002740001097983 */ /* 0x002ee20000300800 */
[----:B----4-:R-:W-:Y:S02]  /*10f60*/  IADD3.X R35, PT, PT, R35, UR30, RZ, P3, !PT ;  /* 0x0000001e23237c10 */ /* 0x010fe40009ffe4ff */
[----:B------:R-:W-:Y:S02]  /*10f70*/  IADD3 R34, P3, PT, R34, UR21, RZ ;  /* 0x0000001522227c10 */ /* 0x000fe4000ff7e0ff */
[----:B------:R-:W-:Y:S01]  /*10f80*/  IADD3.X R33, PT, PT, R33, UR30, RZ, P4, !PT ;  /* 0x0000001e21217c10 */ /* 0x000fe2000a7fe4ff */
        /* <DEDUP_REMOVED lines=37> */
[----:B-1----:R-:W4:Y:S01]  /*111e0*/  LDL.LU R13, [R1+0x250] ;  /* 0x00025000010d7983 */ /* 0x002f220000300800 */
[----:B------:R-:W-:-:S03]  /*111f0*/  IADD3 R12, P3, PT, R12, UR21, RZ ;  /* 0x000000150c0c7c10 */ /* 0x000fc6000ff7e0ff */
[----:B------:R-:W-:Y:S01]  /*11200*/  STL [R1+0x294], R17 ;  /* 0x0002941101007387 */ /* 0x000fe20000100800 */
[----:B------:R-:W-:-:S03]  /*11210*/  IADD3.X R15, PT, PT, R15, UR30, RZ, P4, !PT ;  /* 0x0000001e0f0f7c10 */ /* 0x000fc6000a7fe4ff */
[----:B------:R1:W-:Y:S04]  /*11220*/  STL [R1+0x268], R12 ;  /* 0x0002680c01007387 */ /* 0x0003e80000100800 */
[----:B-1----:R-:W4:Y:S01]  /*11230*/  LDL.LU R12, [R1+0x26c] ;  /* 0x00026c00010c7983 */ /* 0x002f220000300800 */
[----:B------:R-:W-:-:S03]  /*11240*/  IADD3 R11, P4, PT, R11, UR21, RZ ;  /* 0x000000150b0b7c10 */ /* 0x000fc6000ff9e0ff */
[----:B------:R-:W-:Y:S01]  /*11250*/  STL [R1+0x28c], R16 ;  /* 0x00028c1001007387 */ /* 0x000fe20000100800 */
[----:B------:R-:W-:-:S03]  /*11260*/  IADD3.X R14, PT, PT, R14, UR30, RZ, P5, !PT ;  /* 0x0000001e0e0e7c10 */ /* 0x000fc6000affe4ff */
[----:B------:R1:W-:Y:S04]  /*11270*/  STL [R1+0x260], R11 ;  /* 0x0002600b01007387 */ /* 0x0003e80000100800 */
[----:B-1----:R-:W4:Y:S04]  /*11280*/  LDL.LU R11, [R1+0x248] ;  /* 0x00024800010b7983 */ /* 0x002f280000300800 */
[----:B------:R-:W-:Y:S01]  /*11290*/  STL [R1+0x284], R15 ;  /* 0x0002840f01007387 */ /* 0x000fe20000100800 */
[----:B--2---:R-:W-:-:S05]  /*112a0*/  IADD3 R10, P5, PT, R10, UR21, RZ ;  /* 0x000000150a0a7c10 */ /* 0x004fca000ffbe0ff */
[----:B------:R1:W-:Y:S04]  /*112b0*/  STL [R1+0x258], R10 ;  /* 0x0002580a01007387 */ /* 0x0003e80000100800 */
[----:B-1----:R-:W2:Y:S01]  /*112c0*/  LDL.LU R10, [R1+0x264] ;  /* 0x00026400010a7983 */ /* 0x002ea20000300800 */
[----:B---3--:R-:W-:-:S03]  /*112d0*/  IADD3.X R9, PT, PT, R9, UR30, RZ, P6, !PT ;  /* 0x0000001e09097c10 */ /* 0x008fc6000b7fe4ff */
[----:B------:R-:W-:Y:S04]  /*112e0*/  STL [R1+0x27c], R14 ;  /* 0x00027c0e01007387 */ /* 0x000fe80000100800 */
[----:B------:R-:W3:Y:S04]  /*112f0*/  LDL.LU R35, [R1+0x240] ;  /* 0x0002400001237983 */ /* 0x000ee80000300800 */
[----:B------:R-:W3:Y:S04]  /*11300*/  LDL.LU R34, [R1+0x25c] ;  /* 0x00025c0001227983 */ /* 0x000ee80000300800 */
[----:B------:R-:W3:Y:S04]  /*11310*/  LDL.LU R33, [R1+0x238] ;  /* 0x0002380001217983 */ /* 0x000ee80000300800 */
[----:B------:R1:W-:Y:S04]  /*11320*/  STL [R1+0x274], R9 ;  /* 0x0002740901007387 */ /* 0x0003e80000100800 */
[----:B------:R-:W3:Y:S04]  /*11330*/  LDL.LU R32, [R1+0x254] ;  /* 0x0002540001207983 */ /* 0x000ee80000300800 */
        /* <DEDUP_REMOVED lines=15> */
[----:B-1----:R-:W3:Y:S04]  /*11430*/  LDL.LU R9, [R1+0x214] ;  /* 0x0002140001097983 */ /* 0x002ee80000300800 */
[----:B------:R-:W3:Y:S01]  /*11440*/  LDL.LU R16, [R1+0x1d4] ;  /* 0x0001d40001107983 */ /* 0x000ee20000300800 */
[----:B----4-:R-:W-:-:S05]  /*11450*/  IADD3 R13, P6, PT, R13, UR21, RZ ;  /* 0x000000150d0d7c10 */ /* 0x010fca000ffde0ff */
[----:B------:R1:W-:Y:S04]  /*11460*/  STL [R1+0x250], R13 ;  /* 0x0002500d01007387 */ /* 0x0003e80000100800 */
        /* <DEDUP_REMOVED lines=8> */
[----:B-1----:R-:W4:Y:S01]  /*114f0*/  LDL.LU R11, [R1+0x1e0] ;  /* 0x0001e000010b7983 */ /* 0x002f220000300800 */
[----:B--2---:R-:W-:-:S05]  /*11500*/  IADD3.X R10, PT, PT, R10, UR30, RZ, P3, !PT ;  /* 0x0000001e0a0a7c10 */ /* 0x004fca0009ffe4ff */
[----:B------:R1:W-:Y:S01]  /*11510*/  STL [R1+0x264], R10 ;  /* 0x0002640a01007387 */ /* 0x0003e20000100800 */
[----:B---3--:R-:W-:Y:S02]  /*11520*/  IADD3 R35, P3, PT, R35, UR21, RZ ;  /* 0x0000001523237c10 */ /* 0x008fe4000ff7e0ff */
[----:B------:R-:W-:Y:S01]  /*11530*/  IADD3.X R34, PT, PT, R34, UR30, RZ, P4, !PT ;  /* 0x0000001e22227c10 */ /* 0x000fe2000a7fe4ff */
[----:B-1----:R-:W2:Y:S01]  /*11540*/  LDL.LU R10, [R1+0x530] ;  /* 0x00053000010a7983 */ /* 0x002ea20000300800 */
        /* <DEDUP_REMOVED lines=32> */
[----:B------:R-:W-:-:S03]  /*11750*/  IADD3.X R9, PT, PT, R9, UR30, RZ, P3, !PT ;  /* 0x0000001e09097c10 */ /* 0x000fc60009ffe4ff */
[----:B------:R-:W-:Y:S04]  /*11760*/  STL [R1+0x1e4], R19 ;  /* 0x0001e41301007387 */ /* 0x000fe80000100800 */
[----:B------:R1:W-:Y:S04]  /*11770*/  STL [R1+0x214], R9 ;  /* 0x0002140901007387 */ /* 0x0003e80000100800 */
[----:B------:R-:W-:Y:S04]  /*11780*/  STL [R1+0x21c], R18 ;  /* 0x00021c1201007387 */ /* 0x000fe80000100800 */
[----:B-1----:R-:W3:Y:S01]  /*11790*/  LDL.LU R9, [R1+0x1d8] ;  /* 0x0001d80001097983 */ /* 0x002ee20000300800 */
[----:B------:R-:W-:-:S02]  /*117a0*/  IADD3 R17, P2, PT, R17, UR20, RZ ;  /* 0x0000001411117c10 */ /* 0x000fc4000ff5e0ff */
[----:B------:R-:W-:Y:S02]  /*117b0*/  IADD3 R16, P3, PT, R16, UR20, RZ ;  /* 0x0000001410107c10 */ /* 0x000fe4000ff7e0ff */
[----:B----4-:R-:W-:Y:S01]  /*117c0*/  IADD3.X R13, PT, PT, R13, UR30, RZ, P4, !PT ;  /* 0x0000001e0d0d7c10 */ /* 0x010fe2000a7fe4ff */
[----:B------:R-:W-:Y:S01]  /*117d0*/  STL [R1+0x1dc], R17 ;  /* 0x0001dc1101007387 */ /* 0x000fe20000100800 */
[----:B------:R-:W-:-:S03]  /*117e0*/  IADD3 R15, P4, PT, R15, UR20, RZ ;  /* 0x000000140f0f7c10 */ /* 0x000fc6000ff9e0ff */
[----:B------:R1:W-:Y:S04]  /*117f0*/  STL [R1+0x1f0], R13 ;  /* 0x0001f00d01007387 */ /* 0x0003e80000100800 */
[----:B-1----:R-:W4:Y:S01]  /*11800*/  LDL.LU R13, [R1+0x6a0] ;  /* 0x0006a000010d7983 */ /* 0x002f220000300800 */
[----:B------:R-:W-:-:S03]  /*11810*/  IADD3.X R12, PT, PT, R12, UR30, RZ, P5, !PT ;  /* 0x0000001e0c0c7c10 */ /* 0x000fc6000affe4ff */
[----:B------:R-:W-:Y:S01]  /*11820*/  STL [R1+0x1d4], R16 ;  /* 0x0001d41001007387 */ /* 0x000fe20000100800 */
[----:B------:R-:W-:-:S03]  /*11830*/  IADD3 R14, P5, PT, R14, UR20, RZ ;  /* 0x000000140e0e7c10 */ /* 0x000fc6000ffbe0ff */
[----:B------:R1:W-:Y:S04]  /*11840*/  STL [R1+0x1e8], R12 ;  /* 0x0001e80c01007387 */ /* 0x0003e80000100800 */
[----:B-1----:R-:W4:Y:S01]  /*11850*/  LDL.LU R12, [R1+0x1d0] ;  /* 0x0001d000010c7983 */ /* 0x002f220000300800 */
[----:B------:R-:W-:-:S03]  /*11860*/  IADD3.X R11, PT, PT, R11, UR23, RZ, P6, !PT ;  /* 0x000000170b0b7c10 */ /* 0x000fc6000b7fe4ff */
[----:B------:R-:W-:Y:S04]  /*11870*/  STL [R1+0x1cc], R15 ;  /* 0x0001cc0f01007387 */ /* 0x000fe80000100800 */
[----:B------:R1:W-:Y:S04]  /*11880*/  STL [R1+0x1e0], R11 ;  /* 0x0001e00b01007387 */ /* 0x0003e80000100800 */
[----:B-1----:R-:W4:Y:S04]  /*11890*/  LDL.LU R11, [R1+0x694] ;  /* 0x00069400010b7983 */ /* 0x002f280000300800 */
[----:B------:R-:W-:Y:S04]  /*118a0*/  STL [R1+0x538], R14 ;  /* 0x0005380e01007387 */ /* 0x000fe80000100800 */
[----:B------:R-:W4:Y:S04]  /*118b0*/  LDL.LU R35, [R1+0x1c8] ;  /* 0x0001c80001237983 */ /* 0x000f280000300800 */
[----:B------:R-:W4:Y:S04]  /*118c0*/  LDL.LU R34, [R1+0x68c] ;  /* 0x00068c0001227983 */ /* 0x000f280000300800 */
[----:B------:R-:W4:Y:S01]  /*118d0*/  LDL.LU R33, [R1+0x534] ;  /* 0x0005340001217983 */ /* 0x000f220000300800 */
[----:B--2---:R-:W-:-:S05]  /*118e0*/  IADD3 R10, P6, PT, R10, UR20, RZ ;  /* 0x000000140a0a7c10 */ /* 0x004fca000ffde0ff */
[----:B------:R1:W-:Y:S04]  /*118f0*/  STL [R1+0x530], R10 ;  /* 0x0005300a01007387 */ /* 0x0003e80000100800 */
[----:B------:R-:W2:Y:S04]  /*11900*/  LDL.LU R32, [R1+0x684] ;  /* 0x0006840001207983 */ /* 0x000ea80000300800 */
        /* <DEDUP_REMOVED lines=15> */
[----:B-1----:R-:W2:Y:S04]  /*11a00*/  LDL.LU R10, [R1+0x1bc] ;  /* 0x0001bc00010a7983 */ /* 0x002ea80000300800 */
[----:B------:R-:W2:Y:S01]  /*11a10*/  LDL.LU R16, [R1+0x660] ;  /* 0x0006600001107983 */ /* 0x000ea20000300800 */
[----:B---3--:R-:W-:-:S05]  /*11a20*/  IADD3.X R9, PT, PT, R9, UR23, RZ, P2, !PT ;  /* 0x0000001709097c10 */ /* 0x008fca00097fe4ff */
[----:B------:R1:W-:Y:S04]  /*11a30*/  STL [R1+0x1d8], R9 ;  /* 0x0001d80901007387 */ /* 0x0003e80000100800 */
        /* <DEDUP_REMOVED lines=15> */
[----:B------:R-:W-:Y:S04]  /*11b30*/  STL [R1+0x1c8], R35 ;  /* 0x0001c82301007387 */ /* 0x000fe80000100800 */
[----:B------:R-:W-:Y:S04]  /*11b40*/  STL [R1+0x68c], R34 ;  /* 0x00068c2201007387 */ /* 0x000fe80000100800 */
[----:B------:R-:W-:Y:S01]  /*11b50*/  STL [R1+0x534], R33 ;  /* 0x0005342101007387 */ /* 0x000fe20000100800 */
[----:B--2---:R-:W-:Y:S02]  /*11b60*/  IADD3 R32, P5, PT, R32, UR20, RZ ;  /* 0x0000001420207c10 */ /* 0x004fe4000ffbe0ff */
        /* <DEDUP_REMOVED lines=27> */
[----:B------:R-:W-:Y:S02]  /*11d20*/  IADD3.X R17, PT, PT, R17, UR23, RZ, P3, !PT ;  /* 0x0000001711117c10 */ /* 0x000fe40009ffe4ff */
[----:B------:R-:W-:Y:S01]  /*11d30*/  IADD3 R10, P3, PT, R10, UR20, RZ ;  /* 0x000000140a0a7c10 */ /* 0x000fe2000ff7e0ff */
[----:B------:R-:W-:Y:S01]  /*11d40*/  STL [R1+0x670], R19 ;  /* 0x0006701301007387 */ /* 0x000fe20000100800 */
[----:B------:R-:W-:-:S03]  /*11d50*/  IADD3.X R16, PT, PT, R16, UR23, RZ, P4, !PT ;  /* 0x0000001710107c10 */ /* 0x000fc6000a7fe4ff */
[----:B------:R1:W-:Y:S04]  /*11d60*/  STL [R1+0x1bc], R10 ;  /* 0x0001bc0a01007387 */ /* 0x0003e80000100800 */
[----:B------:R-:W-:Y:S04]  /*11d70*/  STL [R1+0x1c4], R18 ;  /* 0x0001c41201007387 */ /* 0x000fe80000100800 */
[----:B-1----:R-:W2:Y:S04]  /*11d80*/  LDL.LU R10, [R1+0x520] ;  /* 0x00052000010a7983 */ /* 0x002ea80000300800 */
[----:B------:R-:W-:Y:S01]  /*11d90*/  STL [R1+0x668], R17 ;  /* 0x0006681101007387 */ /* 0x000fe20000100800 */
[----:B---3--:R-:W-:-:S05]  /*11da0*/  IADD3 R9, P4, PT, R9, UR20, RZ ;  /* 0x0000001409097c10 */ /* 0x008fca000ff9e0ff */
[----:B------:R1:W-:Y:S04]  /*11db0*/  STL [R1+0x1b4], R9 ;  /* 0x0001b40901007387 */ /* 0x0003e80000100800 */
[----:B-1----:R-:W3:Y:S01]  /*11dc0*/  LDL.LU R9, [R1+0x1b8] ;  /* 0x0001b80001097983 */ /* 0x002ee20000300800 */
[----:B------:R-:W-:Y:S02]  /*11dd0*/  IADD3.X R15, PT, PT, R15, UR23, RZ, P5, !PT ;  /* 0x000000170f0f7c10 */ /* 0x000fe4000affe4ff */
[----:B----4-:R-:W-:Y:S01]  /*11de0*/  IADD3 R13, P5, PT, R13, UR20, RZ ;  /* 0x000000140d0d7c10 */ /* 0x010fe2000ffbe0ff */
[----:B------:R-:W-:Y:S01]  /*11df0*/  STL [R1+0x660], R16 ;  /* 0x0006601001007387 */ /* 0x000fe20000100800 */
[----:B------:R-:W-:-:S03]  /*11e00*/  IADD3.X R14, PT, PT, R14, UR23, RZ, P6, !PT ;  /* 0x000000170e0e7c10 */ /* 0x000fc6000b7fe4ff */
[----:B------:R1:W-:Y:S04]  /*11e10*/  STL [R1+0x1ac], R13 ;  /* 0x0001ac0d01007387 */ /* 0x0003e80000100800 */
[----:B-1----:R-:W4:Y:S01]  /*11e20*/  LDL.LU R13, [R1+0x64c] ;  /* 0x00064c00010d7983 */ /* 0x002f220000300800 */
[----:B------:R-:W-:-:S03]  /*11e30*/  IADD3 R12, P6, PT, R12, UR20, RZ ;  /* 0x000000140c0c7c10 */ /* 0x000fc6000ffde0ff */
        /* <DEDUP_REMOVED lines=27> */
[----:B--2---:R-:W-:-:S05]  /*11ff0*/  IADD3 R10, P2, PT, R10, UR20, RZ ;  /* 0x000000140a0a7c10 */ /* 0x004fca000ff5e0ff */
[----:B------:R1:W-:Y:S04]  /*12000*/  STL [R1+0x520], R10 ;  /* 0x0005200a01007387 */ /* 0x0003e80000100800 */
        /* <DEDUP_REMOVED lines=9> */
[----:B------:R-:W-:-:S05]  /*120a0*/  IADD3.X R12, PT, PT, R12, UR23, RZ, P4, !PT ;  /* 0x000000170c0c7c10 */ /* 0x000fca000a7fe4ff */
        /* <DEDUP_REMOVED lines=42> */
[----:B-1----:R-:W4:Y:S04]  /*12350*/  LDL.LU R11, [R1+0x1a0] ;  /* 0x0001a000010b7983 */ /* 0x002f280000300800 */
[----:B------:R-:W-:Y:S01]  /*12360*/  STL [R1+0x1a4], R17 ;  /* 0x0001a41101007387 */ /* 0x000fe20000100800 */
[----:B--2---:R-:W-:-:S05]  /*12370*/  IADD3.X R10, PT, PT, R10, UR23, RZ, P5, !PT ;  /* 0x000000170a0a7c10 */ /* 0x004fca000affe4ff */
[----:B------:R1:W-:Y:S04]  /*12380*/  STL [R1+0x610], R10 ;  /* 0x0006100a01007387 */ /* 0x0003e80000100800 */
[----:B-1----:R-:W2:Y:S04]  /*12390*/  LDL.LU R10, [R1+0x500] ;  /* 0x00050000010a7983 */ /* 0x002ea80000300800 */
[----:B------:R-:W-:Y:S01]  /*123a0*/  STL [R1+0x19c], R16 ;  /* 0x00019c1001007387 */ /* 0x000fe20000100800 */
[----:B---3--:R-:W-:-:S05]  /*123b0*/  IADD3.X R9, PT, PT, R9, UR23, RZ, P6, !PT ;  /* 0x0000001709097c10 */ /* 0x008fca000b7fe4ff */
[----:B------:R1:W-:Y:S04]  /*123c0*/  STL [R1+0x608], R9 ;  /* 0x0006080901007387 */ /* 0x0003e80000100800 */
[----:B-1----:R-:W3:Y:S01]  /*123d0*/  LDL.LU R9, [R1+0x198] ;  /* 0x0001980001097983 */ /* 0x002ee20000300800 */
[----:B------:R-:W-:Y:S02]  /*123e0*/  IADD3 R15, P5, PT, R15, UR20, RZ ;  /* 0x000000140f0f7c10 */ /* 0x000fe4000ffbe0ff */
[----:B------:R-:W-:Y:S02]  /*123f0*/  IADD3 R14, P6, PT, R14, UR20, RZ ;  /* 0x000000140e0e7c10 */ /* 0x000fe4000ffde0ff */
[----:B----4-:R-:W-:Y:S01]  /*12400*/  IADD3.X R13, PT, PT, R13, UR23, RZ, P2, !PT ;  /* 0x000000170d0d7c10 */ /* 0x010fe200097fe4ff */
[----:B------:R-:W-:Y:S04]  /*12410*/  STL [R1+0x518], R15 ;  /* 0x0005180f01007387 */ /* 0x000fe80000100800 */
[----:B------:R1:W-:Y:S04]  /*12420*/  STL [R1+0x600], R13 ;  /* 0x0006000d01007387 */ /* 0x0003e80000100800 */
[----:B-1----:R-:W4:Y:S01]  /*12430*/  LDL.LU R13, [R1+0x5fc] ;  /* 0x0005fc00010d7983 */ /* 0x002f220000300800 */
[----:B------:R-:W-:-:S03]  /*12440*/  IADD3 R12, P2, PT, R12, UR20, RZ ;  /* 0x000000140c0c7c10 */ /* 0x000fc6000ff5e0ff */
        /* <DEDUP_REMOVED lines=33> */
[----:B-1----:R-:W3:Y:S01]  /*12660*/  LDL.LU R9, [R1+0x4f0] ;  /* 0x0004f00001097983 */ /* 0x002ee20000300800 */
[----:B----4-:R-:W-:-:S05]  /*12670*/  IADD3 R13, P4, PT, R13, UR20, RZ ;  /* 0x000000140d0d7c10 */ /* 0x010fca000ff9e0ff */
        /* <DEDUP_REMOVED lines=47> */
[----:B-1----:R-:W4:Y:S04]  /*12970*/  LDL.LU R11, [R1+0x190] ;  /* 0x00019000010b7983 */ /* 0x002f280000300800 */
[----:B------:R-:W-:Y:S01]  /*12980*/  STL [R1+0x5c8], R16 ;  /* 0x0005c81001007387 */ /* 0x000fe20000100800 */
[----:B--2---:R-:W-:Y:S02]  /*12990*/  IADD3 R10, P6, PT, R10, UR20, RZ ;  /* 0x000000140a0a7c10 */ /* 0x004fe4000ffde0ff */
[----:B------:R-:W-:-:S03]  /*129a0*/  IADD3.X R14, PT, PT, R14, UR23, RZ, P2, !PT ;  /* 0x000000170e0e7c10 */ /* 0x000fc600097fe4ff */
[----:B------:R1:W-:Y:S04]  /*129b0*/  STL [R1+0x4f8], R10 ;  /* 0x0004f80a01007387 */ /* 0x0003e80000100800 */
[----:B-1----:R-:W2:Y:S04]  /*129c0*/  LDL.LU R10, [R1+0x4e0] ;  /* 0x0004e000010a7983 */ /* 0x002ea80000300800 */
[----:B------:R-:W-:Y:S01]  /*129d0*/  STL [R1+0x5c0], R15 ;  /* 0x0005c00f01007387 */ /* 0x000fe20000100800 */
[----:B---3--:R-:W-:-:S05]  /*129e0*/  IADD3 R9, P2, PT, R9, UR20, RZ ;  /* 0x0000001409097c10 */ /* 0x008fca000ff5e0ff */
[----:B------:R1:W-:Y:S04]  /*129f0*/  STL [R1+0x4f0], R9 ;  /* 0x0004f00901007387 */ /* 0x0003e80000100800 */
[----:B-1----:R-:W3:Y:S04]  /*12a00*/  LDL.LU R9, [R1+0x188] ;  /* 0x0001880001097983 */ /* 0x002ee80000300800 */
[----:B------:R-:W-:Y:S01]  /*12a10*/  STL [R1+0x5b8], R14 ;  /* 0x0005b80e01007387 */ /* 0x000fe20000100800 */
[----:B----4-:R-:W-:-:S03]  /*12a20*/  IADD3.X R13, PT, PT, R13, UR23, RZ, P3, !PT ;  /* 0x000000170d0d7c10 */ /* 0x010fc60009ffe4ff */
        /* <DEDUP_REMOVED lines=22> */
[----:B------:R-:W-:-:S05]  /*12b90*/  IADD3 R12, P3, PT, R12, UR20, RZ ;  /* 0x000000140c0c7c10 */ /* 0x000fca000ff7e0ff */
[----:B------:R1:W-:Y:S04]  /*12ba0*/  STL [R1+0x4e8], R12 ;  /* 0x0004e80c01007387 */ /* 0x0003e80000100800 */
        /* <DEDUP_REMOVED lines=8> */
[----:B-1----:R-:W2:Y:S01]  /*12c30*/  LDL.LU R10, [R1+0x568] ;  /* 0x00056800010a7983 */ /* 0x002ea20000300800 */
[----:B---3--:R-:W-:-:S05]  /*12c40*/  IADD3.X R9, PT, PT, R9, UR23, RZ, P5, !PT ;  /* 0x0000001709097c10 */ /* 0x008fca000affe4ff */
[----:B------:R1:W-:Y:S04]  /*12c50*/  STL [R1+0x188], R9 ;  /* 0x0001880901007387 */ /* 0x0003e80000100800 */
[----:B-1----:R-:W3:Y:S01]  /*12c60*/  LDL.LU R9, [R1+0x4d0] ;  /* 0x0004d00001097983 */ /* 0x002ee20000300800 */
[----:B----4-:R-:W-:Y:S02]  /*12c70*/  IADD3 R35, P5, PT, R35, UR20, RZ ;  /* 0x0000001423237c10 */ /* 0x010fe4000ffbe0ff */
[----:B------:R-:W-:Y:S02]  /*12c80*/  IADD3.X R34, PT, PT, R34, UR23, RZ, P6, !PT ;  /* 0x0000001722227c10 */ /* 0x000fe4000b7fe4ff */
[----:B------:R-:W-:Y:S01]  /*12c90*/  IADD3 R33, P6, PT, R33, UR20, RZ ;  /* 0x0000001421217c10 */ /* 0x000fe2000ffde0ff */
        /* <DEDUP_REMOVED lines=35> */
[----:B------:R1:W-:Y:S04]  /*12ed0*/  STL [R1+0x580], R13 ;  /* 0x0005800d01007387 */ /* 0x0003e80000100800 */
[----:B------:R-:W-:Y:S04]  /*12ee0*/  STL [R1+0x588], R18 ;  /* 0x0005881201007387 */ /* 0x000fe80000100800 */
[----:B-1----:R-:W4:Y:S01]  /*12ef0*/  LDL.LU R13, [R1+0x560] ;  /* 0x00056000010d7983 */ /* 0x002f220000300800 */
[----:B------:R-:W-:-:S03]  /*12f00*/  IADD3.X R12, PT, PT, R12, UR23, RZ, P6, !PT ;  /* 0x000000170c0c7c10 */ /* 0x000fc6000b7fe4ff */
        /* <DEDUP_REMOVED lines=8> */
[----:B-1----:R-:W4:Y:S04]  /*12f90*/  LDL.LU R11, [R1+0x180] ;  /* 0x00018000010b7983 */ /* 0x002f280000300800 */
[----:B------:R-:W-:Y:S01]  /*12fa0*/  STL [R1+0x17c], R15 ;  /* 0x00017c0f01007387 */ /* 0x000fe20000100800 */
[----:B--2---:R-:W-:-:S05]  /*12fb0*/  IADD3.X R10, PT, PT, R10, UR23, RZ, P3, !PT ;  /* 0x000000170a0a7c10 */ /* 0x004fca0009ffe4ff */
[----:B------:R1:W-:Y:S04]  /*12fc0*/  STL [R1+0x568], R10 ;  /* 0x0005680a01007387 */ /* 0x0003e80000100800 */
[----:B-1----:R-:W2:Y:S04]  /*12fd0*/  LDL.LU R10, [R1+0x53c] ;  /* 0x00053c00010a7983 */ /* 0x002ea80000300800 */
[----:B------:R-:W-:Y:S04]  /*12fe0*/  STL [R1+0x4d8], R14 ;  /* 0x0004d80e01007387 */ /* 0x000fe80000100800 */
[----:B------:R-:W2:Y:S04]  /*12ff0*/  LDL.LU R35, [R1+0x178] ;  /* 0x0001780001237983 */ /* 0x000ea80000300800 */
[----:B------:R-:W2:Y:S01]  /*13000*/  LDL.LU R34, [R1+0x55c] ;  /* 0x00055c0001227983 */ /* 0x000ea20000300800 */
[----:B---3--:R-:W-:-:S03]  /*13010*/  IADD3 R9, P3, PT, R9, UR20, RZ ;  /* 0x0000001409097c10 */ /* 0x008fc6000ff7e0ff */
        /* <DEDUP_REMOVED lines=20> */
[----:B----4-:R-:W-:-:S05]  /*13160*/  IADD3.X R13, PT, PT, R13, UR23, RZ, P4, !PT ;  /* 0x000000170d0d7c10 */ /* 0x010fca000a7fe4ff */
[----:B------:R1:W-:Y:S04]  /*13170*/  STL [R1+0x560], R13 ;  /* 0x0005600d01007387 */ /* 0x0003e80000100800 */
        /* <DEDUP_REMOVED lines=8> */
[----:B-1----:R-:W4:Y:S01]  /*13200*/  LDL.LU R11, [R1+0x48c] ;  /* 0x00048c00010b7983 */ /* 0x002f220000300800 */
[----:B--2---:R-:W-:-:S05]  /*13210*/  IADD3 R10, P5, PT, R10, UR20, RZ ;  /* 0x000000140a0a7c10 */ /* 0x004fca000ffbe0ff */
[----:B------:R1:W-:Y:S01]  /*13220*/  STL [R1+0x53c], R10 ;  /* 0x00053c0a01007387 */ /* 0x0003e20000100800 */
[----:B------:R-:W-:Y:S02]  /*13230*/  IADD3.X R35, PT, PT, R35, UR23, RZ, P6, !PT ;  /* 0x0000001723237c10 */ /* 0x000fe4000b7fe4ff */
[----:B------:R-:W-:Y:S01]  /*13240*/  IADD3 R34, P6, PT, R34, UR20, RZ ;  /* 0x0000001422227c10 */ /* 0x000fe2000ffde0ff */
[----:B-1----:R-:W2:Y:S01]  /*13250*/  LDL.LU R10, [R1+0x498] ;  /* 0x00049800010a7983 */ /* 0x002ea20000300800 */
[----:B---3--:R-:W-:-:S03]  /*13260*/  IADD3.X R33, PT, PT, R33, UR23, RZ, P2, !PT ;  /* 0x0000001721217c10 */ /* 0x008fc600097fe4ff */
        /* <DEDUP_REMOVED lines=33> */
[----:B------:R-:W-:Y:S04]  /*13480*/  STL [R1+0x540], R19 ;  /* 0x0005401301007387 */ /* 0x000fe80000100800 */
[----:B------:R1:W-:Y:S04]  /*13490*/  STL [R1+0x494], R9 ;  /* 0x0004940901007387 */ /* 0x0003e80000100800 */
[----:B------:R-:W-:Y:S04]  /*134a0*/  STL [R1+0x49c], R18 ;  /* 0x00049c1201007387 */ /* 0x000fe80000100800 */
[----:B-1----:R-:W3:Y:S01]  /*134b0*/  LDL.LU R9, [R1+0x484] ;  /* 0x0004840001097983 */ /* 0x002ee20000300800 */
[----:B------:R-:W-:-:S03]  /*134c0*/  IADD3.X R16, PT, PT, R16, UR23, RZ, P6, !PT ;  /* 0x0000001710107c10 */ /* 0x000fc6000b7fe4ff */
[----:B------:R-:W-:Y:S01]  /*134d0*/  STL [R1+0x4b8], R17 ;  /* 0x0004b81101007387 */ /* 0x000fe20000100800 */
[----:B----4-:R-:W-:Y:S02]  /*134e0*/  IADD3 R13, P6, PT, R13, UR20, RZ ;  /* 0x000000140d0d7c10 */ /* 0x010fe4000ffde0ff */
[----:B------:R-:W-:-:S03]  /*134f0*/  IADD3.X R15, PT, PT, R15, UR23, RZ, P2, !PT ;  /* 0x000000170f0f7c10 */ /* 0x000fc600097fe4ff */
[----:B------:R1:W-:Y:S04]  /*13500*/  STL [R1+0x174], R13 ;  /* 0x0001740d01007387 */ /* 0x0003e80000100800 */
[----:B-1----:R-:W4:Y:S01]  /*13510*/  LDL.LU R13, [R1+0x490] ;  /* 0x00049000010d7983 */ /* 0x002f220000300800 */
[----:B------:R-:W-:-:S03]  /*13520*/  IADD3 R12, P2, PT, R12, UR20, RZ ;  /* 0x000000140c0c7c10 */ /* 0x000fc6000ff5e0ff */
[----:B------:R-:W-:Y:S01]  /*13530*/  STL [R1+0x4b0], R16 ;  /* 0x0004b01001007387 */ /* 0x000fe20000100800 */
[----:B------:R-:W-:-:S03]  /*13540*/  IADD3.X R14, PT, PT, R14, UR23, RZ, P3, !PT ;  /* 0x000000170e0e7c10 */ /* 0x000fc60009ffe4ff */
[----:B------:R1:W-:Y:S04]  /*13550*/  STL [R1+0x16c], R12 ;  /* 0x00016c0c01007387 */ /* 0x0003e80000100800 */
[----:B-1----:R-:W4:Y:S01]  /*13560*/  LDL.LU R12, [R1+0x47c] ;  /* 0x00047c00010c7983 */ /* 0x002f220000300800 */
[----:B------:R-:W-:-:S03]  /*13570*/  IADD3 R11, P3, PT, R11, UR20, RZ ;  /* 0x000000140b0b7c10 */ /* 0x000fc6000ff7e0ff */
[----:B------:R-:W-:Y:S04]  /*13580*/  STL [R1+0x4a8], R15 ;  /* 0x0004a80f01007387 */ /* 0x000fe80000100800 */
[----:B------:R1:W-:Y:S04]  /*13590*/  STL [R1+0x48c], R11 ;  /* 0x00048c0b01007387 */ /* 0x0003e80000100800 */
[----:B-1----:R-:W4:Y:S04]  /*135a0*/  LDL.LU R11, [R1+0x170] ;  /* 0x00017000010b7983 */ /* 0x002f280000300800 */
[----:B------:R-:W-:Y:S04]  /*135b0*/  STL [R1+0x4a0], R14 ;  /* 0x0004a00e01007387 */ /* 0x000fe80000100800 */
[----:B------:R-:W4:Y:S04]  /*135c0*/  LDL.LU R35, [R1+0x474] ;  /* 0x0004740001237983 */ /* 0x000f280000300800 */
[----:B------:R-:W4:Y:S04]  /*135d0*/  LDL.LU R34, [R1+0x168] ;  /* 0x0001680001227983 */ /* 0x000f280000300800 */
[----:B------:R-:W4:Y:S01]  /*135e0*/  LDL.LU R33, [R1+0x46c] ;  /* 0x00046c0001217983 */ /* 0x000f220000300800 */
[----:B--2---:R-:W-:-:S05]  /*135f0*/  IADD3.X R10, PT, PT, R10, UR23, RZ, P4, !PT ;  /* 0x000000170a0a7c10 */ /* 0x004fca000a7fe4ff */
        /* <DEDUP_REMOVED lines=19> */
[----:B---3--:R-:W-:-:S05]  /*13730*/  IADD3 R9, P4, PT, R9, UR20, RZ ;  /* 0x0000001409097c10 */ /* 0x008fca000ff9e0ff */
[----:B------:R1:W-:Y:S04]  /*13740*/  STL [R1+0x484], R9 ;  /* 0x0004840901007387 */ /* 0x0003e80000100800 */
        /* <DEDUP_REMOVED lines=15> */
[----:B------:R-:W-:Y:S04]  /*13840*/  STL [R1+0x474], R35 ;  /* 0x0004742301007387 */ /* 0x000fe80000100800 */
[----:B------:R-:W-:Y:S04]  /*13850*/  STL [R1+0x168], R34 ;  /* 0x0001682201007387 */ /* 0x000fe80000100800 */
[----:B------:R-:W-:Y:S01]  /*13860*/  STL [R1+0x46c], R33 ;  /* 0x00046c2101007387 */ /* 0x000fe20000100800 */
[----:B--2---:R-:W-:Y:S02]  /*13870*/  IADD3.X R32, PT, PT, R32, UR23, RZ, P3, !PT ;  /* 0x0000001720207c10 */ /* 0x004fe40009ffe4ff */
        /* <DEDUP_REMOVED lines=29> */
[----:B------:R-:W-:-:S05]  /*13a50*/  IADD3.X R10, PT, PT, R10, UR23, RZ, P6, !PT ;  /* 0x000000170a0a7c10 */ /* 0x000fca000b7fe4ff */
[----:B------:R1:W-:Y:S04]  /*13a60*/  STL [R1+0x448], R10 ;  /* 0x0004480a01007387 */ /* 0x0003e80000100800 */
[----:B------:R-:W-:Y:S04]  /*13a70*/  STL [R1+0x450], R18 ;  /* 0x0004501201007387 */ /* 0x000fe80000100800 */
[----:B-1----:R-:W2:Y:S04]  /*13a80*/  LDL.LU R10, [R1+0x428] ;  /* 0x00042800010a7983 */ /* 0x002ea80000300800 */
[----:B------:R-:W-:Y:S01]  /*13a90*/  STL [R1+0x42c], R17 ;  /* 0x00042c1101007387 */ /* 0x000fe20000100800 */
[----:B---3--:R-:W-:-:S05]  /*13aa0*/  IADD3.X R9, PT, PT, R9, UR23, RZ, P2, !PT ;  /* 0x0000001709097c10 */ /* 0x008fca00097fe4ff */
[----:B------:R1:W-:Y:S04]  /*13ab0*/  STL [R1+0x440], R9 ;  /* 0x0004400901007387 */ /* 0x0003e80000100800 */
[----:B-1----:R-:W3:Y:S01]  /*13ac0*/  LDL.LU R9, [R1+0x414] ;  /* 0x0004140001097983 */ /* 0x002ee20000300800 */
[----:B------:R-:W-:Y:S02]  /*13ad0*/  IADD3 R16, P6, PT, R16, UR20, RZ ;  /* 0x0000001410107c10 */ /* 0x000fe4000ffde0ff */
[----:B------:R-:W-:-:S03]  /*13ae0*/  IADD3 R15, P2, PT, R15, UR20, RZ ;  /* 0x000000140f0f7c10 */ /* 0x000fc6000ff5e0ff */
[----:B------:R-:W-:Y:S01]  /*13af0*/  STL [R1+0x424], R16 ;  /* 0x0004241001007387 */ /* 0x000fe20000100800 */
[----:B----4-:R-:W-:Y:S02]  /*13b00*/  IADD3.X R13, PT, PT, R13, UR23, RZ, P3, !PT ;  /* 0x000000170d0d7c10 */ /* 0x010fe40009ffe4ff */
[----:B------:R-:W-:-:S03]  /*13b10*/  IADD3 R14, P3, PT, R14, UR20, RZ ;  /* 0x000000140e0e7c10 */ /* 0x000fc6000ff7e0ff */
[----:B------:R1:W-:Y:S04]  /*13b20*/  STL [R1+0x438], R13 ;  /* 0x0004380d01007387 */ /* 0x0003e80000100800 */
[----:B-1----:R-:W4:Y:S01]  /*13b30*/  LDL.LU R13, [R1+0x420] ;  /* 0x00042000010d7983 */ /* 0x002f220000300800 */
[----:B------:R-:W-:-:S03]  /*13b40*/  IADD3.X R12, PT, PT, R12, UR23, RZ, P4, !PT ;  /* 0x000000170c0c7c10 */ /* 0x000fc6000a7fe4ff */
        /* <DEDUP_REMOVED lines=84> */
[----:B------:R-:W-:-:S03]  /*14090*/  IADD3.X R15, PT, PT, R15, UR23, RZ, P3, !PT ;  /* 0x000000170f0f7c10 */ /* 0x000fc60009ffe4ff */
[----:B------:R1:W-:Y:S04]  /*140a0*/  STL [R1+0x124], R10 ;  /* 0x0001240a01007387 */ /* 0x0003e80000100800 */
[----:B-1----:R-:W2:Y:S04]  /*140b0*/  LDL.LU R10, [R1+0x128] ;  /* 0x00012800010a7983 */ /* 0x002ea80000300800 */
[----:B------:R-:W-:Y:S01]  /*140c0*/  STL [R1+0x148], R16 ;  /* 0x0001481001007387 */ /* 0x000fe20000100800 */
[----:B---3--:R-:W-:-:S05]  /*140d0*/  IADD3 R9, P3, PT, R9, UR20, RZ ;  /* 0x0000001409097c10 */ /* 0x008fca000ff7e0ff */
[----:B------:R1:W-:Y:S04]  /*140e0*/  STL [R1+0x108], R9 ;  /* 0x0001080901007387 */ /* 0x0003e80000100800 */
[----:B-1----:R-:W3:Y:S01]  /*140f0*/  LDL.LU R9, [R1+0xd0] ;  /* 0x0000d00001097983 */ /* 0x002ee20000300800 */
[----:B------:R-:W-:-:S03]  /*14100*/  IADD3.X R14, PT, PT, R14, UR23, RZ, P4, !PT ;  /* 0x000000170e0e7c10 */ /* 0x000fc6000a7fe4ff */
[----:B------:R-:W-:Y:S04]  /*14110*/  STL [R1+0x140], R15 ;  /* 0x0001400f01007387 */ /* 0x000fe80000100800 */
[----:B------:R-:W3:Y:S04]  /*14120*/  LDL.LU R34, [R1+0x120] ;  /* 0x0001200001227983 */ /* 0x000ee80000300800 */
[----:B------:R-:W-:Y:S01]  /*14130*/  STL [R1+0x138], R14 ;  /* 0x0001380e01007387 */ /* 0x000fe20000100800 */
[----:B----4-:R-:W-:-:S03]  /*14140*/  IADD3 R13, P4, PT, R13, UR20, RZ ;  /* 0x000000140d0d7c10 */ /* 0x010fc6000ff9e0ff */
[----:B------:R-:W4:Y:S04]  /*14150*/  LDL.LU R33, [R1+0x104] ;  /* 0x0001040001217983 */ /* 0x000f280000300800 */
[----:B------:R1:W-:Y:S04]  /*14160*/  STL [R1+0x100], R13 ;  /* 0x0001000d01007387 */ /* 0x0003e80000100800 */
[----:B------:R-:W4:Y:S04]  /*14170*/  LDL.LU R32, [R1+0xc8] ;  /* 0x0000c80001207983 */ /* 0x000f280000300800 */
[----:B------:R-:W4:Y:S01]  /*14180*/  LDL.LU R31, [R1+0xfc] ;  /* 0x0000fc00011f7983 */ /* 0x000f220000300800 */
[----:B------:R-:W-:-:S05]  /*14190*/  IADD3.X R12, PT, PT, R12, UR23, RZ, P5, !PT ;  /* 0x000000170c0c7c10 */ /* 0x000fca000affe4ff */
        /* <DEDUP_REMOVED lines=14> */
[----:B-1----:R-:W4:Y:S04]  /*14280*/  LDL R13, [R1+0x6c8] ;  /* 0x0006c800010d7983 */ /* 0x002f280000100800 */
[----:B------:R-:W4:Y:S04]  /*14290*/  LDL.LU R17, [R1+0x84] ;  /* 0x0000840001117983 */ /* 0x000f280000300800 */
[----:B------:R-:W4:Y:S04]  /*142a0*/  LDL.LU R16, [R1+0x28] ;  /* 0x0000280001107983 */ /* 0x000f280000300800 */
[----:B------:R-:W4:Y:S04]  /*142b0*/  LDL.LU R15, [R1+0x5c] ;  /* 0x00005c00010f7983 */ /* 0x000f280000300800 */
[----:B------:R-:W4:Y:S04]  /*142c0*/  LDL.LU R14, [R1+0x18] ;  /* 0x00001800010e7983 */ /* 0x000f280000300800 */
[----:B0-----:R-:W4:Y:S01]  /*142d0*/  LDL.LU R12, [R1+0x4c] ;  /* 0x00004c00010c7983 */ /* 0x001f220000300800 */
[----:B------:R-:W-:-:S05]  /*142e0*/  IADD3 R11, P5, PT, R11, UR20, RZ ;  /* 0x000000140b0b7c10 */ /* 0x000fca000ffbe0ff */
[----:B------:R0:W-:Y:S04]  /*142f0*/  STL [R1+0xf8], R11 ;  /* 0x0000f80b01007387 */ /* 0x0001e80000100800 */
[----:B0-----:R-:W4:Y:S01]  /*14300*/  LDL.LU R11, [R1+0x44] ;  /* 0x00004400010b7983 */ /* 0x001f220000300800 */
[----:B--2---:R-:W-:-:S05]  /*14310*/  IADD3.X R10, PT, PT, R10, UR23, RZ, P6, !PT ;  /* 0x000000170a0a7c10 */ /* 0x004fca000b7fe4ff */
[----:B------:R0:W-:Y:S04]  /*14320*/  STL [R1+0x128], R10 ;  /* 0x0001280a01007387 */ /* 0x0001e80000100800 */
[----:B0-----:R-:W2:Y:S01]  /*14330*/  LDL.LU R10, [R1+0x20] ;  /* 0x00002000010a7983 */ /* 0x001ea20000300800 */
[----:B---3--:R-:W-:-:S05]  /*14340*/  IADD3 R9, P6, PT, R9, UR20, RZ ;  /* 0x0000001409097c10 */ /* 0x008fca000ffde0ff */
[----:B------:R0:W-:Y:S04]  /*14350*/  STL [R1+0xd0], R9 ;  /* 0x0000d00901007387 */ /* 0x0001e80000100800 */
[----:B0-----:R-:W3:Y:S01]  /*14360*/  LDL.LU R9, [R1+0x10] ;  /* 0x0000100001097983 */ /* 0x001ee20000300800 */
[----:B------:R-:W-:Y:S01]  /*14370*/  IADD3.X R34, PT, PT, R34, UR23, RZ, P2, !PT ;  /* 0x0000001722227c10 */ /* 0x000fe200097fe4ff */
[----:B------:R-:W0:Y:S01]  /*14380*/  SYNCS.PHASECHK.TRANS64.TRYWAIT P2, [UR11], R8 ;  /* 0x00000008ff0075a7 */ /* 0x000e22000804110b */
[----:B----4-:R-:W-:-:S03]  /*14390*/  IADD3.X R33, PT, PT, R33, UR23, RZ, P3, !PT ;  /* 0x0000001721217c10 */ /* 0x010fc60009ffe4ff */
[----:B------:R1:W-:Y:S01]  /*143a0*/  STL [R1+0x120], R34 ;  /* 0x0001202201007387 */ /* 0x0003e20000100800 */
[----:B------:R-:W-:-:S03]  /*143b0*/  IADD3 R32, P3, PT, R32, UR20, RZ ;  /* 0x0000001420207c10 */ /* 0x000fc6000ff7e0ff */
[----:B------:R1:W-:Y:S01]  /*143c0*/  STL [R1+0x104], R33 ;  /* 0x0001042101007387 */ /* 0x0003e20000100800 */
[----:B------:R-:W-:-:S03]  /*143d0*/  IADD3.X R31, PT, PT, R31, UR23, RZ, P4, !PT ;  /* 0x000000171f1f7c10 */ /* 0x000fc6000a7fe4ff */
[----:B------:R1:W-:Y:S04]  /*143e0*/  STL [R1+0xc8], R32 ;  /* 0x0000c82001007387 */ /* 0x0003e80000100800 */
[----:B------:R1:W-:Y:S01]  /*143f0*/  STL [R1+0xfc], R31 ;  /* 0x0000fc1f01007387 */ /* 0x0003e20000100800 */
[----:B------:R-:W-:Y:S02]  /*14400*/  IADD3 R30, P4, PT, R30, UR20, RZ ;  /* 0x000000141e1e7c10 */ /* 0x000fe4000ff9e0ff */
[----:B------:R-:W-:-:S03]  /*14410*/  IADD3.X R29, PT, PT, R29, UR23, RZ, P5, !PT ;  /* 0x000000171d1d7c10 */ /* 0x000fc6000affe4ff */
[----:B------:R1:W-:Y:S01]  /*14420*/  STL [R1+0xc0], R30 ;  /* 0x0000c01e01007387 */ /* 0x0003e20000100800 */
[----:B------:R-:W-:-:S03]  /*14430*/  IADD3 R28, P5, PT, R28, UR20, RZ ;  /* 0x000000141c1c7c10 */ /* 0x000fc6000ffbe0ff */
[----:B------:R1:W-:Y:S01]  /*14440*/  STL [R1+0xf4], R29 ;  /* 0x0000f41d01007387 */ /* 0x0003e20000100800 */
        /* <DEDUP_REMOVED lines=20> */
[----:B------:R-:W-:-:S03]  /*14590*/  VIADD R13, R13, 0x1 ;  /* 0x000000010d0d7836 */ /* 0x000fc60000000000 */
        /* <DEDUP_REMOVED lines=10> */
[----:B------:R1:W-:Y:S04]  /*14640*/  STL [R1+0x18], R14 ;  /* 0x0000180e01007387 */ /* 0x0003e80000100800 */
[----:B------:R1:W-:Y:S01]  /*14650*/  STL [R1+0x4c], R12 ;  /* 0x00004c0c01007387 */ /* 0x0003e20000100800 */
[----:B------:R-:W-:-:S05]  /*14660*/  IADD3.X R11, PT, PT, R11, UR23, RZ, P6, !PT ;  /* 0x000000170b0b7c10 */ /* 0x000fca000b7fe4ff */
[----:B------:R1:W-:Y:S01]  /*14670*/  STL [R1+0x44], R11 ;  /* 0x0000440b01007387 */ /* 0x0003e20000100800 */
[----:B-----5:R-:W-:Y:S01]  /*14680*/  IADD3 R5, P5, PT, R5, UR20, RZ ;  /* 0x0000001405057c10 */ /* 0x020fe2000ffbe0ff */
[----:B------:R-:W-:-:S03]  /*14690*/  IMAD R41, R13, -0x40, R41 ;  /* 0xffffffc00d297824 */ /* 0x000fc600078e0229 */
[----:B------:R-:W-:Y:S02]  /*146a0*/  IADD3.X R7, PT, PT, R7, UR23, RZ, P5, !PT ;  /* 0x0000001707077c10 */ /* 0x000fe4000affe4ff */
[----:B------:R-:W-:Y:S02]  /*146b0*/  ISETP.GT.AND P6, PT, R41, 0x1, PT ;  /* 0x000000012900780c */ /* 0x000fe40003fc4270 */
[----:B------:R-:W-:Y:S02]  /*146c0*/  PRMT R40, RZ, 0x7610, R40 ;  /* 0x00007610ff287816 */ /* 0x000fe40000000028 */
[----:B--2---:R-:W-:-:S05]  /*146d0*/  IADD3.X R10, PT, PT, R10, UR23, RZ, P3, !PT ;  /* 0x000000170a0a7c10 */ /* 0x004fca0009ffe4ff */
[----:B------:R1:W-:Y:S01]  /*146e0*/  STL [R1+0x20], R10 ;  /* 0x0000200a01007387 */ /* 0x0003e20000100800 */
[----:B---3--:R-:W-:-:S05]  /*146f0*/  IADD3.X R9, PT, PT, R9, UR23, RZ, P4, !PT ;  /* 0x0000001709097c10 */ /* 0x008fca000a7fe4ff */
[----:B------:R1:W-:Y:S01]  /*14700*/  STL [R1+0x10], R9 ;  /* 0x0000100901007387 */ /* 0x0003e20000100800 */
[----:B------:R-:W-:-:S04]  /*14710*/  IADD3 R4, P4, PT, R4, UR20, RZ ;  /* 0x0000001404047c10 */ /* 0x000fc8000ff9e0ff */
[----:B------:R-:W-:Y:S02]  /*14720*/  IADD3.X R6, PT, PT, R6, UR23, RZ, P4, !PT ;  /* 0x0000001706067c10 */ /* 0x000fe4000a7fe4ff */
[----:B------:R-:W-:Y:S01]  /*14730*/  ISETP.GT.AND P3, PT, R41, RZ, PT ;  /* 0x000000ff2900720c */ /* 0x000fe20003f64270 */
[----:B0-----:R-:W-:-:S12]  /*14740*/  @!P2 BRA `(.L_x_8) ;  /* 0x0000012000b0a947 */ /* 0x001fd80003800000 */
.L_x_16:
[----:B------:R0:W-:Y:S01]  /*14750*/  STL [R1+0x7e8], R77 ;  /* 0x0007e84d01007387 */ /* 0x0001e20000100800 */
[----:B------:R-:W-:Y:S01]  /*14760*/  @P3 IMAD.MOV.U32 R8, RZ, RZ, R4 ;  /* 0x000000ffff083224 */ /* 0x000fe200078e0004 */
[----:B------:R-:W-:Y:S01]  /*14770*/  PRMT R39, RZ, 0x7610, R39 ;  /* 0x00007610ff277816 */ /* 0x000fe20000000027 */
[----:B-1----:R-:W-:Y:S01]  /*14780*/  @P3 IMAD.MOV.U32 R9, RZ, RZ, R6 ;  /* 0x000000ffff093224 */ /* 0x002fe200078e0006 */
[----:B------:R-:W-:Y:S01]  /*14790*/  STL [R1+0x7e4], R76 ;  /* 0x0007e44c01007387 */ /* 0x000fe20000100800 */
[----:B------:R-:W-:-:S03]  /*147a0*/  ISETP.GT.AND P2, PT, R41, 0x2, PT ;  /* 0x000000022900780c */ /* 0x000fc60003f44270 */
        /* <DEDUP_REMOVED lines=39> */
[----:B------:R-:W-:Y:S04]  /*14a20*/  STL [R1+0x6f4], R2 ;  /* 0x0006f40201007387 */ /* 0x000fe80000100800 */
[----:B------:R-:W-:Y:S01]  /*14a30*/  STL [R1+0x6f0], R0 ;  /* 0x0006f00001007387 */ /* 0x000fe20000100800 */
[----:B-1----:R-:W-:-:S02]  /*14a40*/  @P3 IMAD.MOV.U32 R8, RZ, RZ, R5 ;  /* 0x000000ffff083224 */ /* 0x002fc400078e0005 */
[----:B------:R-:W-:Y:S01]  /*14a50*/  @P3 IMAD.MOV.U32 R9, RZ, RZ, R7 ;  /* 0x000000ffff093224 */ /* 0x000fe200078e0007 */
[----:B------:R-:W-:Y:S04]  /*14a60*/  STL [R1+0x700], R4 ;  /* 0x0007000401007387 */ /* 0x000fe80000100800 */
[----:B------:R-:W-:Y:S04]  /*14a70*/  STL [R1+0x6fc], R6 ;  /* 0x0006fc0601007387 */ /* 0x000fe80000100800 */
[----:B------:R-:W-:Y:S04]  /*14a80*/  STL [R1+0x708], R5 ;  /* 0x0007080501007387 */ /* 0x000fe80000100800 */
[----:B------:R-:W-:Y:S04]  /*14a90*/  STL [R1+0x704], R7 ;  /* 0x0007040701007387 */ /* 0x000fe80000100800 */
[----:B------:R1:W3:Y:S04]  /*14aa0*/  @P3 LDG.E.U8 R39, desc[UR24][R8.64] ;  /* 0x0000001808273981 */ /* 0x0002e8000c1e1100 */
[----:B------:R-:W1:Y:S04]  /*14ab0*/  LDL R8, [R1+0x10] ;  /* 0x0000100001087983 */ /* 0x000e680000100800 */
[----:B------:R-:W1:Y:S01]  /*14ac0*/  LDL R9, [R1+0x18] ;  /* 0x0000180001097983 */ /* 0x000e620000100800 */
[----:B------:R-:W-:-:S02]  /*14ad0*/  PRMT R24, RZ, 0x7610, R24 ;  /* 0x00007610ff187816 */ /* 0x000fc40000000018 */
[----:B-1----:R-:W-:-:S04]  /*14ae0*/  @P6 LOP3.LUT R9, R9, R8, RZ, 0x3c, !PT ;  /* 0x0000000809096212 */ /* 0x002fc800078e3cff */
[----:B------:R-:W-:-:S04]  /*14af0*/  @P6 LOP3.LUT R8, R9, R8, RZ, 0x3c, !PT ;  /* 0x0000000809086212 */ /* 0x000fc800078e3cff */
[----:B------:R-:W-:-:S05]  /*14b00*/  @P6 LOP3.LUT R9, R9, R8, RZ, 0x3c, !PT ;  /* 0x0000000809096212 */ /* 0x000fca00078e3cff */
[----:B------:R1:W4:Y:S04]  /*14b10*/  @P6 LDG.E.U8 R24, desc[UR24][R8.64] ;  /* 0x0000001808186981 */ /* 0x000328000c1e1100 */
[----:B------:R-:W1:Y:S04]  /*14b20*/  LDL R8, [R1+0x20] ;  /* 0x0000200001087983 */ /* 0x000e680000100800 */
[----:B------:R-:W1:Y:S01]  /*14b30*/  LDL R9, [R1+0x28] ;  /* 0x0000280001097983 */ /* 0x000e620000100800 */
[----:B------:R-:W-:Y:S02]  /*14b40*/  PRMT R23, RZ, 0x7610, R23 ;  /* 0x00007610ff177816 */ /* 0x000fe40000000017 */
[----:B-1----:R-:W-:-:S04]  /*14b50*/  @P6 LOP3.LUT R9, R9, R8, RZ, 0x3c, !PT ;  /* 0x0000000809096212 */ /* 0x002fc800078e3cff */
[----:B------:R-:W-:-:S04]  /*14b60*/  @P6 LOP3.LUT R8, R9, R8, RZ, 0x3c, !PT ;  /* 0x0000000809086212 */ /* 0x000fc800078e3cff */
[----:B------:R-:W-:-:S05]  /*14b70*/  @P6 LOP3.LUT R9, R9, R8, RZ, 0x3c, !PT ;  /* 0x0000000809096212 */ /* 0x000fca00078e3cff */
[----:B------:R1:W2:Y:S04]  /*14b80*/  @P6 LDG.E.U8 R23, desc[UR24][R8.64] ;  /* 0x0000001808176981 */ /* 0x0002a8000c1e1100 */
        /* <DEDUP_REMOVED lines=16> */
[----:B------:R-:W-:Y:S02]  /*14c90*/  ISETP.GT.AND P3, PT, R41, 0x3, PT ;  /* 0x000000032900780c */ /* 0x000fe40003f64270 */
[----:B------:R-:W-:-:S11]  /*14ca0*/  PRMT R81, RZ, 0x7610, R81 ;  /* 0x00007610ff517816 */ /* 0x000fd60000000051 */
[----:B-1----:R-:W-:-:S04]  /*14cb0*/  @P3 LOP3.LUT R9, R9, R8, RZ, 0x3c, !PT ;  /* 0x0000000809093212 */ /* 0x002fc800078e3cff */
[----:B------:R-:W-:-:S04]  /*14cc0*/  @P3 LOP3.LUT R8, R9, R8, RZ, 0x3c, !PT ;  /* 0x0000000809083212 */ /* 0x000fc800078e3cff */
[----:B------:R-:W-:-:S05]  /*14cd0*/  @P3 LOP3.LUT R9, R9, R8, RZ, 0x3c, !PT ;  /* 0x0000000809093212 */ /* 0x000fca00078e3cff */
[----:B------:R1:W2:Y:S04]  /*14ce0*/  @P3 LDG.E.U8 R81, desc[UR24][R8.64] ;  /* 0x0000001808513981 */ /* 0x0002a8000c1e1100 */
[----:B------:R-:W1:Y:S04]  /*14cf0*/  LDL R8, [R1+0x84] ;  /* 0x0000840001087983 */ /* 0x000e680000100800 */
[----:B------:R-:W1:Y:S01]  /*14d00*/  LDL R9, [R1+0x88] ;  /* 0x0000880001097983 */ /* 0x000e620000100800 */
[----:B0-----:R-:W-:Y:S02]  /*14d10*/  PRMT R77, RZ, 0x7610, R77 ;  /* 0x00007610ff4d7816 */ /* 0x001fe4000000004d */
[----:B-1----:R-:W-:-:S04]  /*14d20*/  @P3 LOP3.LUT R9, R9, R8, RZ, 0x3c, !PT ;  /* 0x0000000809093212 */ /* 0x002fc800078e3cff */
[----:B------:R-:W-:-:S04]  /*14d30*/  @P3 LOP3.LUT R8, R9, R8, RZ, 0x3c, !PT ;  /* 0x0000000809083212 */ /* 0x000fc800078e3cff */
[----:B------:R-:W-:-:S05]  /*14d40*/  @P3 LOP3.LUT R9, R9, R8, RZ, 0x3c, !PT ;  /* 0x0000000809093212 */ /* 0x000fca00078e3cff */
[----:B------:R-:W2:Y:S01]  /*14d50*/  @P3 LDG.E.U8 R77, desc[UR24][R8.64] ;  /* 0x00000018084d3981 */ /* 0x000ea2000c1e1100 */
[----:B------:R-:W-:-:S03]  /*14d60*/  ISETP.GT.AND P4, PT, R41, 0x4, PT ;  /* 0x000000042900780c */ /* 0x000fc60003f84270 */
[----:B--2---:R0:W-:Y:S04]  /*14d70*/  STL [R1+0x6ac], R77 ;  /* 0x0006ac4d01007387 */ /* 0x0041e80000100800 */
[----:B0-----:R-:W2:Y:S04]  /*14d80*/  LDL.LU R77, [R1+0x7e8] ;  /* 0x0007e800014d7983 */ /* 0x001ea80000300800 */
[----:B------:R-:W2:Y:S04]  /*14d90*/  LDL R8, [R1+0x8c] ;  /* 0x00008c0001087983 */ /* 0x000ea80000100800 */
[----:B------:R-:W2:Y:S01]  /*14da0*/  LDL R9, [R1+0x90] ;  /* 0x0000900001097983 */ /* 0x000ea20000100800 */
[----:B------:R-:W-:-:S02]  /*14db0*/  PRMT R76, RZ, 0x7610, R76 ;  /* 0x00007610ff4c7816 */ /* 0x000fc4000000004c */
[----:B--2---:R-:W-:-:S04]  /*14dc0*/  @P4 LOP3.LUT R9, R9, R8, RZ, 0x3c, !PT ;  /* 0x0000000809094212 */ /* 0x004fc800078e3cff */
[----:B------:R-:W-:-:S04]  /*14dd0*/  @P4 LOP3.LUT R8, R9, R8, RZ, 0x3c, !PT ;  /* 0x0000000809084212 */ /* 0x000fc800078e3cff */
[----:B------:R-:W-:-:S05]  /*14de0*/  @P4 LOP3.LUT R9, R9, R8, RZ, 0x3c, !PT ;  /* 0x0000000809094212 */ /* 0x000fca00078e3cff */
[----:B------:R-:W2:Y:S04]  /*14df0*/  @P4 LDG.E.U8 R76, desc[UR24][R8.64] ;  /* 0x00000018084c4981 */ /* 0x000ea8000c1e1100 */
        /* <DEDUP_REMOVED lines=75> */
[----:B------:R0:W2:Y:S04]  /*152b0*/  @P2 LDG.E.U8 R38, desc[UR24][R8.64] ;  /* 0x0000001808262981 */ /* 0x0000a8000c1e1100 */
[----:B------:R-:W0:Y:S04]  /*152c0*/  LDL R8, [R1+0x128] ;  /* 0x0001280001087983 */ /* 0x000e280000100800 */
[----:B------:R-:W0:Y:S01]  /*152d0*/  LDL R9, [R1+0x12c] ;  /* 0x00012c0001097983 */ /* 0x000e220000100800 */
[----:B------:R-:W-:Y:S02]  /*152e0*/  PRMT R37, RZ, 0x7610, R37 ;  /* 0x00007610ff257816 */ /* 0x000fe40000000025 */
[----:B0-----:R-:W-:-:S04]  /*152f0*/  @P2 LOP3.LUT R9, R9, R8, RZ, 0x3c, !PT ;  /* 0x0000000809092212 */ /* 0x001fc800078e3cff */
[----:B------:R-:W-:-:S04]  /*15300*/  @P2 LOP3.LUT R8, R9, R8, RZ, 0x3c, !PT ;  /* 0x0000000809082212 */ /* 0x000fc800078e3cff */
[----:B------:R-:W-:-:S05]  /*15310*/  @P2 LOP3.LUT R9, R9, R8, RZ, 0x3c, !PT ;  /* 0x0000000809092212 */ /* 0x000fca00078e3cff */
[----:B------:R0:W2:Y:S04]  /*15320*/  @P2 LDG.E.U8 R37, desc[UR24][R8.64] ;  /* 0x0000001808252981 */ /* 0x0000a8000c1e1100 */
[----:B------:R-:W0:Y:S04]  /*15330*/  LDL R8, [R1+0x130] ;  /* 0x0001300001087983 */ /* 0x000e280000100800 */
[----:B------:R-:W0:Y:S01]  /*15340*/  LDL R9, [R1+0x134] ;  /* 0x0001340001097983 */ /* 0x000e220000100800 */
[----:B------:R-:W-:Y:S02]  /*15350*/  ISETP.GT.AND P3, PT, R41, 0x9, PT ;  /* 0x000000092900780c */ /* 0x000fe40003f64270 */
[----:B------:R-:W-:-:S11]  /*15360*/  PRMT R22, RZ, 0x7610, R22 ;  /* 0x00007610ff167816 */ /* 0x000fd60000000016 */
[----:B0-----:R-:W-:-:S04]  /*15370*/  @P3 LOP3.LUT R9, R9, R8, RZ, 0x3c, !PT ;  /* 0x0000000809093212 */ /* 0x001fc800078e3cff */
        /* <DEDUP_REMOVED lines=250> */
[----:B------:R-:W3:Y:S04]  /*16320*/  LDL R8, [R1+0x490] ;  /* 0x0004900001087983 */ /* 0x000ee80000100800 */
[----:B------:R-:W3:Y:S01]  /*16330*/  LDL R9, [R1+0x494] ;  /* 0x0004940001097983 */ /* 0x000ee20000100800 */
[----:B------:R-:W-:Y:S02]  /*16340*/  ISETP.GT.AND P3, PT, R41, 0x18, PT ;  /* 0x000000182900780c */ /* 0x000fe40003f64270 */
[----:B------:R-:W-:Y:S01]  /*16350*/  PRMT R34, RZ, 0x7610, R34 ;  /* 0x00007610ff227816 */ /* 0x000fe20000000022 */
[----:B--2---:R-:W-:Y:S10]  /*16360*/  STL [R1+0x70c], R5 ;  /* 0x00070c0501007387 */ /* 0x004ff40000100800 */
[----:B---3--:R-:W-:-:S04]  /*16370*/  @P3 LOP3.LUT R9, R9, R8, RZ, 0x3c, !PT ;  /* 0x0000000809093212 */ /* 0x008fc800078e3cff */
        /* <DEDUP_REMOVED lines=9> */
[----:B------:R0:W3:Y:S04]  /*16410*/  @P3 LDG.E.U8 R33, desc[UR24][R8.64] ;  /* 0x0000001808213981 */ /* 0x0000e8000c1e1100 */
        /* <DEDUP_REMOVED lines=112> */
[----:B------:R-:W-:-:S03]  /*16b20*/  PRMT R4, RZ, 0x7610, R4 ;  /* 0x00007610ff047816 */ /* 0x000fc60000000004 */
[----:B--2---:R-:W-:Y:S01]  /*16b30*/  STL [R1+0x710], R7 ;  /* 0x0007100701007387 */ /* 0x004fe20000100800 */
[----:B---3--:R-:W-:-:S04]  /*16b40*/  @P4 LOP3.LUT R9, R9, R8, RZ, 0x3c, !PT ;  /* 0x0000000809094212 */ /* 0x008fc800078e3cff */
        /* <DEDUP_REMOVED lines=144> */
[----:B--2---:R0:W-:Y:S01]  /*17450*/  STL [R1+0x720], R3 ;  /* 0x0007200301007387 */ /* 0x0041e20000100800 */
[----:B------:R-:W-:-:S02]  /*17460*/  PRMT R29, RZ, 0x7610, R29 ;  /* 0x00007610ff1d7816 */ /* 0x000fc4000000001d */
[C---:B------:R-:W-:Y:S02]  /*17470*/  ISETP.GT.AND P2, PT, R41.reuse, 0x29, PT ;  /* 0x000000292900780c */ /* 0x040fe40003f44270 */
[----:B------:R-:W-:Y:S02]  /*17480*/  PRMT R14, RZ, 0x7610, R14 ;  /* 0x00007610ff0e7816 */ /* 0x000fe4000000000e */
[----:B------:R-:W-:Y:S02]  /*17490*/  PRMT R13, RZ, 0x7610, R13 ;  /* 0x00007610ff0d7816 */ /* 0x000fe4000000000d */
[----:B------:R-:W-:Y:S01]  /*174a0*/  ISETP.GT.AND P3, PT, R41, 0x2a, PT ;  /* 0x0000002a2900780c */ /* 0x000fe20003f64270 */
[----:B0-----:R-:W2:Y:S01]  /*174b0*/  LDL R3, [R1+0x5dc] ;  /* 0x0005dc0001037983 */ /* 0x001ea20000100800 */
[----:B---3--:R-:W-:-:S04]  /*174c0*/  @P4 LOP3.LUT R9, R9, R8, RZ, 0x3c, !PT ;  /* 0x0000000809094212 */ /* 0x008fc800078e3cff */
[----:B------:R-:W-:-:S04]  /*174d0*/  @P4 LOP3.LUT R8, R9, R8, RZ, 0x3c, !PT ;  /* 0x0000000809084212 */ /* 0x000fc800078e3cff */
[----:B------:R-:W-:-:S05]  /*174e0*/  @P4 LOP3.LUT R9, R9, R8, RZ, 0x3c, !PT ;  /* 0x0000000809094212 */ /* 0x000fca00078e3cff */
[----:B------:R0:W3:Y:S04]  /*174f0*/  @P4 LDG.E.U8 R30, desc[UR24][R8.64] ;  /* 0x00000018081e4981 */ /* 0x0000e8000c1e1100 */
[----:B------:R-:W0:Y:S04]  /*17500*/  LDL R8, [R1+0x5b8] ;  /* 0x0005b80001087983 */ /* 0x000e280000100800 */
[----:B------:R-:W0:Y:S02]  /*17510*/  LDL R9, [R1+0x5bc] ;  /* 0x0005bc0001097983 */ /* 0x000e240000100800 */
[----:B0-----:R-:W-:-:S04]  /*17520*/  @P4 LOP3.LUT R9, R9, R8, RZ, 0x3c, !PT ;  /* 0x0000000809094212 */ /* 0x001fc800078e3cff */
[----:B------:R-:W-:-:S04]  /*17530*/  @P4 LOP3.LUT R8, R9, R8, RZ, 0x3c, !PT ;  /* 0x0000000809084212 */ /* 0x000fc800078e3cff */
[----:B------:R-:W-:-:S05]  /*17540*/  @P4 LOP3.LUT R9, R9, R8, RZ, 0x3c, !PT ;  /* 0x0000000809094212 */ /* 0x000fca00078e3cff */
[----:B------:R0:W2:Y:S04]  /*17550*/  @P4 LDG.E.U8 R29, desc[UR24][R8.64] ;  /* 0x00000018081d4981 */ /* 0x0000a8000c1e1100 */
        /* <DEDUP_REMOVED lines=19> */
[----:B------:R-:W3:Y:S01]  /*17690*/  LDL R9, [R1+0x5d8] ;  /* 0x0005d80001097983 */ /* 0x000ee20000100800 */
[----:B------:R-:W-:Y:S01]  /*176a0*/  PRMT R79, RZ, 0x7610, R79 ;  /* 0x00007610ff4f7816 */ /* 0x000fe2000000004f */
[----:B--2---:R-:W-:Y:S01]  /*176b0*/  @P3 IMAD.MOV.U32 R8, RZ, RZ, R3 ;  /* 0x000000ffff083224 */ /* 0x004fe200078e0003 */
[----:B------:R-:W-:Y:S01]  /*176c0*/  ISETP.GT.AND P4, PT, R41, 0x2b, PT ;  /* 0x0000002b2900780c */ /* 0x000fe20003f84270 */
[----:B------:R-:W2:Y:S04]  /*176d0*/  LDL R3, [R1+0x500] ;  /* 0x0005000001037983 */ /* 0x000ea80000100800 */
[----:B---3--:R0:W3:Y:S04]  /*176e0*/  @P3 LDG.E.U8 R79, desc[UR24][R8.64] ;  /* 0x00000018084f3981 */ /* 0x0080e8000c1e1100 */
[----:B------:R-:W0:Y:S04]  /*176f0*/  LDL R8, [R1+0x5e0] ;  /* 0x0005e00001087983 */ /* 0x000e280000100800 */
[----:B------:R-:W0:Y:S01]  /*17700*/  LDL R9, [R1+0x5e4] ;  /* 0x0005e40001097983 */ /* 0x000e220000100800 */
[----:B------:R-:W-:-:S02]  /*17710*/  PRMT R43, RZ, 0x7610, R43 ;  /* 0x00007610ff2b7816 */ /* 0x000fc4000000002b */
        /* <DEDUP_REMOVED lines=23> */
[----:B--2---:R-:W-:Y:S04]  /*17890*/  STL [R1+0x38], R78 ;  /* 0x0000384e01007387 */ /* 0x004fe80000100800 */
[----:B------:R-:W2:Y:S04]  /*178a0*/  LDL R8, [R1+0x5f8] ;  /* 0x0005f80001087983 */ /* 0x000ea80000100800 */
[----:B------:R-:W2:Y:S01]  /*178b0*/  LDL R9, [R1+0x5fc] ;  /* 0x0005fc0001097983 */ /* 0x000ea20000100800 */
[----:B------:R-:W-:-:S02]  /*178c0*/  PRMT R77, RZ, 0x7610, R77 ;  /* 0x00007610ff4d7816 */ /* 0x000fc4000000004d */
[----:B--2---:R-:W-:-:S04]  /*178d0*/  @P2 LOP3.LUT R9, R9, R8, RZ, 0x3c, !PT ;  /* 0x0000000809092212 */ /* 0x004fc800078e3cff */
[----:B------:R-:W-:-:S04]  /*178e0*/  @P2 LOP3.LUT R8, R9, R8, RZ, 0x3c, !PT ;  /* 0x0000000809082212 */ /* 0x000fc800078e3cff */
[----:B------:R-:W-:-:S05]  /*178f0*/  @P2 LOP3.LUT R9, R9, R8, RZ, 0x3c, !PT ;  /* 0x0000000809092212 */ /* 0x000fca00078e3cff */
[----:B------:R-:W2:Y:S01]  /*17900*/  @P2 LDG.E.U8 R77, desc[UR24][R8.64] ;  /* 0x00000018084d2981 */ /* 0x000ea2000c1e1100 */
[----:B------:R-:W-:Y:S02]  /*17910*/  ISETP.GT.AND P3, PT, R41, 0x2d, PT ;  /* 0x0000002d2900780c */ /* 0x000fe40003f64270 */
[----:B------:R-:W-:Y:S01]  /*17920*/  PRMT R76, RZ, 0x7610, R76 ;  /* 0x00007610ff4c7816 */ /* 0x000fe2000000004c */
[----:B--2---:R-:W-:Y:S04]  /*17930*/  STL [R1+0x34], R77 ;  /* 0x0000344d01007387 */ /* 0x004fe80000100800 */
[----:B------:R-:W2:Y:S06]  /*17940*/  LDL R9, [R1+0x4fc] ;  /* 0x0004fc0001097983 */ /* 0x000eac0000100800 */
[----:B------:R-:W-:-:S02]  /*17950*/  @P3 IMAD.MOV.U32 R8, RZ, RZ, R3 ;  /* 0x000000ffff083224 */ /* 0x000fc400078e0003 */
[----:B------:R-:W3:Y:S04]  /*17960*/  LDL R3, [R1+0x19c] ;  /* 0x00019c0001037983 */ /* 0x000ee80000100800 */
[----:B--2---:R-:W2:Y:S04]  /*17970*/  @P3 LDG.E.U8 R76, desc[UR24][R8.64] ;  /* 0x00000018084c3981 */ /* 0x004ea8000c1e1100 */
[----:B--2---:R-:W-:Y:S04]  /*17980*/  STL [R1+0x30], R76 ;  /* 0x0000304c01007387 */ /* 0x004fe80000100800 */
        /* <DEDUP_REMOVED lines=12> */
[----:B------:R-:W-:-:S03]  /*17a50*/  PRMT R5, RZ, 0x7610, R5 ;  /* 0x00007610ff057816 */ /* 0x000fc60000000005 */
[----:B0-----:R-:W2:Y:S06]  /*17a60*/  LDL R47, [R1+0x1a4] ;  /* 0x0001a400012f7983 */ /* 0x001eac0000100800 */
[----:B---3--:R-:W-:-:S04]  /*17a70*/  @P4 LOP3.LUT R9, R9, R8, RZ, 0x3c, !PT ;  /* 0x0000000809094212 */ /* 0x008fc800078e3cff */
[----:B------:R-:W-:-:S04]  /*17a80*/  @P4 LOP3.LUT R8, R9, R8, RZ, 0x3c, !PT ;  /* 0x0000000809084212 */ /* 0x000fc800078e3cff */
[----:B------:R-:W-:-:S05]  /*17a90*/  @P4 LOP3.LUT R9, R9, R8, RZ, 0x3c, !PT ;  /* 0x0000000809094212 */ /* 0x000fca00078e3cff */
[----:B------:R-:W3:Y:S04]  /*17aa0*/  @P4 LDG.E.U8 R7, desc[UR24][R8.64] ;  /* 0x0000001808074981 */ /* 0x000ee8000c1e1100 */
[----:B------:R-:W2:Y:S04]  /*17ab0*/  LDL R8, [R1+0x514] ;  /* 0x0005140001087983 */ /* 0x000ea80000100800 */
[----:B------:R-:W2:Y:S01]  /*17ac0*/  LDL R9, [R1+0x518] ;  /* 0x0005180001097983 */ /* 0x000ea20000100800 */
[----:B------:R-:W-:-:S03]  /*17ad0*/  ISETP.GT.AND P2, PT, R41, 0x2f, PT ;  /* 0x0000002f2900780c */ /* 0x000fc60003f44270 */
[----:B---3--:R0:W-:Y:S01]  /*17ae0*/  STL [R1+0x724], R7 ;  /* 0x0007240701007387 */ /* 0x0081e20000100800 */
[----:B------:R-:W-:-:S03]  /*17af0*/  PRMT R2, RZ, 0x7610, R2 ;  /* 0x00007610ff027816 */ /* 0x000fc60000000002 */
[----:B0-----:R-:W3:Y:S01]  /*17b00*/  LDL R7, [R1+0x1a0] ;  /* 0x0001a00001077983 */ /* 0x001ee20000100800 */
[----:B--2---:R-:W-:-:S04]  /*17b10*/  @P4 LOP3.LUT R9, R9, R8, RZ, 0x3c, !PT ;  /* 0x0000000809094212 */ /* 0x004fc800078e3cff */
[----:B------:R-:W-:-:S04]  /*17b20*/  @P4 LOP3.LUT R8, R9, R8, RZ, 0x3c, !PT ;  /* 0x0000000809084212 */ /* 0x000fc800078e3cff */
[----:B------:R-:W-:-:S05]  /*17b30*/  @P4 LOP3.LUT R9, R9, R8, RZ, 0x3c, !PT ;  /* 0x0000000809094212 */ /* 0x000fca00078e3cff */
[----:B------:R0:W2:Y:S04]  /*17b40*/  @P4 LDG.E.U8 R5, desc[UR24][R8.64] ;  /* 0x0000001808054981 */ /* 0x0000a8000c1e1100 */
[----:B------:R-:W2:Y:S01]  /*17b50*/  LDL R9, [R1+0x198] ;  /* 0x0001980001097983 */ /* 0x000ea20000100800 */
[----:B0-----:R-:W-:Y:S01]  /*17b60*/  @P2 IMAD.MOV.U32 R8, RZ, RZ, R3 ;  /* 0x000000ffff082224 */ /* 0x001fe200078e0003 */
[----:B------:R-:W-:-:S04]  /*17b70*/  PRMT R0, RZ, 0x7610, R0 ;  /* 0x00007610ff007816 */ /* 0x000fc80000000000 */
[----:B--2---:R0:W2:Y:S04]  /*17b80*/  @P2 LDG.E.U8 R2, desc[UR24][R8.64] ;  /* 0x0000001808022981 */ /* 0x0040a8000c1e1100 */
[----:B------:R-:W-:Y:S04]  /*17b90*/  STL [R1+0x728], R5 ;  /* 0x0007280501007387 */ /* 0x000fe80000100800 */
[----:B------:R-:W4:Y:S01]  /*17ba0*/  LDL R3, [R1+0x60c] ;  /* 0x00060c0001037983 */ /* 0x000f220000100800 */
[----:B0-----:R-:W-:Y:S02]  /*17bb0*/  @P2 IMAD.MOV.U32 R8, RZ, RZ, R47 ;  /* 0x000000ffff082224 */ /* 0x001fe400078e002f */
[----:B---3--:R-:W-:-:S05]  /*17bc0*/  @P2 IMAD.MOV.U32 R9, RZ, RZ, R7 ;  /* 0x000000ffff092224 */ /* 0x008fca00078e0007 */
[----:B------:R-:W3:Y:S04]  /*17bd0*/  @P2 LDG.E.U8 R0, desc[UR24][R8.64] ;  /* 0x0000001808002981 */ /* 0x000ee8000c1e1100 */
[----:B--2---:R0:W-:Y:S04]  /*17be0*/  STL [R1+0x72c], R2 ;  /* 0x00072c0201007387 */ /* 0x0041e80000100800 */
[----:B------:R-:W2:Y:S04]  /*17bf0*/  LDL R8, [R1+0x600] ;  /* 0x0006000001087983 */ /* 0x000ea80000100800 */
[----:B------:R-:W2:Y:S01]  /*17c00*/  LDL R9, [R1+0x604] ;  /* 0x0006040001097983 */ /* 0x000ea20000100800 */
[----:B------:R-:W-:-:S02]  /*17c10*/  ISETP.GT.AND P3, PT, R41, 0x30, PT ;  /* 0x000000302900780c */ /* 0x000fc40003f64270 */
[----:B------:R-:W-:Y:S01]  /*17c20*/  PRMT R28, RZ, 0x7610, R28 ;  /* 0x00007610ff1c7816 */ /* 0x000fe2000000001c */
[----:B0-----:R-:W4:Y:S04]  /*17c30*/  LDL R2, [R1+0x614] ;  /* 0x0006140001027983 */ /* 0x001f280000100800 */
[----:B------:R-:W4:Y:S04]  /*17c40*/  LDL R47, [R1+0x620] ;  /* 0x00062000012f7983 */ /* 0x000f280000100800 */
[----:B------:R-:W4:Y:S04]  /*17c50*/  LDL R7, [R1+0x624] ;  /* 0x0006240001077983 */ /* 0x000f280000100800 */
[----:B---3--:R0:W-:Y:S04]  /*17c60*/  STL [R1+0x730], R0 ;  /* 0x0007300001007387 */ /* 0x0081e80000100800 */
[----:B0-----:R-:W3:Y:S01]  /*17c70*/  LDL R0, [R1+0x610] ;  /* 0x0006100001007983 */ /* 0x001ee20000100800 */
[----:B--2---:R-:W-:-:S04]  /*17c80*/  @P3 LOP3.LUT R9, R9, R8, RZ, 0x3c, !PT ;  /* 0x0000000809093212 */ /* 0x004fc800078e3cff */
[----:B------:R-:W-:-:S04]  /*17c90*/  @P3 LOP3.LUT R8, R9, R8, RZ, 0x3c, !PT ;  /* 0x0000000809083212 */ /* 0x000fc800078e3cff */
[----:B------:R-:W-:-:S05]  /*17ca0*/  @P3 LOP3.LUT R9, R9, R8, RZ, 0x3c, !PT ;  /* 0x0000000809093212 */ /* 0x000fca00078e3cff */
[----:B------:R4:W2:Y:S04]  /*17cb0*/  @P3 LDG.E.U8 R28, desc[UR24][R8.64] ;  /* 0x00000018081c3981 */ /* 0x0008a8000c1e1100 */
[----:B------:R-:W2:Y:S01]  /*17cc0*/  LDL R9, [R1+0x608] ;  /* 0x0006080001097983 */ /* 0x000ea20000100800 */
[----:B------:R-:W-:Y:S01]  /*17cd0*/  ISETP.GT.AND P4, PT, R41, 0x31, PT ;  /* 0x000000312900780c */ /* 0x000fe20003f84270 */
[----:B----4-:R-:W-:Y:S01]  /*17ce0*/  @P3 IMAD.MOV.U32 R8, RZ, RZ, R3 ;  /* 0x000000ffff083224 */ /* 0x010fe200078e0003 */
[----:B------:R-:W-:Y:S01]  /*17cf0*/  PRMT R27, RZ, 0x7610, R27 ;  /* 0x00007610ff1b7816 */ /* 0x000fe2000000001b */
[----:B------:R-:W4:Y:S01]  /*17d00*/  LDL R3, [R1+0x634] ;  /* 0x0006340001037983 */ /* 0x000f220000100800 */
[----:B------:R-:W-:-:S04]  /*17d10*/  PRMT R12, RZ, 0x7610, R12 ;  /* 0x00007610ff0c7816 */ /* 0x000fc8000000000c */
[----:B--2---:R0:W2:Y:S05]  /*17d20*/  @P3 LDG.E.U8 R27, desc[UR24][R8.64] ;  /* 0x00000018081b3981 */ /* 0x0040aa000c1e1100 */
[----:B0-----:R-:W-:Y:S02]  /*17d30*/  @P4 IMAD.MOV.U32 R8, RZ, RZ, R2 ;  /* 0x000000ffff084224 */ /* 0x001fe400078e0002 */
[----:B---3--:R-:W-:Y:S01]  /*17d40*/  @P4 IMAD.MOV.U32 R9, RZ, RZ, R0 ;  /* 0x000000ffff094224 */ /* 0x008fe200078e0000 */
[----:B------:R-:W-:Y:S01]  /*17d50*/  ISETP.GT.AND P2, PT, R41, 0x32, PT ;  /* 0x000000322900780c */ /* 0x000fe20003f44270 */
[----:B------:R-:W3:Y:S04]  /*17d60*/  LDL R2, [R1+0x638] ;  /* 0x0006380001027983 */ /* 0x000ee80000100800 */
[----:B------:R0:W2:Y:S01]  /*17d70*/  @P4 LDG.E.U8 R12, desc[UR24][R8.64] ;  /* 0x00000018080c4981 */ /* 0x0000a2000c1e1100 */
[----:B------:R-:W-:-:S02]  /*17d80*/  PRMT R11, RZ, 0x7610, R11 ;  /* 0x00007610ff0b7816 */ /* 0x000fc4000000000b */
[----:B------:R-:W-:Y:S01]  /*17d90*/  PRMT R71, RZ, 0x7610, R71 ;  /* 0x00007610ff477816 */ /* 0x000fe20000000047 */
[----:B------:R-:W2:Y:S04]  /*17da0*/  LDL R0, [R1+0x63c] ;  /* 0x00063c0001007983 */ /* 0x000ea80000100800 */
[----:B------:R-:W0:Y:S04]  /*17db0*/  LDL R8, [R1+0x618] ;  /* 0x0006180001087983 */ /* 0x000e280000100800 */
[----:B------:R-:W0:Y:S02]  /*17dc0*/  LDL R9, [R1+0x61c] ;  /* 0x00061c0001097983 */ /* 0x000e240000100800 */
[----:B0-----:R-:W-:-:S04]  /*17dd0*/  @P4 LOP3.LUT R9, R9, R8, RZ, 0x3c, !PT ;  /* 0x0000000809094212 */ /* 0x001fc800078e3cff */
[----:B------:R-:W-:-:S04]  /*17de0*/  @P4 LOP3.LUT R8, R9, R8, RZ, 0x3c, !PT ;  /* 0x0000000809084212 */ /* 0x000fc800078e3cff */
[----:B------:R-:W-:-:S05]  /*17df0*/  @P4 LOP3.LUT R9, R9, R8, RZ, 0x3c, !PT ;  /* 0x0000000809094212 */ /* 0x000fca00078e3cff */
[----:B------:R0:W2:Y:S02]  /*17e00*/  @P4 LDG.E.U8 R11, desc[UR24][R8.64] ;  /* 0x00000018080b4981 */ /* 0x0000a4000c1e1100 */
[----:B0-----:R-:W-:Y:S02]  /*17e10*/  @P2 IMAD.MOV.U32 R8, RZ, RZ, R7 ;  /* 0x000000ffff082224 */ /* 0x001fe400078e0007 */
[----:B------:R-:W-:Y:S01]  /*17e20*/  @P2 IMAD.MOV.U32 R9, RZ, RZ, R47 ;  /* 0x000000ffff092224 */ /* 0x000fe200078e002f */
[----:B------:R-:W-:Y:S01]  /*17e30*/  PRMT R73, RZ, 0x7610, R73 ;  /* 0x00007610ff497816 */ /* 0x000fe20000000049 */
[----:B------:R-:W2:Y:S04]  /*17e40*/  LDL R47, [R1+0x640] ;  /* 0x00064000012f7983 */ /* 0x000ea80000100800 */
[----:B------:R0:W2:Y:S01]  /*17e50*/  @P2 LDG.E.U8 R71, desc[UR24][R8.64] ;  /* 0x0000001808472981 */ /* 0x0000a2000c1e1100 */
[----:B------:R-:W-:-:S02]  /*17e60*/  ISETP.GT.AND P3, PT, R41, 0x33, PT ;  /* 0x000000332900780c */ /* 0x000fc40003f64270 */
[----:B------:R-:W-:Y:S01]  /*17e70*/  PRMT R6, RZ, 0x7610, R6 ;  /* 0x00007610ff067816 */ /* 0x000fe20000000006 */
[----:B------:R-:W2:Y:S04]  /*17e80*/  LDL R7, [R1+0x644] ;  /* 0x0006440001077983 */ /* 0x000ea80000100800 */
[----:B------:R-:W0:Y:S04]  /*17e90*/  LDL R8, [R1+0x628] ;  /* 0x0006280001087983 */ /* 0x000e280000100800 */
[----:B------:R-:W0:Y:S02]  /*17ea0*/  LDL R9, [R1+0x62c] ;  /* 0x00062c0001097983 */ /* 0x000e240000100800 */
[----:B0-----:R-:W-:-:S04]  /*17eb0*/  @P2 LOP3.LUT R9, R9, R8, RZ, 0x3c, !PT ;  /* 0x0000000809092212 */ /* 0x001fc800078e3cff */
[----:B------:R-:W-:-:S04]  /*17ec0*/  @P2 LOP3.LUT R8, R9, R8, RZ, 0x3c, !PT ;  /* 0x0000000809082212 */ /* 0x000fc800078e3cff */
[----:B------:R-:W-:-:S05]  /*17ed0*/  @P2 LOP3.LUT R9, R9, R8, RZ, 0x3c, !PT ;  /* 0x0000000809092212 */ /* 0x000fca00078e3cff */
[----:B------:R4:W2:Y:S04]  /*17ee0*/  @P2 LDG.E.U8 R73, desc[UR24][R8.64] ;  /* 0x0000001808492981 */ /* 0x0008a8000c1e1100 */
[----:B------:R-:W2:Y:S01]  /*17ef0*/  LDL R9, [R1+0x630] ;  /* 0x0006300001097983 */ /* 0x000ea20000100800 */
[----:B----4-:R-:W-:Y:S01]  /*17f00*/  @P3 IMAD.MOV.U32 R8, RZ, RZ, R3 ;  /* 0x000000ffff083224 */ /* 0x010fe200078e0003 */
[----:B------:R-:W-:Y:S02]  /*17f10*/  PRMT R4, RZ, 0x7610, R4 ;  /* 0x00007610ff047816 */ /* 0x000fe40000000004 */
[----:B------:R-:W-:Y:S01]  /*17f20*/  ISETP.GT.AND P2, PT, R41, 0x34, PT ;  /* 0x000000342900780c */ /* 0x000fe20003f44270 */
[----:B------:R-:W4:Y:S04]  /*17f30*/  LDL R3, [R1+0x64c] ;  /* 0x00064c0001037983 */ /* 0x000f280000100800 */
[----:B--2---:R0:W2:Y:S02]  /*17f40*/  @P3 LDG.E.U8 R6, desc[UR24][R8.64] ;  /* 0x0000001808063981 */ /* 0x0040a4000c1e1100 */
[----:B0-----:R-:W-:-:S02]  /*17f50*/  @P3 IMAD.MOV.U32 R8, RZ, RZ, R0 ;  /* 0x000000ffff083224 */ /* 0x001fc400078e0000 */
[----:B---3--:R-:W-:-:S05]  /*17f60*/  @P3 IMAD.MOV.U32 R9, RZ, RZ, R2 ;  /* 0x000000ffff093224 */ /* 0x008fca00078e0002 */
[----:B------:R0:W3:Y:S01]  /*17f70*/  @P3 LDG.E.U8 R4, desc[UR24][R8.64] ;  /* 0x0000001808043981 */ /* 0x0000e2000c1e1100 */
[----:B------:R-:W-:Y:S01]  /*17f80*/  PRMT R5, RZ, 0x7610, R5 ;  /* 0x00007610ff057816 */ /* 0x000fe20000000005 */
[----:B0-----:R-:W-:Y:S02]  /*17f90*/  @P2 IMAD.MOV.U32 R8, RZ, RZ, R7 ;  /* 0x000000ffff082224 */ /* 0x001fe400078e0007 */
[----:B------:R-:W-:-:S05]  /*17fa0*/  @P2 IMAD.MOV.U32 R9, RZ, RZ, R47 ;  /* 0x000000ffff092224 */ /* 0x000fca00078e002f */
[----:B------:R4:W4:Y:S04]  /*17fb0*/  @P2 LDG.E.U8 R5, desc[UR24][R8.64] ;  /* 0x0000001808052981 */ /* 0x000928000c1e1100 */
[----:B--2---:R-:W-:Y:S04]  /*17fc0*/  STL [R1+0x740], R6 ;  /* 0x0007400601007387 */ /* 0x004fe80000100800 */
[----:B------:R-:W2:Y:S04]  /*17fd0*/  LDL R2, [R1+0x650] ;  /* 0x0006500001027983 */ /* 0x000ea80000100800 */
[----:B------:R-:W2:Y:S04]  /*17fe0*/  LDL R0, [R1+0x654] ;  /* 0x0006540001007983 */ /* 0x000ea80000100800 */
[----:B---3--:R0:W-:Y:S01]  /*17ff0*/  STL [R1+0x744], R4 ;  /* 0x0007440401007387 */ /* 0x0081e20000100800 */
[----:B------:R-:W-:Y:S01]  /*18000*/  PRMT R92, RZ, 0x7610, R92 ;  /* 0x00007610ff5c7816 */ /* 0x000fe2000000005c */
[----:B----4-:R-:W-:-:S02]  /*18010*/  @P2 IMAD.MOV.U32 R8, RZ, RZ, R3 ;  /* 0x000000ffff082224 */ /* 0x010fc400078e0003 */
[----:B------:R-:W3:Y:S04]  /*18020*/  LDL R47, [R1+0x658] ;  /* 0x00065800012f7983 */ /* 0x000ee80000100800 */
[----:B------:R-:W4:Y:S04]  /*18030*/  LDL R7, [R1+0x65c] ;  /* 0x00065c0001077983 */ /* 0x000f280000100800 */
[----:B0-----:R-:W2:Y:S04]  /*18040*/  LDL R4, [R1+0x648] ;  /* 0x0006480001047983 */ /* 0x001ea80000100800 */
[----:B------:R-:W3:Y:S04]  /*18050*/  LDL R6, [R1+0x51c] ;  /* 0x00051c0001067983 */ /* 0x000ee80000100800 */
[----:B------:R0:W-:Y:S04]  /*18060*/  STL [R1], R5 ;  /* 0x0000000501007387 */ /* 0x0001e80000100800 */
[----:B------:R-:W3:Y:S04]  /*18070*/  LDL R3, [R1+0x528] ;  /* 0x0005280001037983 */ /* 0x000ee80000100800 */
[----:B0-----:R-:W3:Y:S01]  /*18080*/  LDL R5, [R1+0x520] ;  /* 0x0005200001057983 */ /* 0x001ee20000100800 */
[----:B--2---:R-:W-:-:S03]  /*18090*/  @P2 IMAD.MOV.U32 R9, RZ, RZ, R4 ;  /* 0x000000ffff092224 */ /* 0x004fc600078e0004 */
[----:B------:R-:W2:Y:S04]  /*180a0*/  LDL R4, [R1+0x524] ;  /* 0x0005240001047983 */ /* 0x000ea80000100800 */
[----:B------:R0:W2:Y:S01]  /*180b0*/  @P2 LDG.E.U8 R92, desc[UR24][R8.64] ;  /* 0x00000018085c2981 */ /* 0x0000a2000c1e1100 */
[C---:B------:R-:W-:Y:S02]  /*180c0*/  ISETP.GT.AND P3, PT, R41.reuse, 0x38, PT ;  /* 0x000000382900780c */ /* 0x040fe40003f64270 */
[----:B------:R-:W-:Y:S02]  /*180d0*/  PRMT R26, RZ, 0x7610, R26 ;  /* 0x00007610ff1a7816 */ /* 0x000fe4000000001a */
[----:B------:R-:W-:Y:S02]  /*180e0*/  ISETP.GT.AND P2, PT, R41, 0x35, PT ;  /* 0x000000352900780c */ /* 0x000fe40003f44270 */
[----:B------:R-:W-:-:S07]  /*180f0*/  PRMT R25, RZ, 0x7610, R25 ;  /* 0x00007610ff197816 */ /* 0x000fce0000000019 */
[----:B0-----:R-:W-:Y:S02]  /*18100*/  @P3 IMAD.MOV.U32 R8, RZ, RZ, R0 ;  /* 0x000000ffff083224 */ /* 0x001fe400078e0000 */
[----:B------:R-:W-:-:S05]  /*18110*/  @P3 IMAD.MOV.U32 R9, RZ, RZ, R2 ;  /* 0x000000ffff093224 */ /* 0x000fca00078e0002 */
[----:B------:R4:W2:Y:S02]  /*18120*/  @P3 LDG.E.U8 R26, desc[UR24][R8.64] ;  /* 0x00000018081a3981 */ /* 0x0008a4000c1e1100 */
[----:B----4-:R-:W-:Y:S02]  /*18130*/  @P3 IMAD.MOV.U32 R8, RZ, RZ, R7 ;  /* 0x000000ffff083224 */ /* 0x010fe400078e0007 */
[----:B---3--:R-:W-:-:S05]  /*18140*/  @P3 IMAD.MOV.U32 R9, RZ, RZ, R47 ;  /* 0x000000ffff093224 */ /* 0x008fca00078e002f */
[----:B------:R0:W3:Y:S01]  /*18150*/  @P3 LDG.E.U8 R25, desc[UR24][R8.64] ;  /* 0x0000001808193981 */ /* 0x0000e2000c1e1100 */
[----:B------:R-:W-:Y:S01]  /*18160*/  PRMT R90, RZ, 0x7610, R90 ;  /* 0x00007610ff5a7816 */ /* 0x000fe2000000005a */
[----:B0-----:R-:W-:Y:S02]  /*18170*/  @P2 IMAD.MOV.U32 R8, RZ, RZ, R5 ;  /* 0x000000ffff082224 */ /* 0x001fe400078e0005 */
[----:B------:R-:W-:-:S05]  /*18180*/  @P2 IMAD.MOV.U32 R9, RZ, RZ, R6 ;  /* 0x000000ffff092224 */ /* 0x000fca00078e0006 */
[----:B------:R0:W4:Y:S01]  /*18190*/  @P2 LDG.E.U8 R90, desc[UR24][R8.64] ;  /* 0x00000018085a2981 */ /* 0x000122000c1e1100 */
[----:B------:R-:W-:Y:S01]  /*181a0*/  PRMT R88, RZ, 0x7610, R88 ;  /* 0x00007610ff587816 */ /* 0x000fe20000000058 */
[----:B0-----:R-:W-:Y:S02]  /*181b0*/  @P2 IMAD.MOV.U32 R8, RZ, RZ, R3 ;  /* 0x000000ffff082224 */ /* 0x001fe400078e0003 */
[----:B--2---:R-:W-:Y:S04]  /*181c0*/  STL [R1+0x734], R92 ;  /* 0x0007345c01007387 */ /* 0x004fe80000100800 */
[----:B------:R-:W2:Y:S04]  /*181d0*/  LDL R2, [R1+0x1a8] ;  /* 0x0001a80001027983 */ /* 0x000ea80000100800 */
[----:B------:R-:W3:Y:S04]  /*181e0*/  LDL R0, [R1+0x1ac] ;  /* 0x0001ac0001007983 */ /* 0x000ee80000100800 */
[----:B------:R-:W3:Y:S04]  /*181f0*/  LDL R6, [R1+0x1b0] ;  /* 0x0001b00001067983 */ /* 0x000ee80000100800 */
[----:B------:R-:W3:Y:S01]  /*18200*/  LDL R5, [R1+0x1b4] ;  /* 0x0001b40001057983 */ /* 0x000ee20000100800 */
[----:B------:R-:W-:-:S05]  /*18210*/  @P2 IMAD.MOV.U32 R9, RZ, RZ, R4 ;  /* 0x000000ffff092224 */ /* 0x000fca00078e0004 */
[----:B------:R2:W3:Y:S01]  /*18220*/  @P2 LDG.E.U8 R88, desc[UR24][R8.64] ;  /* 0x0000001808582981 */ /* 0x0004e2000c1e1100 */
[----:B------:R-:W-:Y:S02]  /*18230*/  ISETP.GT.AND P3, PT, R41, 0x36, PT ;  /* 0x000000362900780c */ /* 0x000fe40003f64270 */
[----:B------:R-:W-:Y:S02]  /*18240*/  PRMT R86, RZ, 0x7610, R86 ;  /* 0x00007610ff567816 */ /* 0x000fe40000000056 */
[----:B------:R-:W-:Y:S01]  /*18250*/  PRMT R84, RZ, 0x7610, R84 ;  /* 0x00007610ff547816 */ /* 0x000fe20000000054 */
[----:B----4-:R-:W-:Y:S04]  /*18260*/  STL [R1+0x738], R90 ;  /* 0x0007385a01007387 */ /* 0x010fe80000100800 */
[----:B------:R-:W4:Y:S04]  /*18270*/  LDL R3, [R1+0x1bc] ;  /* 0x0001bc0001037983 */ /* 0x000f280000100800 */
[----:B------:R-:W4:Y:S01]  /*18280*/  LDL R4, [R1+0x1b8] ;  /* 0x0001b80001047983 */ /* 0x000f220000100800 */
[----:B--2---:R-:W-:-:S02]  /*18290*/  @P3 IMAD.MOV.U32 R9, RZ, RZ, R2 ;  /* 0x000000ffff093224 */ /* 0x004fc400078e0002 */
[----:B---3--:R-:W-:-:S05]  /*182a0*/  @P3 IMAD.MOV.U32 R8, RZ, RZ, R0 ;  /* 0x000000ffff083224 */ /* 0x008fca00078e0000 */
[----:B------:R0:W2:Y:S02]  /*182b0*/  @P3 LDG.E.U8 R86, desc[UR24][R8.64] ;  /* 0x0000001808563981 */ /* 0x0000a4000c1e1100 */
[----:B0-----:R-:W-:Y:S02]  /*182c0*/  @P3 IMAD.MOV.U32 R8, RZ, RZ, R5 ;  /* 0x000000ffff083224 */ /* 0x001fe400078e0005 */
[----:B------:R-:W-:-:S05]  /*182d0*/  @P3 IMAD.MOV.U32 R9, RZ, RZ, R6 ;  /* 0x000000ffff093224 */ /* 0x000fca00078e0006 */
[----:B------:R4:W3:Y:S04]  /*182e0*/  @P3 LDG.E.U8 R84, desc[UR24][R8.64] ;  /* 0x0000001808543981 */ /* 0x0008e8000c1e1100 */
[----:B------:R-:W-:Y:S04]  /*182f0*/  STL [R1+0x73c], R88 ;  /* 0x00073c5801007387 */ /* 0x000fe80000100800 */
[----:B------:R-:W3:Y:S04]  /*18300*/  LDL R47, [R1+0x1c0] ;  /* 0x0001c000012f7983 */ /* 0x000ee80000100800 */
[----:B------:R-:W3:Y:S04]  /*18310*/  LDL R7, [R1+0x1c4] ;  /* 0x0001c40001077983 */ /* 0x000ee80000100800 */
[----:B------:R-:W3:Y:S04]  /*18320*/  LDL R0, [R1+0x664] ;  /* 0x0006640001007983 */ /* 0x000ee80000100800 */
[----:B------:R-:W3:Y:S01]  /*18330*/  LDL R2, [R1+0x660] ;  /* 0x0006600001027983 */ /* 0x000ee20000100800 */
[----:B------:R-:W-:-:S13]  /*18340*/  ISETP.GT.AND P2, PT, R41, 0x37, PT ;  /* 0x000000372900780c */ /* 0x000fda0003f44270 */
[----:B----4-:R-:W-:Y:S01]  /*18350*/  @P2 IMAD.MOV.U32 R8, RZ, RZ, R3 ;  /* 0x000000ffff082224 */ /* 0x010fe200078e0003 */
[----:B------:R-:W-:Y:S01]  /*18360*/  PRMT R82, RZ, 0x7610, R82 ;  /* 0x00007610ff527816 */ /* 0x000fe20000000052 */
[----:B------:R-:W-:Y:S01]  /*18370*/  @P2 IMAD.MOV.U32 R9, RZ, RZ, R4 ;  /* 0x000000ffff092224 */ /* 0x000fe200078e0004 */
[----:B------:R-:W-:Y:S02]  /*18380*/  ISETP.GT.AND P3, PT, R41, 0x39, PT ;  /* 0x000000392900780c */ /* 0x000fe40003f64270 */
[----:B------:R-:W-:Y:S02]  /*18390*/  PRMT R80, RZ, 0x7610, R80 ;  /* 0x00007610ff507816 */ /* 0x000fe40000000050 */
[----:B------:R0:W4:Y:S04]  /*183a0*/  @P2 LDG.E.U8 R82, desc[UR24][R8.64] ;  /* 0x0000001808522981 */ /* 0x000128000c1e1100 */
[----:B--2---:R1:W-:Y:S04]  /*183b0*/  STL [R1+0x748], R86 ;  /* 0x0007485601007387 */ /* 0x0043e80000100800 */
[----:B---3--:R2:W-:Y:S04]  /*183c0*/  STL [R1+0x74c], R84 ;  /* 0x00074c5401007387 */ /* 0x0085e80000100800 */
[----:B------:R-:W3:Y:S04]  /*183d0*/  LDL R6, [R1+0x668] ;  /* 0x0006680001067983 */ /* 0x000ee80000100800 */
[----:B------:R-:W4:Y:S04]  /*183e0*/  LDL R5, [R1+0x66c] ;  /* 0x00066c0001057983 */ /* 0x000f280000100800 */
[----:B------:R-:W4:Y:S04]  /*183f0*/  LDL R3, [R1+0x674] ;  /* 0x0006740001037983 */ /* 0x000f280000100800 */
[----:B------:R-:W4:Y:S01]  /*18400*/  LDL R4, [R1+0x670] ;  /* 0x0006700001047983 */ /* 0x000f220000100800 */
[----:B0-----:R-:W-:-:S02]  /*18410*/  @P2 IMAD.MOV.U32 R8, RZ, RZ, R7 ;  /* 0x000000ffff082224 */ /* 0x001fc400078e0007 */
[----:B------:R-:W-:Y:S01]  /*18420*/  @P2 IMAD.MOV.U32 R9, RZ, RZ, R47 ;  /* 0x000000ffff092224 */ /* 0x000fe200078e002f */
[----:B------:R-:W4:Y:S04]  /*18430*/  LDL R7, [R1+0x67c] ;  /* 0x00067c0001077983 */ /* 0x000f280000100800 */
[----:B------:R-:W4:Y:S04]  /*18440*/  LDL R47, [R1+0x678] ;  /* 0x00067800012f7983 */ /* 0x000f280000100800 */
[----:B------:R0:W4:Y:S01]  /*18450*/  @P2 LDG.E.U8 R80, desc[UR24][R8.64] ;  /* 0x0000001808502981 */ /* 0x000122000c1e1100 */
[----:B------:R-:W-:-:S02]  /*18460*/  PRMT R10, RZ, 0x7610, R10 ;  /* 0x00007610ff0a7816 */ /* 0x000fc4000000000a */
[----:B------:R-:W-:Y:S01]  /*18470*/  PRMT R46, RZ, 0x7610, R46 ;  /* 0x00007610ff2e7816 */ /* 0x000fe2000000002e */
[----:B-1----:R-:W4:Y:S01]  /*18480*/  LDL R86, [R1+0x244] ;  /* 0x0002440001567983 */ /* 0x002f220000100800 */
[----:B------:R-:W-:Y:S02]  /*18490*/  PRMT R62, RZ, 0x7610, R62 ;  /* 0x00007610ff3e7816 */ /* 0x000fe4000000003e */
[----:B------:R-:W-:Y:S01]  /*184a0*/  PRMT R61, RZ, 0x7610, R61 ;  /* 0x00007610ff3d7816 */ /* 0x000fe2000000003d */
[----:B--2---:R-:W2:Y:S01]  /*184b0*/  LDL R84, [R1+0x248] ;  /* 0x0002480001547983 */ /* 0x004ea20000100800 */
[----:B0-----:R-:W-:Y:S02]  /*184c0*/  @P3 IMAD.MOV.U32 R8, RZ, RZ, R0 ;  /* 0x000000ffff083224 */ /* 0x001fe400078e0000 */
[----:B------:R-:W-:Y:S01]  /*184d0*/  @P3 IMAD.MOV.U32 R9, RZ, RZ, R2 ;  /* 0x000000ffff093224 */ /* 0x000fe200078e0002 */
[----:B------:R-:W2:Y:S04]  /*184e0*/  LDL R0, [R1+0x684] ;  /* 0x0006840001007983 */ /* 0x000ea80000100800 */
[----:B------:R-:W2:Y:S01]  /*184f0*/  LDL R2, [R1+0x680] ;  /* 0x0006800001027983 */ /* 0x000ea20000100800 */
[----:B------:R-:W-:-:S03]  /*18500*/  ISETP.GT.AND P2, PT, R41, 0x3a, PT ;  /* 0x0000003a2900780c */ /* 0x000fc60003f44270 */
[----:B------:R3:W2:Y:S02]  /*18510*/  @P3 LDG.E.U8 R10, desc[UR24][R8.64] ;  /* 0x00000018080a3981 */ /* 0x0006a4000c1e1100 */
[----:B---3--:R-:W-:Y:S02]  /*18520*/  @P3 IMAD.MOV.U32 R9, RZ, RZ, R6 ;  /* 0x000000ffff093224 */ /* 0x008fe400078e0006 */
[----:B------:R-:W3:Y:S01]  /*18530*/  LDL R6, [R1+0x688] ;  /* 0x0006880001067983 */ /* 0x000ee20000100800 */
[----:B----4-:R-:W-:-:S03]  /*18540*/  @P3 IMAD.MOV.U32 R8, RZ, RZ, R5 ;  /* 0x000000ffff083224 */ /* 0x010fc600078e0005 */
[----:B------:R-:W4:Y:S04]  /*18550*/  LDL R5, [R1+0x68c] ;  /* 0x00068c0001057983 */ /* 0x000f280000100800 */
[----:B------:R0:W4:Y:S02]  /*18560*/  @P3 LDG.E.U8 R46, desc[UR24][R8.64] ;  /* 0x00000018082e3981 */ /* 0x000124000c1e1100 */
[----:B0-----:R-:W-:Y:S02]  /*18570*/  @P2 IMAD.MOV.U32 R8, RZ, RZ, R3 ;  /* 0x000000ffff082224 */ /* 0x001fe400078e0003 */
[----:B------:R-:W4:Y:S01]  /*18580*/  LDL R3, [R1+0x694] ;  /* 0x0006940001037983 */ /* 0x000f220000100800 */
[----:B------:R-:W-:Y:S01]  /*18590*/  ISETP.GT.AND P3, PT, R41, 0x3b, PT ;  /* 0x0000003b2900780c */ /* 0x000fe20003f64270 */
[----:B------:R-:W-:-:S02]  /*185a0*/  @P2 IMAD.MOV.U32 R9, RZ, RZ, R4 ;  /* 0x000000ffff092224 */ /* 0x000fc400078e0004 */
[----:B------:R-:W4:Y:S04]  /*185b0*/  LDL R4, [R1+0x690] ;  /* 0x0006900001047983 */ /* 0x000f280000100800 */
[----:B------:R0:W4:Y:S02]  /*185c0*/  @P2 LDG.E.U8 R62, desc[UR24][R8.64] ;  /* 0x00000018083e2981 */ /* 0x000124000c1e1100 */
[----:B0-----:R-:W-:Y:S02]  /*185d0*/  @P2 IMAD.MOV.U32 R8, RZ, RZ, R7 ;  /* 0x000000ffff082224 */ /* 0x001fe400078e0007 */
[----:B------:R-:W-:Y:S01]  /*185e0*/  @P2 IMAD.MOV.U32 R9, RZ, RZ, R47 ;  /* 0x000000ffff092224 */ /* 0x000fe200078e002f */
[----:B------:R-:W-:Y:S01]  /*185f0*/  PRMT R75, RZ, 0x7610, R75 ;  /* 0x00007610ff4b7816 */ /* 0x000fe2000000004b */
[----:B------:R-:W4:Y:S04]  /*18600*/  LDL R47, [R1+0x52c] ;  /* 0x00052c00012f7983 */ /* 0x000f280000100800 */
[----:B------:R2:W4:Y:S04]  /*18610*/  @P2 LDG.E.U8 R61, desc[UR24][R8.64] ;  /* 0x00000018083d2981 */ /* 0x000528000c1e1100 */
[----:B------:R-:W4:Y:S01]  /*18620*/  LDL R7, [R1+0x530] ;  /* 0x0005300001077983 */ /* 0x000f220000100800 */
[----:B--2---:R-:W-:-:S02]  /*18630*/  @P3 IMAD.MOV.U32 R8, RZ, RZ, R0 ;  /* 0x000000ffff083224 */ /* 0x004fc400078e0000 */
[----:B------:R-:W-:Y:S01]  /*18640*/  @P3 IMAD.MOV.U32 R9, RZ, RZ, R2 ;  /* 0x000000ffff093224 */ /* 0x000fe200078e0002 */
[----:B------:R-:W2:Y:S04]  /*18650*/  LDL R0, [R1+0x6a0] ;  /* 0x0006a00001007983 */ /* 0x000ea80000100800 */
[----:B------:R-:W2:Y:S01]  /*18660*/  LDL R2, [R1+0x698] ;  /* 0x0006980001027983 */ /* 0x000ea20000100800 */
[----:B------:R-:W-:Y:S02]  /*18670*/  ISETP.GT.AND P2, PT, R41, 0x3c, PT ;  /* 0x0000003c2900780c */ /* 0x000fe40003f44270 */
[----:B------:R-:W-:Y:S01]  /*18680*/  PRMT R74, RZ, 0x7610, R74 ;  /* 0x00007610ff4a7816 */ /* 0x000fe2000000004a */
[----:B------:R3:W2:Y:S01]  /*18690*/  @P3 LDG.E.U8 R75, desc[UR24][R8.64] ;  /* 0x00000018084b3981 */ /* 0x0006a2000c1e1100 */
[----:B------:R-:W-:Y:S01]  /*186a0*/  PRMT R72, RZ, 0x7610, R72 ;  /* 0x00007610ff487816 */ /* 0x000fe20000000048 */
[----:B---3--:R-:W-:-:S02]  /*186b0*/  @P3 IMAD.MOV.U32 R9, RZ, RZ, R6 ;  /* 0x000000ffff093224 */ /* 0x008fc400078e0006 */
[----:B------:R-:W3:Y:S01]  /*186c0*/  LDL R6, [R1+0x534] ;  /* 0x0005340001067983 */ /* 0x000ee20000100800 */
[----:B----4-:R-:W-:-:S03]  /*186d0*/  @P3 IMAD.MOV.U32 R8, RZ, RZ, R5 ;  /* 0x000000ffff083224 */ /* 0x010fc600078e0005 */
[----:B------:R-:W4:Y:S04]  /*186e0*/  LDL R5, [R1+0x538] ;  /* 0x0005380001057983 */ /* 0x000f280000100800 */
[----:B------:R0:W4:Y:S02]  /*186f0*/  @P3 LDG.E.U8 R74, desc[UR24][R8.64] ;  /* 0x00000018084a3981 */ /* 0x000124000c1e1100 */
[----:B0-----:R-:W-:Y:S02]  /*18700*/  @P2 IMAD.MOV.U32 R8, RZ, RZ, R3 ;  /* 0x000000ffff082224 */ /* 0x001fe400078e0003 */
[----:B------:R-:W4:Y:S01]  /*18710*/  LDL R3, [R1+0x1cc] ;  /* 0x0001cc0001037983 */ /* 0x000f220000100800 */
[----:B------:R-:W-:-:S03]  /*18720*/  @P2 IMAD.MOV.U32 R9, RZ, RZ, R4 ;  /* 0x000000ffff092224 */ /* 0x000fc600078e0004 */
[----:B------:R-:W4:Y:S04]  /*18730*/  LDL R4, [R1+0x1c8] ;  /* 0x0001c80001047983 */ /* 0x000f280000100800 */
[----:B------:R2:W4:Y:S02]  /*18740*/  @P2 LDG.E.U8 R72, desc[UR24][R8.64] ;  /* 0x0000001808482981 */ /* 0x000524000c1e1100 */
[----:B--2---:R-:W-:Y:S02]  /*18750*/  @P2 IMAD.MOV.U32 R8, RZ, RZ, R0 ;  /* 0x000000ffff082224 */ /* 0x004fe400078e0000 */
[----:B------:R-:W2:Y:S01]  /*18760*/  LDL R0, [R1+0x1d4] ;  /* 0x0001d40001007983 */ /* 0x000ea20000100800 */
[----:B------:R-:W-:-:S03]  /*18770*/  @P2 IMAD.MOV.U32 R9, RZ, RZ, R2 ;  /* 0x000000ffff092224 */ /* 0x000fc600078e0002 */
[----:B------:R-:W2:Y:S01]  /*18780*/  LDL R2, [R1+0x1d0] ;  /* 0x0001d00001027983 */ /* 0x000ea20000100800 */
[----:B------:R-:W-:Y:S02]  /*18790*/  ISETP.GT.AND P3, PT, R41, 0x3d, PT ;  /* 0x0000003d2900780c */ /* 0x000fe40003f64270 */
[----:B------:R-:W-:Y:S02]  /*187a0*/  PRMT R70, RZ, 0x7610, R70 ;  /* 0x00007610ff467816 */ /* 0x000fe40000000046 */
[----:B------:R-:W-:-:S04]  /*187b0*/  PRMT R68, RZ, 0x7610, R68 ;  /* 0x00007610ff447816 */ /* 0x000fc80000000044 */
[----:B------:R0:W2:Y:S01]  /*187c0*/  @P2 LDG.E.U8 R70, desc[UR24][R8.64] ;  /* 0x0000001808462981 */ /* 0x0000a2000c1e1100 */
[----:B------:R-:W-:Y:S02]  /*187d0*/  ISETP.GT.AND P2, PT, R41, 0x3e, PT ;  /* 0x0000003e2900780c */ /* 0x000fe40003f44270 */
[----:B------:R-:W-:Y:S02]  /*187e0*/  PRMT R66, RZ, 0x7610, R66 ;  /* 0x00007610ff427816 */ /* 0x000fe40000000042 */
[----:B0-----:R-:W-:Y:S02]  /*187f0*/  @P3 IMAD.MOV.U32 R8, RZ, RZ, R7 ;  /* 0x000000ffff083224 */ /* 0x001fe400078e0007 */
[----:B------:R-:W-:Y:S01]  /*18800*/  @P3 IMAD.MOV.U32 R9, RZ, RZ, R47 ;  /* 0x000000ffff093224 */ /* 0x000fe200078e002f */
[----:B------:R-:W2:Y:S04]  /*18810*/  LDL R7, [R1+0x1dc] ;  /* 0x0001dc0001077983 */ /* 0x000ea80000100800 */
[----:B------:R3:W2:Y:S04]  /*18820*/  @P3 LDG.E.U8 R68, desc[UR24][R8.64] ;  /* 0x0000001808443981 */ /* 0x0006a8000c1e1100 */
[----:B------:R-:W2:Y:S01]  /*18830*/  LDL R47, [R1+0x1d8] ;  /* 0x0001d800012f7983 */ /* 0x000ea20000100800 */
[----:B------:R-:W-:-:S02]  /*18840*/  PRMT R64, RZ, 0x7610, R64 ;  /* 0x00007610ff407816 */ /* 0x000fc40000000040 */
[----:B------:R-:W-:Y:S01]  /*18850*/  PRMT R63, RZ, 0x7610, R63 ;  /* 0x00007610ff3f7816 */ /* 0x000fe2000000003f */
[----:B---3--:R-:W-:Y:S02]  /*18860*/  @P3 IMAD.MOV.U32 R9, RZ, RZ, R6 ;  /* 0x000000ffff093224 */ /* 0x008fe400078e0006 */
[----:B------:R-:W3:Y:S01]  /*18870*/  LDL R6, [R1+0x1e0] ;  /* 0x0001e00001067983 */ /* 0x000ee20000100800 */
[----:B----4-:R-:W-:-:S03]  /*18880*/  @P3 IMAD.MOV.U32 R8, RZ, RZ, R5 ;  /* 0x000000ffff083224 */ /* 0x010fc600078e0005 */
[----:B------:R-:W4:Y:S04]  /*18890*/  LDL R5, [R1+0x1e4] ;  /* 0x0001e40001057983 */ /* 0x000f280000100800 */
[----:B------:R0:W4:Y:S02]  /*188a0*/  @P3 LDG.E.U8 R66, desc[UR24][R8.64] ;  /* 0x0000001808423981 */ /* 0x000124000c1e1100 */
[----:B0-----:R-:W-:Y:S02]  /*188b0*/  @P2 IMAD.MOV.U32 R8, RZ, RZ, R3 ;  /* 0x000000ffff082224 */ /* 0x001fe400078e0003 */
[----:B------:R-:W0:Y:S01]  /*188c0*/  S2R R3, SR_TID.X ;  /* 0x0000000000037919 */ /* 0x000e220000002100 */
[----:B------:R-:W-:Y:S02]  /*188d0*/  @P2 IMAD.MOV.U32 R9, RZ, RZ, R4 ;  /* 0x000000ffff092224 */ /* 0x000fe400078e0004 */
[----:B------:R-:W4:Y:S04]  /*188e0*/  LDL R4, [R1+0x1e8] ;  /* 0x0001e80001047983 */ /* 0x000f280000100800 */
[----:B------:R2:W4:Y:S02]  /*188f0*/  @P2 LDG.E.U8 R64, desc[UR24][R8.64] ;  /* 0x0000001808402981 */ /* 0x000524000c1e1100 */
[----:B--2---:R-:W-:Y:S01]  /*18900*/  @P2 IMAD.MOV.U32 R8, RZ, RZ, R0 ;  /* 0x000000ffff082224 */ /* 0x004fe200078e0000 */
[----:B0-----:R-:W-:-:S02]  /*18910*/  LOP3.LUT R0, R3, 0x3f, RZ, 0xc0, !PT ;  /* 0x0000003f03007812 */ /* 0x001fc400078ec0ff */
[----:B------:R-:W2:Y:S01]  /*18920*/  LDL R3, [R1+0x1ec] ;  /* 0x0001ec0001037983 */ /* 0x000ea20000100800 */
[----:B------:R-:W-:-:S03]  /*18930*/  @P2 IMAD.MOV.U32 R9, RZ, RZ, R2 ;  /* 0x000000ffff092224 */ /* 0x000fc600078e0002 */
[----:B------:R-:W2:Y:S04]  /*18940*/  LDL R2, [R1+0x224] ;  /* 0x0002240001027983 */ /* 0x000ea80000100800 */
[----:B------:R0:W2:Y:S01]  /*18950*/  @P2 LDG.E.U8 R63, desc[UR24][R8.64] ;  /* 0x00000018083f2981 */ /* 0x0000a2000c1e1100 */
[----:B------:R-:W-:-:S03]  /*18960*/  ISETP.GE.AND P2, PT, R0, R41, PT ;  /* 0x000000290000720c */ /* 0x000fc60003f46270 */
[----:B------:R-:W2:Y:S01]  /*18970*/  LDL R0, [R1+0x228] ;  /* 0x0002280001007983 */ /* 0x000ea20000100800 */
[----:B------:R-:W-:Y:S02]  /*18980*/  ISETP.GT.AND P3, PT, R41, 0x3f, PT ;  /* 0x0000003f2900780c */ /* 0x000fe40003f64270 */
[----:B------:R-:W-:Y:S02]  /*18990*/  PRMT R60, RZ, 0x7610, R60 ;  /* 0x00007610ff3c7816 */ /* 0x000fe4000000003c */
[----:B------:R-:W-:-:S09]  /*189a0*/  PRMT R59, RZ, 0x7610, R59 ;  /* 0x00007610ff3b7816 */ /* 0x000fd2000000003b */
[----:B0-----:R-:W-:Y:S02]  /*189b0*/  @P3 IMAD.MOV.U32 R8, RZ, RZ, R7 ;  /* 0x000000ffff083224 */ /* 0x001fe400078e0007 */
[----:B------:R-:W2:Y:S01]  /*189c0*/  LDL R7, [R1+0x264] ;  /* 0x0002640001077983 */ /* 0x000ea20000100800 */
[----:B------:R-:W-:Y:S01]  /*189d0*/  @P3 IMAD.MOV.U32 R9, RZ, RZ, R47 ;  /* 0x000000ffff093224 */ /* 0x000fe200078e002f */
[----:B------:R-:W-:Y:S02]  /*189e0*/  PRMT R58, RZ, 0x7610, R58 ;  /* 0x00007610ff3a7816 */ /* 0x000fe4000000003a */
[----:B------:R-:W2:Y:S04]  /*189f0*/  LDL R47, [R1+0x2a4] ;  /* 0x0002a400012f7983 */ /* 0x000ea80000100800 */
[----:B------:R3:W2:Y:S02]  /*18a00*/  @P3 LDG.E.U8 R60, desc[UR24][R8.64] ;  /* 0x00000018083c3981 */ /* 0x0006a4000c1e1100 */
[----:B---3--:R-:W-:-:S02]  /*18a10*/  @P3 IMAD.MOV.U32 R9, RZ, RZ, R6 ;  /* 0x000000ffff093224 */ /* 0x008fc400078e0006 */
[----:B------:R-:W3:Y:S01]  /*18a20*/  LDL R6, [R1+0x268] ;  /* 0x0002680001067983 */ /* 0x000ee20000100800 */
[----:B----4-:R-:W-:-:S03]  /*18a30*/  @P3 IMAD.MOV.U32 R8, RZ, RZ, R5 ;  /* 0x000000ffff083224 */ /* 0x010fc600078e0005 */
[----:B------:R-:W4:Y:S04]  /*18a40*/  LDL R5, [R1+0x284] ;  /* 0x0002840001057983 */ /* 0x000f280000100800 */
[----:B------:R0:W4:Y:S02]  /*18a50*/  @P3 LDG.E.U8 R59, desc[UR24][R8.64] ;  /* 0x00000018083b3981 */ /* 0x000124000c1e1100 */
[----:B0-----:R-:W-:Y:S02]  /*18a60*/  @!P2 IMAD.MOV.U32 R9, RZ, RZ, R4 ;  /* 0x000000ffff09a224 */ /* 0x001fe400078e0004 */
[----:B------:R-:W4:Y:S01]  /*18a70*/  LDL R4, [R1+0x288] ;  /* 0x0002880001047983 */ /* 0x000f220000100800 */
[----:B--2---:R-:W-:Y:S01]  /*18a80*/  @!P2 IMAD.MOV.U32 R8, RZ, RZ, R3 ;  /* 0x000000ffff08a224 */ /* 0x004fe200078e0003 */
[----:B------:R-:W-:Y:S06]  /*18a90*/  BAR.SYNC.DEFER_BLOCKING 0x0 ;  /* 0x0000000000007b1d */ /* 0x000fec0000010000 */
[----:B------:R-:W2:Y:S04]  /*18aa0*/  LDL R3, [R1+0x2a8] ;  /* 0x0002a80001037983 */ /* 0x000ea80000100800 */
[----:B------:R0:W2:Y:S02]  /*18ab0*/  @!P2 LDG.E.U8 R58, desc[UR24][R8.64] ;  /* 0x00000018083aa981 */ /* 0x0000a4000c1e1100 */
[----:B0-----:R-:W-:-:S02]  /*18ac0*/  @!P2 IMAD.MOV.U32 R8, RZ, RZ, R0 ;  /* 0x000000ffff08a224 */ /* 0x001fc400078e0000 */
[----:B------:R-:W-:Y:S01]  /*18ad0*/  @!P2 IMAD.MOV.U32 R9, RZ, RZ, R2 ;  /* 0x000000ffff09a224 */ /* 0x000fe200078e0002 */
[----:B------:R-:W2:Y:S04]  /*18ae0*/  LDL R0, [R1+0x2c8] ;  /* 0x0002c80001007983 */ /* 0x000ea80000100800 */
[----:B------:R-:W2:Y:S01]  /*18af0*/  LDL R2, [R1+0x2c4] ;  /* 0x0002c40001027983 */ /* 0x000ea20000100800 */
[----:B------:R-:W-:Y:S02]  /*18b00*/  PRMT R57, RZ, 0x7610, R57 ;  /* 0x00007610ff397816 */ /* 0x000fe40000000039 */
[----:B------:R-:W-:-:S04]  /*18b10*/  PRMT R56, RZ, 0x7610, R56 ;  /* 0x00007610ff387816 */ /* 0x000fc80000000038 */
[----:B------:R0:W2:Y:S02]  /*18b20*/  @!P2 LDG.E.U8 R57, desc[UR24][R8.64] ;  /* 0x000000180839a981 */ /* 0x0000a4000c1e1100 */
[----:B0-----:R-:W-:Y:S02]  /*18b30*/  @!P2 IMAD.MOV.U32 R8, RZ, RZ, R84 ;  /* 0x000000ffff08a224 */ /* 0x001fe400078e0054 */
[----:B------:R-:W-:Y:S01]  /*18b40*/  @!P2 IMAD.MOV.U32 R9, RZ, RZ, R86 ;  /* 0x000000ffff09a224 */ /* 0x000fe200078e0056 */
[----:B------:R-:W-:Y:S01]  /*18b50*/  PRMT R45, RZ, 0x7610, R45 ;  /* 0x00007610ff2d7816 */ /* 0x000fe2000000002d */
[----:B------:R-:W2:Y:S04]  /*18b60*/  LDL R84, [R1+0x364] ;  /* 0x0003640001547983 */ /* 0x000ea80000100800 */
[----:B------:R0:W2:Y:S01]  /*18b70*/  @!P2 LDG.E.U8 R56, desc[UR24][R8.64] ;  /* 0x000000180838a981 */ /* 0x0000a2000c1e1100 */
[----:B------:R-:W-:-:S02]  /*18b80*/  PRMT R44, RZ, 0x7610, R44 ;  /* 0x00007610ff2c7816 */ /* 0x000fc4000000002c */
[----:B------:R-:W-:Y:S02]  /*18b90*/  PRMT R43, RZ, 0x7610, R43 ;  /* 0x00007610ff2b7816 */ /* 0x000fe4000000002b */
[----:B------:R-:W-:Y:S01]  /*18ba0*/  PRMT R42, RZ, 0x7610, R42 ;  /* 0x00007610ff2a7816 */ /* 0x000fe2000000002a */
[----:B------:R-:W1:Y:S01]  /*18bb0*/  S2R R78, SR_TID.X ;  /* 0x00000000004e7919 */ /* 0x000e620000002100 */
[----:B0-----:R-:W-:Y:S01]  /*18bc0*/  @!P2 IMAD.MOV.U32 R9, RZ, RZ, R7 ;  /* 0x000000ffff09a224 */ /* 0x001fe200078e0007 */
[----:B------:R-:W-:Y:S01]  /*18bd0*/  PRMT R41, RZ, 0x7610, R41 ;  /* 0x00007610ff297816 */ /* 0x000fe20000000029 */
[----:B------:R-:W2:Y:S04]  /*18be0*/  LDL R7, [R1+0x2e4] ;  /* 0x0002e40001077983 */ /* 0x000ea80000100800 */
[----:B------:R-:W2:Y:S01]  /*18bf0*/  LDL R86, [R1+0x334] ;  /* 0x0003340001567983 */ /* 0x000ea20000100800 */
[----:B---3--:R-:W-:-:S03]  /*18c00*/  @!P2 IMAD.MOV.U32 R8, RZ, RZ, R6 ;  /* 0x000000ffff08a224 */ /* 0x008fc600078e0006 */
[----:B------:R-:W3:Y:S04]  /*18c10*/  LDL R6, [R1+0x2e8] ;  /* 0x0002e80001067983 */ /* 0x000ee80000100800 */
[----:B------:R4:W3:Y:S02]  /*18c20*/  @!P2 LDG.E.U8 R45, desc[UR24][R8.64] ;  /* 0x00000018082da981 */ /* 0x0008e4000c1e1100 */
[----:B----4-:R-:W-:Y:S02]  /*18c30*/  @!P2 IMAD.MOV.U32 R9, RZ, RZ, R5 ;  /* 0x000000ffff09a224 */ /* 0x010fe400078e0005 */
[----:B------:R-:W4:Y:S01]  /*18c40*/  LDL R5, [R1+0x304] ;  /* 0x0003040001057983 */ /* 0x000f220000100800 */
[----:B------:R-:W-:-:S03]  /*18c50*/  @!P2 IMAD.MOV.U32 R8, RZ, RZ, R4 ;  /* 0x000000ffff08a224 */ /* 0x000fc600078e0004 */
[----:B------:R-:W4:Y:S04]  /*18c60*/  LDL R4, [R1+0x308] ;  /* 0x0003080001047983 */ /* 0x000f280000100800 */
[----:B------:R0:W4:Y:S02]  /*18c70*/  @!P2 LDG.E.U8 R44, desc[UR24][R8.64] ;  /* 0x00000018082ca981 */ /* 0x000124000c1e1100 */
[----:B0-----:R-:W-:Y:S02]  /*18c80*/  @!P2 IMAD.MOV.U32 R9, RZ, RZ, R47 ;  /* 0x000000ffff09a224 */ /* 0x001fe400078e002f */
[----:B--2---:R-:W-:-:S05]  /*18c90*/  @!P2 IMAD.MOV.U32 R8, RZ, RZ, R3 ;  /* 0x000000ffff08a224 */ /* 0x004fca00078e0003 */
[----:B------:R0:W2:Y:S02]  /*18ca0*/  @!P2 LDG.E.U8 R43, desc[UR24][R8.64] ;  /* 0x00000018082ba981 */ /* 0x0000a4000c1e1100 */
[----:B0-----:R-:W-:Y:S02]  /*18cb0*/  @!P2 IMAD.MOV.U32 R8, RZ, RZ, R0 ;  /* 0x000000ffff08a224 */ /* 0x001fe400078e0000 */
[----:B------:R-:W2:Y:S01]  /*18cc0*/  LDL R0, [R1+0x328] ;  /* 0x0003280001007983 */ /* 0x000ea20000100800 */
[----:B------:R-:W-:-:S03]  /*18cd0*/  @!P2 IMAD.MOV.U32 R9, RZ, RZ, R2 ;  /* 0x000000ffff09a224 */ /* 0x000fc600078e0002 */
[----:B------:R-:W2:Y:S01]  /*18ce0*/  LDL R2, [R1+0x324] ;  /* 0x0003240001027983 */ /* 0x000ea20000100800 */
[----:B------:R-:W0:Y:S03]  /*18cf0*/  S2R R47, SR_TID.X ;  /* 0x00000000002f7919 */ /* 0x000e260000002100 */
[----:B------:R0:W2:Y:S02]  /*18d00*/  @!P2 LDG.E.U8 R42, desc[UR24][R8.64] ;  /* 0x00000018082aa981 */ /* 0x0000a4000c1e1100 */
[----:B0-----:R-:W-:Y:S02]  /*18d10*/  @!P2 IMAD.MOV.U32 R9, RZ, RZ, R7 ;  /* 0x000000ffff09a224 */ /* 0x001fe400078e0007 */
[----:B------:R-:W2:Y:S01]  /*18d20*/  LDL R7, [R1+0x344] ;  /* 0x0003440001077983 */ /* 0x000ea20000100800 */
[----:B------:R-:W-:-:S03]  /*18d30*/  LOP3.LUT R3, R47, 0x7f, RZ, 0xc0, !PT ;  /* 0x0000007f2f037812 */ /* 0x000fc600078ec0ff */
[----:B------:R-:W2:Y:S04]  /*18d40*/  LDL R47, [R1+0x368] ;  /* 0x00036800012f7983 */ /* 0x000ea80000100800 */
[----:B------:R0:W-:Y:S02]  /*18d50*/  STS.U8 [R3+UR9+0x4000], R40 ;  /* 0x0040002803007988 */ /* 0x0001e40008000009 */
[----:B0-----:R-:W-:Y:S01]  /*18d60*/  PRMT R40, RZ, 0x7610, R40 ;  /* 0x00007610ff287816 */ /* 0x001fe20000000028 */
[----:B---3--:R-:W-:Y:S02]  /*18d70*/  @!P2 IMAD.MOV.U32 R8, RZ, RZ, R6 ;  /* 0x000000ffff08a224 */ /* 0x008fe400078e0006 */
[----:B------:R-:W3:Y:S04]  /*18d80*/  LDL R6, [R1+0x348] ;  /* 0x0003480001067983 */ /* 0x000ee80000100800 */
[----:B------:R4:W3:Y:S02]  /*18d90*/  @!P2 LDG.E.U8 R41, desc[UR24][R8.64] ;  /* 0x000000180829a981 */ /* 0x0008e4000c1e1100 */
[----:B----4-:R-:W-:-:S02]  /*18da0*/  @!P2 IMAD.MOV.U32 R9, RZ, RZ, R5 ;  /* 0x000000ffff09a224 */ /* 0x010fc400078e0005 */
[----:B------:R-:W4:Y:S01]  /*18db0*/  LDL R5, [R1+0x384] ;  /* 0x0003840001057983 */ /* 0x000f220000100800 */
[----:B------:R-:W-:-:S03]  /*18dc0*/  @!P2 IMAD.MOV.U32 R8, RZ, RZ, R4 ;  /* 0x000000ffff08a224 */ /* 0x000fc600078e0004 */
[----:B------:R-:W4:Y:S04]  /*18dd0*/  LDL R4, [R1+0x388] ;  /* 0x0003880001047983 */ /* 0x000f280000100800 */
[----:B------:R2:W4:Y:S02]  /*18de0*/  @!P2 LDG.E.U8 R40, desc[UR24][R8.64] ;  /* 0x000000180828a981 */ /* 0x000524000c1e1100 */
[----:B--2---:R-:W-:Y:S02]  /*18df0*/  @!P2 IMAD.MOV.U32 R8, RZ, RZ, R0 ;  /* 0x000000ffff08a224 */ /* 0x004fe400078e0000 */
[----:B------:R-:W2:Y:S01]  /*18e00*/  LDL R0, [R1+0x3a8] ;  /* 0x0003a80001007983 */ /* 0x000ea20000100800 */
[----:B------:R-:W-:-:S03]  /*18e10*/  @!P2 IMAD.MOV.U32 R9, RZ, RZ, R2 ;  /* 0x000000ffff09a224 */ /* 0x000fc600078e0002 */
[----:B------:R-:W2:Y:S04]  /*18e20*/  LDL R2, [R1+0x3a4] ;  /* 0x0003a40001027983 */ /* 0x000ea80000100800 */
[----:B------:R0:W-:Y:S04]  /*18e30*/  STS.U8 [R3+UR9+0x6000], R39 ;  /* 0x0060002703007988 */ /* 0x0001e80008000009 */
[----:B------:R1:W-:Y:S01]  /*18e40*/  STS.U8 [R3+UR9+0x4400], R38 ;  /* 0x0044002603007988 */ /* 0x0003e20008000009 */
[----:B0-----:R-:W-:Y:S02]  /*18e50*/  PRMT R39, RZ, 0x7610, R39 ;  /* 0x00007610ff277816 */ /* 0x001fe40000000027 */
[----:B-1----:R-:W-:-:S04]  /*18e60*/  PRMT R38, RZ, 0x7610, R38 ;  /* 0x00007610ff267816 */ /* 0x002fc80000000026 */
[----:B------:R0:W2:Y:S04]  /*18e70*/  @!P2 LDG.E.U8 R39, desc[UR24][R8.64] ;  /* 0x000000180827a981 */ /* 0x0000a8000c1e1100 */
[----:B------:R1:W-:Y:S01]  /*18e80*/  STS.U8 [R3+UR9+0x6400], R37 ;  /* 0x0064002503007988 */ /* 0x0003e20008000009 */
[----:B0-----:R-:W-:-:S03]  /*18e90*/  @!P2 IMAD.MOV.U32 R9, RZ, RZ, R7 ;  /* 0x000000ffff09a224 */ /* 0x001fc600078e0007 */
[----:B------:R-:W2:Y:S01]  /*18ea0*/  LDL R7, [R1+0x3c4] ;  /* 0x0003c40001077983 */ /* 0x000ea20000100800 */
[----:B-1----:R-:W-:-:S03]  /*18eb0*/  PRMT R37, RZ, 0x7610, R37 ;  /* 0x00007610ff257816 */ /* 0x002fc60000000025 */
[----:B------:R0:W-:Y:S02]  /*18ec0*/  STS.U8 [R3+UR9+0x4800], R36 ;  /* 0x0048002403007988 */ /* 0x0001e40008000009 */
[----:B0-----:R-:W-:Y:S01]  /*18ed0*/  PRMT R36, RZ, 0x7610, R36 ;  /* 0x00007610ff247816 */ /* 0x001fe20000000024 */
[----:B---3--:R-:W-:Y:S02]  /*18ee0*/  @!P2 IMAD.MOV.U32 R8, RZ, RZ, R6 ;  /* 0x000000ffff08a224 */ /* 0x008fe400078e0006 */
[----:B------:R-:W3:Y:S04]  /*18ef0*/  LDL R6, [R1+0x3c8] ;  /* 0x0003c80001067983 */ /* 0x000ee80000100800 */
[----:B------:R0:W3:Y:S02]  /*18f00*/  @!P2 LDG.E.U8 R38, desc[UR24][R8.64] ;  /* 0x000000180826a981 */ /* 0x0000e4000c1e1100 */
[----:B0-----:R-:W-:-:S02]  /*18f10*/  @!P2 IMAD.MOV.U32 R8, RZ, RZ, R47 ;  /* 0x000000ffff08a224 */ /* 0x001fc400078e002f */
[----:B------:R-:W-:Y:S01]  /*18f20*/  @!P2 IMAD.MOV.U32 R9, RZ, RZ, R84 ;  /* 0x000000ffff09a224 */ /* 0x000fe200078e0054 */
[----:B------:R0:W-:Y:S04]  /*18f30*/  STS.U8 [R3+UR9+0x6800], R35 ;  /* 0x0068002303007988 */ /* 0x0001e80008000009 */
[----:B------:R4:W3:Y:S04]  /*18f40*/  @!P2 LDG.E.U8 R37, desc[UR24][R8.64] ;  /* 0x000000180825a981 */ /* 0x0008e8000c1e1100 */
[----:B------:R-:W3:Y:S04]  /*18f50*/  LDL R84, [R1+0x22c] ;  /* 0x00022c0001547983 */ /* 0x000ee80000100800 */
[----:B------:R-:W3:Y:S01]  /*18f60*/  LDL R47, [R1+0x230] ;  /* 0x00023000012f7983 */ /* 0x000ee20000100800 */
[----:B----4-:R-:W-:-:S02]  /*18f70*/  @!P2 IMAD.MOV.U32 R8, RZ, RZ, R4 ;  /* 0x000000ffff08a224 */ /* 0x010fc400078e0004 */
[----:B------:R-:W-:Y:S01]  /*18f80*/  @!P2 IMAD.MOV.U32 R9, RZ, RZ, R5 ;  /* 0x000000ffff09a224 */ /* 0x000fe200078e0005 */
[----:B------:R-:W4:Y:S04]  /*18f90*/  LDL R4, [R1+0x3dc] ;  /* 0x0003dc0001047983 */ /* 0x000f280000100800 */
[----:B------:R-:W4:Y:S04]  /*18fa0*/  LDL R5, [R1+0x200] ;  /* 0x0002000001057983 */ /* 0x000f280000100800 */
[----:B------:R2:W4:Y:S02]  /*18fb0*/  @!P2 LDG.E.U8 R36, desc[UR24][R8.64] ;  /* 0x000000180824a981 */ /* 0x000524000c1e1100 */
[----:B--2---:R-:W-:-:S02]  /*18fc0*/  @!P2 IMAD.MOV.U32 R8, RZ, RZ, R0 ;  /* 0x000000ffff08a224 */ /* 0x004fc400078e0000 */
[----:B------:R-:W2:Y:S01]  /*18fd0*/  LDL R0, [R1+0x210] ;  /* 0x0002100001007983 */ /* 0x000ea20000100800 */
[----:B------:R-:W-:-:S03]  /*18fe0*/  @!P2 IMAD.MOV.U32 R9, RZ, RZ, R2 ;  /* 0x000000ffff09a224 */ /* 0x000fc600078e0002 */
[----:B------:R-:W2:Y:S01]  /*18ff0*/  LDL R2, [R1+0x1f0] ;  /* 0x0001f00001027983 */ /* 0x000ea20000100800 */
[----:B0-----:R-:W-:-:S06]  /*19000*/  PRMT R35, RZ, 0x7610, R35 ;  /* 0x00007610ff237816 */ /* 0x001fcc0000000023 */
[----:B------:R0:W2:Y:S04]  /*19010*/  @!P2 LDG.E.U8 R35, desc[UR24][R8.64] ;  /* 0x000000180823a981 */ /* 0x0000a8000c1e1100 */
[----:B------:R1:W-:Y:S02]  /*19020*/  STS.U8 [R3+UR9+0x4c00], R34 ;  /* 0x004c002203007988 */ /* 0x0003e40008000009 */
[----:B-1----:R-:W-:Y:S01]  /*19030*/  PRMT R34, RZ, 0x7610, R34 ;  /* 0x00007610ff227816 */ /* 0x002fe20000000022 */
[----:B0-----:R-:W-:Y:S02]  /*19040*/  @!P2 IMAD.MOV.U32 R9, RZ, RZ, R7 ;  /* 0x000000ffff09a224 */ /* 0x001fe400078e0007 */
[----:B------:R-:W2:Y:S04]  /*19050*/  LDL R7, [R1+0x24c] ;  /* 0x00024c0001077983 */ /* 0x000ea80000100800 */
[----:B------:R0:W-:Y:S02]  /*19060*/  STS.U8 [R3+UR9+0x6c00], R33 ;  /* 0x006c002103007988 */ /* 0x0001e40008000009 */
[----:B0-----:R-:W-:Y:S01]  /*19070*/  PRMT R33, RZ, 0x7610, R33 ;  /* 0x00007610ff217816 */ /* 0x001fe20000000021 */
[----:B---3--:R-:W-:-:S02]  /*19080*/  @!P2 IMAD.MOV.U32 R8, RZ, RZ, R6 ;  /* 0x000000ffff08a224 */ /* 0x008fc400078e0006 */
[----:B------:R-:W3:Y:S04]  /*19090*/  LDL R6, [R1+0x250] ;  /* 0x0002500001067983 */ /* 0x000ee80000100800 */
[----:B------:R4:W3:Y:S02]  /*190a0*/  @!P2 LDG.E.U8 R34, desc[UR24][R8.64] ;  /* 0x000000180822a981 */ /* 0x0008e4000c1e1100 */
[----:B----4-:R-:W-:Y:S02]  /*190b0*/  @!P2 IMAD.MOV.U32 R8, RZ, RZ, R4 ;  /* 0x000000ffff08a224 */ /* 0x010fe400078e0004 */
        /* <DEDUP_REMOVED lines=12> */
[----:B------:R0:W2:Y:S02]  /*19180*/  @!P2 LDG.E.U8 R32, desc[UR24][R8.64] ;  /* 0x000000180820a981 */ /* 0x0000a4000c1e1100 */
[----:B0-----:R-:W-:Y:S02]  /*19190*/  @!P2 IMAD.MOV.U32 R8, RZ, RZ, R47 ;  /* 0x000000ffff08a224 */ /* 0x001fe400078e002f */
[----:B------:R-:W-:Y:S01]  /*191a0*/  @!P2 IMAD.MOV.U32 R9, RZ, RZ, R84 ;  /* 0x000000ffff09a224 */ /* 0x000fe200078e0054 */
[----:B------:R0:W-:Y:S04]  /*191b0*/  STS.U8 [R3+UR9+0x5400], R30 ;  /* 0x0054001e03007988 */ /* 0x0001e80008000009 */
[----:B------:R1:W2:Y:S04]  /*191c0*/  @!P2 LDG.E.U8 R31, desc[UR24][R8.64] ;  /* 0x00000018081fa981 */ /* 0x0002a8000c1e1100 */
[----:B------:R-:W2:Y:S04]  /*191d0*/  LDL R84, [R1+0x2ec] ;  /* 0x0002ec0001547983 */ /* 0x000ea80000100800 */
[----:B------:R-:W2:Y:S01]  /*191e0*/  LDL R47, [R1+0x2f0] ;  /* 0x0002f000012f7983 */ /* 0x000ea20000100800 */
[----:B-1----:R-:W-:-:S03]  /*191f0*/  @!P2 IMAD.MOV.U32 R9, RZ, RZ, R7 ;  /* 0x000000ffff09a224 */ /* 0x002fc600078e0007 */
[----:B------:R-:W2:Y:S01]  /*19200*/  LDL R7, [R1+0x2ac] ;  /* 0x0002ac0001077983 */ /* 0x000ea20000100800 */
[----:B0-----:R-:W-:-:S03]  /*19210*/  PRMT R30, RZ, 0x7610, R30 ;  /* 0x00007610ff1e7816 */ /* 0x001fc6000000001e */
        /* <DEDUP_REMOVED lines=14> */
[----:B------:R0:W-:Y:S02]  /*19300*/  STS.U8 [R3+UR9+0x5800], R28 ;  /* 0x0058001c03007988 */ /* 0x0001e40008000009 */
[----:B0-----:R-:W-:Y:S02]  /*19310*/  PRMT R28, RZ, 0x7610, R28 ;  /* 0x00007610ff1c7816 */ /* 0x001fe4000000001c */
[----:B------:R0:W-:Y:S04]  /*19320*/  STS.U8 [R3+UR9+0x7800], R27 ;  /* 0x0078001b03007988 */ /* 0x0001e80008000009 */
[----:B------:R1:W2:Y:S01]  /*19330*/  @!P2 LDG.E.U8 R28, desc[UR24][R8.64] ;  /* 0x00000018081ca981 */ /* 0x0002a2000c1e1100 */
[----:B0-----:R-:W-:-:S03]  /*19340*/  PRMT R27, RZ, 0x7610, R27 ;  /* 0x00007610ff1b7816 */ /* 0x001fc6000000001b */
[----:B------:R0:W-:Y:S04]  /*19350*/  STS.U8 [R3+UR9+0x5c00], R26 ;  /* 0x005c001a03007988 */ /* 0x0001e80008000009 */
[----:B------:R1:W-:Y:S01]  /*19360*/  STS.U8 [R3+UR9+0x7c00], R25 ;  /* 0x007c001903007988 */ /* 0x0003e20008000009 */
[----:B0-----:R-:W-:Y:S01]  /*19370*/  PRMT R26, RZ, 0x7610, R26 ;  /* 0x00007610ff1a7816 */ /* 0x001fe2000000001a */
[----:B-1----:R-:W-:Y:S02]  /*19380*/  @!P2 IMAD.MOV.U32 R9, RZ, RZ, R7 ;  /* 0x000000ffff09a224 */ /* 0x002fe400078e0007 */
[----:B------:R-:W2:Y:S01]  /*19390*/  LDL R7, [R1+0x32c] ;  /* 0x00032c0001077983 */ /* 0x000ea20000100800 */
[----:B------:R-:W-:Y:S01]  /*193a0*/  PRMT R25, RZ, 0x7610, R25 ;  /* 0x00007610ff197816 */ /* 0x000fe20000000019 */
        /* <DEDUP_REMOVED lines=9> */
[----:B------:R-:W-:Y:S01]  /*19440*/  @!P2 IMAD.MOV.U32 R9, RZ, RZ, R84 ;  /* 0x000000ffff09a224 */ /* 0x000fe200078e0054 */
[----:B------:R-:W-:Y:S01]  /*19450*/  LOP3.LUT R78, R78, 0x7f, RZ, 0xc0, !PT ;  /* 0x0000007f4e4e7812 */ /* 0x000fe200078ec0ff */
[----:B------:R-:W4:Y:S04]  /*19460*/  LDL R84, [R1+0x3ac] ;  /* 0x0003ac0001547983 */ /* 0x000f280000100800 */
[----:B------:R2:W4:Y:S04]  /*19470*/  @!P2 LDG.E.U8 R25, desc[UR24][R8.64] ;  /* 0x000000180819a981 */ /* 0x000528000c1e1100 */
[----:B------:R-:W4:Y:S01]  /*19480*/  LDL R47, [R1+0x3b0] ;  /* 0x0003b000012f7983 */ /* 0x000f220000100800 */
[----:B--2---:R-:W-:-:S03]  /*19490*/  @!P2 IMAD.MOV.U32 R8, RZ, RZ, R0 ;  /* 0x000000ffff08a224 */ /* 0x004fc600078e0000 */
[----:B------:R-:W2:Y:S01]  /*194a0*/  LDL R0, [R1+0x370] ;  /* 0x0003700001007983 */ /* 0x000ea20000100800 */
[----:B------:R-:W-:-:S03]  /*194b0*/  @!P2 IMAD.MOV.U32 R9, RZ, RZ, R2 ;  /* 0x000000ffff09a224 */ /* 0x000fc600078e0002 */
[----:B------:R-:W2:Y:S01]  /*194c0*/  LDL R2, [R1+0x36c] ;  /* 0x00036c0001027983 */ /* 0x000ea20000100800 */
[----:B------:R-:W-:-:S05]  /*194d0*/  LOP3.LUT R78, R78, 0x10, RZ, 0x3c, !PT ;  /* 0x000000104e4e7812 */ /* 0x000fca00078e3cff */
[----:B------:R0:W-:Y:S02]  /*194e0*/  STS.U8 [R78+UR9+0x4080], R24 ;  /* 0x004080184e007988 */ /* 0x0001e40008000009 */
[----:B0-----:R-:W-:Y:S02]  /*194f0*/  PRMT R24, RZ, 0x7610, R24 ;  /* 0x00007610ff187816 */ /* 0x001fe40000000018 */
[----:B------:R0:W-:Y:S04]  /*19500*/  STS.U8 [R78+UR9+0x6080], R23 ;  /* 0x006080174e007988 */ /* 0x0001e80008000009 */
[----:B------:R1:W2:Y:S01]  /*19510*/  @!P2 LDG.E.U8 R24, desc[UR24][R8.64] ;  /* 0x000000180818a981 */ /* 0x0002a2000c1e1100 */
[----:B0-----:R-:W-:-:S03]  /*19520*/  PRMT R23, RZ, 0x7610, R23 ;  /* 0x00007610ff177816 */ /* 0x001fc60000000017 */
[----:B------:R0:W-:Y:S01]  /*19530*/  STS.U8 [R78+UR9+0x4480], R22 ;  /* 0x004480164e007988 */ /* 0x0001e20008000009 */
[----:B-1----:R-:W-:-:S03]  /*19540*/  @!P2 IMAD.MOV.U32 R9, RZ, RZ, R7 ;  /* 0x000000ffff09a224 */ /* 0x002fc600078e0007 */
[----:B------:R-:W2:Y:S01]  /*19550*/  LDL R7, [R1+0x38c] ;  /* 0x00038c0001077983 */ /* 0x000ea20000100800 */
        /* <DEDUP_REMOVED lines=27> */
[----:B0-----:R-:W-:Y:S02]  /*19710*/  @!P2 IMAD.MOV.U32 R8, RZ, RZ, R47 ;  /* 0x000000ffff08a224 */ /* 0x001fe400078e002f */
[----:B------:R-:W-:Y:S01]  /*19720*/  @!P2 IMAD.MOV.U32 R9, RZ, RZ, R84 ;  /* 0x000000ffff09a224 */ /* 0x000fe200078e0054 */
[----:B------:R0:W-:Y:S04]  /*19730*/  STS.U8 [R78+UR9+0x6c80], R17 ;  /* 0x006c80114e007988 */ /* 0x0001e80008000009 */
[----:B------:R4:W3:Y:S04]  /*19740*/  @!P2 LDG.E.U8 R19, desc[UR24][R8.64] ;  /* 0x000000180813a981 */ /* 0x0008e8000c1e1100 */
[----:B------:R-:W3:Y:S04]  /*19750*/  LDL R84, [R1+0x274] ;  /* 0x0002740001547983 */ /* 0x000ee80000100800 */
[----:B------:R-:W3:Y:S01]  /*19760*/  LDL R47, [R1+0x278] ;  /* 0x00027800012f7983 */ /* 0x000ee20000100800 */
[----:B----4-:R-:W-:-:S03]  /*19770*/  @!P2 IMAD.MOV.U32 R8, RZ, RZ, R4 ;  /* 0x000000ffff08a224 */ /* 0x010fc600078e0004 */
[----:B------:R-:W4:Y:S01]  /*19780*/  LDL R4, [R1+0x238] ;  /* 0x0002380001047983 */ /* 0x000f220000100800 */
[----:B------:R-:W-:-:S03]  /*19790*/  @!P2 IMAD.MOV.U32 R9, RZ, RZ, R5 ;  /* 0x000000ffff09a224 */ /* 0x000fc600078e0005 */
[----:B------:R-:W4:Y:S04]  /*197a0*/  LDL R5, [R1+0x234] ;  /* 0x0002340001057983 */ /* 0x000f280000100800 */
[----:B------:R2:W4:Y:S02]  /*197b0*/  @!P2 LDG.E.U8 R18, desc[UR24][R8.64] ;  /* 0x000000180812a981 */ /* 0x000524000c1e1100 */
[----:B--2---:R-:W-:Y:S02]  /*197c0*/  @!P2 IMAD.MOV.U32 R8, RZ, RZ, R0 ;  /* 0x000000ffff08a224 */ /* 0x004fe400078e0000 */
[----:B------:R-:W2:Y:S01]  /*197d0*/  LDL R0, [R1+0x258] ;  /* 0x0002580001007983 */ /* 0x000ea20000100800 */
[----:B------:R-:W-:-:S03]  /*197e0*/  @!P2 IMAD.MOV.U32 R9, RZ, RZ, R2 ;  /* 0x000000ffff09a224 */ /* 0x000fc600078e0002 */
[----:B------:R-:W2:Y:S01]  /*197f0*/  LDL R2, [R1+0x254] ;  /* 0x0002540001027983 */ /* 0x000ea20000100800 */
[----:B0-----:R-:W-:-:S03]  /*19800*/  PRMT R17, RZ, 0x7610, R17 ;  /* 0x00007610ff117816 */ /* 0x001fc60000000011 */
[----:B------:R0:W-:Y:S04]  /*19810*/  STS.U8 [R78+UR9+0x5080], R16 ;  /* 0x005080104e007988 */ /* 0x0001e80008000009 */
[----:B------:R1:W2:Y:S01]  /*19820*/  @!P2 LDG.E.U8 R17, desc[UR24][R8.64] ;  /* 0x000000180811a981 */ /* 0x0002a2000c1e1100 */
[----:B0-----:R-:W-:-:S03]  /*19830*/  PRMT R16, RZ, 0x7610, R16 ;  /* 0x00007610ff107816 */ /* 0x001fc60000000010 */
[----:B------:R0:W-:Y:S02]  /*19840*/  STS.U8 [R78+UR9+0x7080], R15 ;  /* 0x0070800f4e007988 */ /* 0x0001e40008000009 */
[----:B0-----:R-:W-:Y:S01]  /*19850*/  PRMT R15, RZ, 0x7610, R15 ;  /* 0x00007610ff0f7816 */ /* 0x001fe2000000000f */
[----:B-1----:R-:W-:Y:S02]  /*19860*/  @!P2 IMAD.MOV.U32 R9, RZ, RZ, R7 ;  /* 0x000000ffff09a224 */ /* 0x002fe400078e0007 */
        /* <DEDUP_REMOVED lines=19> */
[----:B0-----:R-:W-:Y:S02]  /*199a0*/  @!P2 IMAD.MOV.U32 R8, RZ, RZ, R47 ;  /* 0x000000ffff08a224 */ /* 0x001fe400078e002f */
[----:B------:R-:W-:Y:S01]  /*199b0*/  @!P2 IMAD.MOV.U32 R9, RZ, RZ, R84 ;  /* 0x000000ffff09a224 */ /* 0x000fe200078e0054 */
[----:B-1----:R-:W-:Y:S01]  /*199c0*/  PRMT R12, RZ, 0x7610, R12 ;  /* 0x00007610ff0c7816 */ /* 0x002fe2000000000c */
[----:B------:R0:W-:Y:S04]  /*199d0*/  STS.U8 [R78+UR9+0x7880], R11 ;  /* 0x0078800b4e007988 */ /* 0x0001e80008000009 */
[----:B------:R1:W2:Y:S04]  /*199e0*/  @!P2 LDG.E.U8 R13, desc[UR24][R8.64] ;  /* 0x00000018080da981 */ /* 0x0002a8000c1e1100 */
[----:B------:R-:W2:Y:S01]  /*199f0*/  LDL R84, [R1+0x338] ;  /* 0x0003380001547983 */ /* 0x000ea20000100800 */
        /* <DEDUP_REMOVED lines=15> */
[----:B------:R-:W0:Y:S03]  /*19af0*/  S2R R77, SR_TID.X ;  /* 0x00000000004d7919 */ /* 0x000e260000002100 */
[----:B------:R1:W-:Y:S02]  /*19b00*/  STS.U8 [R78+UR9+0x5c80], R10 ;  /* 0x005c800a4e007988 */ /* 0x0003e40008000009 */
[----:B-1----:R-:W-:Y:S02]  /*19b10*/  PRMT R10, RZ, 0x7610, R10 ;  /* 0x00007610ff0a7816 */ /* 0x002fe4000000000a */
[----:B------:R1:W-:Y:S04]  /*19b20*/  STS.U8 [R78+UR9+0x7c80], R46 ;  /* 0x007c802e4e007988 */ /* 0x0003e80008000009 */
[----:B------:R0:W2:Y:S04]  /*19b30*/  @!P2 LDG.E.U8 R10, desc[UR24][R8.64] ;  /* 0x00000018080aa981 */ /* 0x0000a8000c1e1100 */
[----:B-1----:R-:W2:Y:S01]  /*19b40*/  LDL R78, [R1+0x3e4] ;  /* 0x0003e400014e7983 */ /* 0x002ea20000100800 */
[----:B0-----:R-:W-:-:S02]  /*19b50*/  PRMT R9, RZ, 0x7610, R9 ;  /* 0x00007610ff097816 */ /* 0x001fc40000000009 */
[----:B------:R-:W-:Y:S02]  /*19b60*/  LOP3.LUT R77, R77, 0x7f, RZ, 0xc0, !PT ;  /* 0x0000007f4d4d7812 */ /* 0x000fe400078ec0ff */
[----:B------:R-:W-:Y:S02]  /*19b70*/  PRMT R8, RZ, 0x7610, R8 ;  /* 0x00007610ff087816 */ /* 0x000fe40000000008 */
[----:B------:R-:W-:Y:S01]  /*19b80*/  LOP3.LUT R77, R77, 0x20, RZ, 0x3c, !PT ;  /* 0x000000204d4d7812 */ /* 0x000fe200078e3cff */
[----:B------:R-:W-:Y:S02]  /*19b90*/  @!P2 IMAD.MOV.U32 R47, RZ, RZ, R7 ;  /* 0x000000ffff2fa224 */ /* 0x000fe400078e0007 */
        /* <DEDUP_REMOVED lines=13> */
[----:B------:R0:W-:Y:S04]  /*19c70*/  STS.U8 [R77+UR9+0x4500], R49 ;  /* 0x004500314d007988 */ /* 0x0001e80008000009 */
[----:B------:R2:W4:Y:S04]  /*19c80*/  @!P2 LDG.E.U8 R48, desc[UR24][R46.64] ;  /* 0x000000182e30a981 */ /* 0x000528000c1e1100 */
[----:B------:R1:W-:Y:S04]  /*19c90*/  STS.U8 [R77+UR9+0x6500], R53 ;  /* 0x006500354d007988 */ /* 0x0003e80008000009 */
[----:B------:R-:W4:Y:S01]  /*19ca0*/  LDL R84, [R1+0x208] ;  /* 0x0002080001547983 */ /* 0x000f220000100800 */
[----:B--2---:R-:W-:-:S03]  /*19cb0*/  @!P2 IMAD.MOV.U32 R46, RZ, RZ, R0 ;  /* 0x000000ffff2ea224 */ /* 0x004fc600078e0000 */
[----:B------:R-:W2:Y:S01]  /*19cc0*/  LDL R0, [R1+0x3b8] ;  /* 0x0003b80001007983 */ /* 0x000ea20000100800 */
[----:B------:R-:W-:-:S03]  /*19cd0*/  @!P2 IMAD.MOV.U32 R47, RZ, RZ, R2 ;  /* 0x000000ffff2fa224 */ /* 0x000fc600078e0002 */
[----:B------:R-:W2:Y:S01]  /*19ce0*/  LDL R2, [R1+0x3b4] ;  /* 0x0003b40001027983 */ /* 0x000ea20000100800 */
[----:B0-----:R-:W-:-:S06]  /*19cf0*/  PRMT R49, RZ, 0x7610, R49 ;  /* 0x00007610ff317816 */ /* 0x001fcc0000000031 */
[----:B------:R0:W2:Y:S01]  /*19d00*/  @!P2 LDG.E.U8 R49, desc[UR24][R46.64] ;  /* 0x000000182e31a981 */ /* 0x0000a2000c1e1100 */
[----:B-1----:R-:W-:-:S03]  /*19d10*/  PRMT R53, RZ, 0x7610, R53 ;  /* 0x00007610ff357816 */ /* 0x002fc60000000035 */
[----:B------:R1:W-:Y:S02]  /*19d20*/  STS.U8 [R77+UR9+0x4900], R52 ;  /* 0x004900344d007988 */ /* 0x0003e40008000009 */
[----:B-1----:R-:W-:Y:S01]  /*19d30*/  PRMT R52, RZ, 0x7610, R52 ;  /* 0x00007610ff347816 */ /* 0x002fe20000000034 */
[----:B0-----:R-:W-:Y:S02]  /*19d40*/  @!P2 IMAD.MOV.U32 R47, RZ, RZ, R7 ;  /* 0x000000ffff2fa224 */ /* 0x001fe400078e0007 */
        /* <DEDUP_REMOVED lines=18> */
[----:B------:R1:W-:Y:S04]  /*19e70*/  STS.U8 [R77+UR9+0x4100], R54 ;  /* 0x004100364d007988 */ /* 0x0003e80008000009 */
[----:B------:R0:W-:Y:S01]  /*19e80*/  STS.U8 [R77+UR9+0x6d00], R55 ;  /* 0x006d00374d007988 */ /* 0x0001e20008000009 */
[----:B-1----:R-:W-:Y:S02]  /*19e90*/  PRMT R54, RZ, 0x7610, R54 ;  /* 0x00007610ff367816 */ /* 0x002fe40000000036 */
[----:B0-----:R-:W-:Y:S01]  /*19ea0*/  PRMT R55, RZ, 0x7610, R55 ;  /* 0x00007610ff377816 */ /* 0x001fe20000000037 */
[----:B------:R-:W-:-:S02]  /*19eb0*/  @!P2 IMAD.MOV.U32 R47, RZ, RZ, R7 ;  /* 0x000000ffff2fa224 */ /* 0x000fc400078e0007 */
[----:B------:R-:W2:Y:S01]  /*19ec0*/  LDL R7, [R1+0x25c] ;  /* 0x00025c0001077983 */ /* 0x000ea20000100800 */
[----:B---3--:R-:W-:-:S03]  /*19ed0*/  @!P2 IMAD.MOV.U32 R46, RZ, RZ, R6 ;  /* 0x000000ffff2ea224 */ /* 0x008fc600078e0006 */
[----:B------:R-:W3:Y:S04]  /*19ee0*/  LDL R6, [R1+0x260] ;  /* 0x0002600001067983 */ /* 0x000ee80000100800 */
[----:B------:R0:W3:Y:S02]  /*19ef0*/  @!P2 LDG.E.U8 R50, desc[UR24][R46.64] ;  /* 0x000000182e32a981 */ /* 0x0000e4000c1e1100 */
[----:B0-----:R-:W-:Y:S02]  /*19f00*/  @!P2 IMAD.MOV.U32 R46, RZ, RZ, R78 ;  /* 0x000000ffff2ea224 */ /* 0x001fe400078e004e */
[----:B------:R-:W-:-:S05]  /*19f10*/  @!P2 IMAD.MOV.U32 R47, RZ, RZ, R84 ;  /* 0x000000ffff2fa224 */ /* 0x000fca00078e0054 */
        /* <DEDUP_REMOVED lines=18> */
[----:B------:R-:W2:Y:S01]  /*1a040*/  LDL R7, [R1+0x2bc] ;  /* 0x0002bc0001077983 */ /* 0x000ea20000100800 */
[----:B---3--:R-:W-:-:S03]  /*1a050*/  @!P2 IMAD.MOV.U32 R46, RZ, RZ, R6 ;  /* 0x000000ffff2ea224 */ /* 0x008fc600078e0006 */
[----:B------:R-:W3:Y:S04]  /*1a060*/  LDL R6, [R1+0x2c0] ;  /* 0x0002c00001067983 */ /* 0x000ee80000100800 */
[----:B------:R4:W3:Y:S04]  /*1a070*/  @!P2 LDG.E.U8 R67, desc[UR24][R46.64] ;  /* 0x000000182e43a981 */ /* 0x0008e8000c1e1100 */
[----:B------:R-:W3:Y:S04]  /*1a080*/  LDL.LU R92, [R1+0x6ac] ;  /* 0x0006ac00015c7983 */ /* 0x000ee80000300800 */
[----:B------:R-:W3:Y:S04]  /*1a090*/  LDL R78, [R1+0x320] ;  /* 0x00032000014e7983 */ /* 0x000ee80000100800 */
[----:B------:R0:W-:Y:S04]  /*1a0a0*/  STS.U8 [R77+UR9+0x5900], R71 ;  /* 0x005900474d007988 */ /* 0x0001e80008000009 */
        /* <DEDUP_REMOVED lines=14> */
[----:B------:R0:W-:Y:S04]  /*1a190*/  STS.U8 [R77+UR9+0x5d00], R62 ;  /* 0x005d003e4d007988 */ /* 0x0001e80008000009 */
[----:B------:R1:W-:Y:S01]  /*1a1a0*/  STS.U8 [R77+UR9+0x7d00], R61 ;  /* 0x007d003d4d007988 */ /* 0x0003e20008000009 */
[----:B0-----:R-:W-:Y:S02]  /*1a1b0*/  PRMT R62, RZ, 0x7610, R62 ;  /* 0x00007610ff3e7816 */ /* 0x001fe4000000003e */
[----:B-1----:R-:W-:Y:S01]  /*1a1c0*/  PRMT R61, RZ, 0x7610, R61 ;  /* 0x00007610ff3d7816 */ /* 0x002fe2000000003d */
[----:B------:R0:W-:Y:S04]  /*1a1d0*/  STS.U8 [R77+UR9+0x7500], R79 ;  /* 0x0075004f4d007988 */ /* 0x0001e80008000009 */
[----:B0-----:R-:W2:Y:S01]  /*1a1e0*/  LDL R77, [R1+0x3a0] ;  /* 0x0003a000014d7983 */ /* 0x001ea20000100800 */
[----:B------:R-:W-:-:S03]  /*1a1f0*/  @!P2 IMAD.MOV.U32 R47, RZ, RZ, R7 ;  /* 0x000000ffff2fa224 */ /* 0x000fc600078e0007 */
        /* <DEDUP_REMOVED lines=13> */
[----:B------:R0:W2:Y:S02]  /*1a2d0*/  @!P2 LDG.E.U8 R61, desc[UR24][R46.64] ;  /* 0x000000182e3da981 */ /* 0x0000a4000c1e1100 */
[----:B0-----:R-:W-:Y:S02]  /*1a2e0*/  @!P2 IMAD.MOV.U32 R46, RZ, RZ, R78 ;  /* 0x000000ffff2ea224 */ /* 0x001fe400078e004e */
[----:B------:R-:W2:Y:S01]  /*1a2f0*/  LDL R78, [R1+0x39c] ;  /* 0x00039c00014e7983 */ /* 0x000ea20000100800 */
[----:B------:R-:W0:Y:S01]  /*1a300*/  S2R R76, SR_TID.X ;  /* 0x00000000004c7919 */ /* 0x000e220000002100 */
[----:B------:R-:W-:Y:S01]  /*1a310*/  PRMT R79, RZ, 0x7610, R79 ;  /* 0x00007610ff4f7816 */ /* 0x000fe2000000004f */
[----:B------:R-:W-:-:S05]  /*1a320*/  @!P2 IMAD.MOV.U32 R47, RZ, RZ, R84 ;  /* 0x000000ffff2fa224 */ /* 0x000fca00078e0054 */
[----:B------:R1:W2:Y:S01]  /*1a330*/  @!P2 LDG.E.U8 R79, desc[UR24][R46.64] ;  /* 0x000000182e4fa981 */ /* 0x0002a2000c1e1100 */
[----:B0-----:R-:W-:-:S04]  /*1a340*/  LOP3.LUT R76, R76, 0x7f, RZ, 0xc0, !PT ;  /* 0x0000007f4c4c7812 */ /* 0x001fc800078ec0ff */
[----:B------:R-:W-:Y:S01]  /*1a350*/  LOP3.LUT R76, R76, 0x30, RZ, 0x3c, !PT ;  /* 0x000000304c4c7812 */ /* 0x000fe200078e3cff */
[----:B-1----:R-:W-:Y:S02]  /*1a360*/  @!P2 IMAD.MOV.U32 R47, RZ, RZ, R7 ;  /* 0x000000ffff2fa224 */ /* 0x002fe400078e0007 */
[----:B------:R-:W2:Y:S04]  /*1a370*/  LDL R7, [R1+0x3bc] ;  /* 0x0003bc0001077983 */ /* 0x000ea80000100800 */
[----:B------:R0:W-:Y:S04]  /*1a380*/  STS.U8 [R76+UR9+0x4180], R81 ;  /* 0x004180514c007988 */ /* 0x0001e80008000009 */
[----:B------:R1:W-:Y:S01]  /*1a390*/  STS.U8 [R76+UR9+0x4580], R83 ;  /* 0x004580534c007988 */ /* 0x0003e20008000009 */
[----:B0-----:R-:W-:-:S02]  /*1a3a0*/  PRMT R81, RZ, 0x7610, R81 ;  /* 0x00007610ff517816 */ /* 0x001fc40000000051 */
[----:B-1----:R-:W-:Y:S01]  /*1a3b0*/  PRMT R83, RZ, 0x7610, R83 ;  /* 0x00007610ff537816 */ /* 0x002fe20000000053 */
[----:B------:R0:W-:Y:S02]  /*1a3c0*/  STS.U8 [R76+UR9+0x6580], R85 ;  /* 0x006580554c007988 */ /* 0x0001e40008000009 */
[----:B0-----:R-:W-:Y:S01]  /*1a3d0*/  PRMT R85, RZ, 0x7610, R85 ;  /* 0x00007610ff557816 */ /* 0x001fe20000000055 */
[----:B---3--:R-:W-:-:S05]  /*1a3e0*/  @!P2 IMAD.MOV.U32 R46, RZ, RZ, R6 ;  /* 0x000000ffff2ea224 */ /* 0x008fca00078e0006 */
[----:B------:R4:W3:Y:S02]  /*1a3f0*/  @!P2 LDG.E.U8 R81, desc[UR24][R46.64] ;  /* 0x000000182e51a981 */ /* 0x0008e4000c1e1100 */
[----:B----4-:R-:W-:Y:S02]  /*1a400*/  @!P2 IMAD.MOV.U32 R46, RZ, RZ, R4 ;  /* 0x000000ffff2ea224 */ /* 0x010fe400078e0004 */
[----:B------:R-:W-:Y:S02]  /*1a410*/  @!P2 IMAD.MOV.U32 R47, RZ, RZ, R5 ;  /* 0x000000ffff2fa224 */ /* 0x000fe400078e0005 */
[----:B------:R-:W4:Y:S04]  /*1a420*/  LDL R5, [R1+0x3c0] ;  /* 0x0003c00001057983 */ /* 0x000f280000100800 */
[----:B------:R2:W3:Y:S02]  /*1a430*/  @!P2 LDG.E.U8 R83, desc[UR24][R46.64] ;  /* 0x000000182e53a981 */ /* 0x0004e4000c1e1100 */
[----:B--2---:R-:W-:-:S02]  /*1a440*/  @!P2 IMAD.MOV.U32 R46, RZ, RZ, R0 ;  /* 0x000000ffff2ea224 */ /* 0x004fc400078e0000 */
[----:B------:R-:W2:Y:S01]  /*1a450*/  LDL R0, [R1+0x3d8] ;  /* 0x0003d80001007983 */ /* 0x000ea20000100800 */
[----:B------:R-:W-:-:S03]  /*1a460*/  @!P2 IMAD.MOV.U32 R47, RZ, RZ, R2 ;  /* 0x000000ffff2fa224 */ /* 0x000fc600078e0002 */
[----:B------:R-:W3:Y:S04]  /*1a470*/  LDL R2, [R1+0x1fc] ;  /* 0x0001fc0001027983 */ /* 0x000ee80000100800 */
[----:B------:R-:W3:Y:S04]  /*1a480*/  LDL.LU R84, [R1+0x80] ;  /* 0x0000800001547983 */ /* 0x000ee80000300800 */
[----:B------:R-:W3:Y:S04]  /*1a490*/  LDL.LU R86, [R1+0x7c] ;  /* 0x00007c0001567983 */ /* 0x000ee80000300800 */
[----:B------:R-:W3:Y:S04]  /*1a4a0*/  LDL.LU R4, [R1+0x40] ;  /* 0x0000400001047983 */ /* 0x000ee80000300800 */
[----:B------:R0:W3:Y:S04]  /*1a4b0*/  @!P2 LDG.E.U8 R85, desc[UR24][R46.64] ;  /* 0x000000182e55a981 */ /* 0x0000e8000c1e1100 */
[----:B------:R-:W3:Y:S01]  /*1a4c0*/  LDL.LU R6, [R1+0x3c] ;  /* 0x00003c0001067983 */ /* 0x000ee20000300800 */
[----:B0-----:R-:W-:-:S02]  /*1a4d0*/  @!P2 IMAD.MOV.U32 R46, RZ, RZ, R77 ;  /* 0x000000ffff2ea224 */ /* 0x001fc400078e004d */
[----:B------:R-:W-:Y:S01]  /*1a4e0*/  @!P2 IMAD.MOV.U32 R47, RZ, RZ, R78 ;  /* 0x000000ffff2fa224 */ /* 0x000fe200078e004e */
[----:B------:R-:W3:Y:S04]  /*1a4f0*/  LDL R77, [R1+0x20c] ;  /* 0x00020c00014d7983 */ /* 0x000ee80000100800 */
[----:B------:R-:W3:Y:S04]  /*1a500*/  LDL R78, [R1+0x1f8] ;  /* 0x0001f800014e7983 */ /* 0x000ee80000100800 */
[----:B------:R0:W-:Y:S04]  /*1a510*/  STS.U8 [R76+UR9+0x4980], R87 ;  /* 0x004980574c007988 */ /* 0x0001e80008000009 */
[----:B------:R1:W-:Y:S04]  /*1a520*/  STS.U8 [R76+UR9+0x6980], R89 ;  /* 0x006980594c007988 */ /* 0x0003e80008000009 */
[----:B------:R1:W-:Y:S01]  /*1a530*/  STS.U8 [R76+UR9+0x4d80], R91 ;  /* 0x004d805b4c007988 */ /* 0x0003e20008000009 */
[----:B0-----:R-:W-:-:S03]  /*1a540*/  PRMT R87, RZ, 0x7610, R87 ;  /* 0x00007610ff577816 */ /* 0x001fc60000000057 */
[----:B------:R-:W3:Y:S01]  /*1a550*/  LDL.LU R88, [R1+0x6a4] ;  /* 0x0006a40001587983 */ /* 0x000ee20000300800 */
[----:B-1----:R-:W-:-:S03]  /*1a560*/  PRMT R89, RZ, 0x7610, R89 ;  /* 0x00007610ff597816 */ /* 0x002fc60000000059 */
[----:B------:R0:W3:Y:S01]  /*1a570*/  @!P2 LDG.E.U8 R87, desc[UR24][R46.64] ;  /* 0x000000182e57a981 */ /* 0x0000e2000c1e1100 */
[----:B------:R-:W-:-:S03]  /*1a580*/  PRMT R91, RZ, 0x7610, R91 ;  /* 0x00007610ff5b7816 */ /* 0x000fc6000000005b */
[----:B------:R-:W3:Y:S01]  /*1a590*/  LDL.LU R90, [R1+0xf0] ;  /* 0x0000f000015a7983 */ /* 0x000ee20000300800 */
[----:B0-----:R-:W-:-:S03]  /*1a5a0*/  @!P2 IMAD.MOV.U32 R47, RZ, RZ, R7 ;  /* 0x000000ffff2fa224 */ /* 0x001fc600078e0007 */
[----:B------:R0:W-:Y:S04]  /*1a5b0*/  STS.U8 [R76+UR9+0x6d80], R93 ;  /* 0x006d805d4c007988 */ /* 0x0001e80008000009 */
[----:B------:R1:W-:Y:S01]  /*1a5c0*/  STS.U8 [R76+UR9+0x6180], R92 ;  /* 0x0061805c4c007988 */ /* 0x0003e20008000009 */
[----:B0-----:R-:W-:Y:S01]  /*1a5d0*/  PRMT R93, RZ, 0x7610, R93 ;  /* 0x00007610ff5d7816 */ /* 0x001fe2000000005d */
[----:B----4-:R-:W-:-:S05]  /*1a5e0*/  @!P2 IMAD.MOV.U32 R46, RZ, RZ, R5 ;  /* 0x000000ffff2ea224 */ /* 0x010fca00078e0005 */
[----:B------:R2:W4:Y:S02]  /*1a5f0*/  @!P2 LDG.E.U8 R89, desc[UR24][R46.64] ;  /* 0x000000182e59a981 */ /* 0x000524000c1e1100 */
[----:B--2---:R-:W-:Y:S02]  /*1a600*/  @!P2 IMAD.MOV.U32 R46, RZ, RZ, R0 ;  /* 0x000000ffff2ea224 */ /* 0x004fe400078e0000 */
[----:B------:R-:W2:Y:S01]  /*1a610*/  LDL.LU R0, [R1+0xec] ;  /* 0x0000ec0001007983 */ /* 0x000ea20000300800 */
[----:B---3--:R-:W-:-:S03]  /*1a620*/  @!P2 IMAD.MOV.U32 R47, RZ, RZ, R2 ;  /* 0x000000ffff2fa224 */ /* 0x008fc600078e0002 */
[----:B------:R-:W3:Y:S04]  /*1a630*/  LDL.LU R2, [R1+0xb8] ;  /* 0x0000b80001027983 */ /* 0x000ee80000300800 */
[----:B------:R0:W2:Y:S04]  /*1a640*/  @!P2 LDG.E.U8 R91, desc[UR24][R46.64] ;  /* 0x000000182e5ba981 */ /* 0x0000a8000c1e1100 */
[----:B------:R-:W2:Y:S04]  /*1a650*/  LDL.LU R5, [R1+0xb4] ;  /* 0x0000b40001057983 */ /* 0x000ea80000300800 */
[----:B------:R-:W2:Y:S04]  /*1a660*/  LDL.LU R7, [R1+0x78] ;  /* 0x0000780001077983 */ /* 0x000ea80000300800 */
[----:B-1----:R-:W2:Y:S04]  /*1a670*/  LDL.LU R92, [R1+0x74] ;  /* 0x00007400015c7983 */ /* 0x002ea80000300800 */
[----:B------:R1:W-:Y:S01]  /*1a680*/  STS.U8 [R76+UR9+0x5180], R84 ;  /* 0x005180544c007988 */ /* 0x0003e20008000009 */
[----:B0-----:R-:W-:-:S03]  /*1a690*/  @!P2 IMAD.MOV.U32 R46, RZ, RZ, R77 ;  /* 0x000000ffff2ea224 */ /* 0x001fc600078e004d */
[----:B------:R-:W2:Y:S01]  /*1a6a0*/  LDL.LU R77, [R1+0x34] ;  /* 0x00003400014d7983 */ /* 0x000ea20000300800 */
[----:B------:R-:W-:-:S03]  /*1a6b0*/  @!P2 IMAD.MOV.U32 R47, RZ, RZ, R78 ;  /* 0x000000ffff2fa224 */ /* 0x000fc600078e004e */
[----:B------:R-:W2:Y:S04]  /*1a6c0*/  LDL.LU R78, [R1] ;  /* 0x00000000014e7983 */ /* 0x000ea80000300800 */
[----:B------:R0:W2:Y:S04]  /*1a6d0*/  @!P2 LDG.E.U8 R93, desc[UR24][R46.64] ;  /* 0x000000182e5da981 */ /* 0x0000a8000c1e1100 */
[----:B------:R0:W-:Y:S04]  /*1a6e0*/  STS.U8 [R76+UR9+0x7180], R86 ;  /* 0x007180564c007988 */ /* 0x0001e80008000009 */
[----:B------:R-:W2:Y:S04]  /*1a6f0*/  LDL.LU R46, [R1+0x6cc] ;  /* 0x0006cc00012e7983 */ /* 0x000ea80000300800 */
[----:B------:R-:W2:Y:S04]  /*1a700*/  LDL.LU R47, [R1+0x6a8] ;  /* 0x0006a800012f7983 */ /* 0x000ea80000300800 */
[----:B-1----:R-:W2:Y:S04]  /*1a710*/  LDL.LU R84, [R1+0x74c] ;  /* 0x00074c0001547983 */ /* 0x002ea80000300800 */
[----:B0-----:R-:W2:Y:S04]  /*1a720*/  LDL.LU R86, [R1+0x748] ;  /* 0x0007480001567983 */ /* 0x001ea80000300800 */
[----:B------:R0:W-:Y:S04]  /*1a730*/  STS.U8 [R76+UR9+0x5580], R4 ;  /* 0x005580044c007988 */ /* 0x0001e80008000009 */
[----:B0-----:R-:W2:Y:S04]  /*1a740*/  LDL.LU R4, [R1+0x744] ;  /* 0x0007440001047983 */ /* 0x001ea80000300800 */
[----:B------:R0:W-:Y:S04]  /*1a750*/  STS.U8 [R76+UR9+0x7580], R6 ;  /* 0x007580064c007988 */ /* 0x0001e80008000009 */
[----:B------:R-:W-:Y:S04]  /*1a760*/  STS.U8 [R76+UR9+0x5d80], R75 ;  /* 0x005d804b4c007988 */ /* 0x000fe80008000009 */
[----:B0-----:R-:W3:Y:S04]  /*1a770*/  LDL.LU R6, [R1+0x740] ;  /* 0x0007400001067983 */ /* 0x001ee80000300800 */
[----:B--2---:R0:W-:Y:S04]  /*1a780*/  STS.U8 [R76+UR9+0x7980], R4 ;  /* 0x007980044c007988 */ /* 0x0041e80008000009 */
[----:B0-----:R-:W2:Y:S04]  /*1a790*/  LDL.LU R4, [R1+0x6c4] ;  /* 0x0006c40001047983 */ /* 0x001ea80000300800 */
[----:B------:R-:W2:Y:S04]  /*1a7a0*/  LDL.LU R75, [R1+0x6d0] ;  /* 0x0006d000014b7983 */ /* 0x000ea80000300800 */
[----:B---3--:R0:W-:Y:S04]  /*1a7b0*/  STS.U8 [R76+UR9+0x5980], R6 ;  /* 0x005980064c007988 */ /* 0x0081e80008000009 */
[----:B------:R1:W-:Y:S01]  /*1a7c0*/  STS.U8 [R76+UR9+0x7d80], R74 ;  /* 0x007d804a4c007988 */ /* 0x0003e20008000009 */
[----:B0-----:R-:W-:-:S03]  /*1a7d0*/  LOP3.LUT R6, R3, 0x40, RZ, 0x3c, !PT ;  /* 0x0000004003067812 */ /* 0x001fc600078e3cff */
[----:B-1----:R-:W3:Y:S04]  /*1a7e0*/  LDL.LU R76, [R1+0x38] ;  /* 0x00003800014c7983 */ /* 0x002ee80000300800 */
[----:B------:R-:W3:Y:S04]  /*1a7f0*/  LDL.LU R74, [R1+0x11c] ;  /* 0x00011c00014a7983 */ /* 0x000ee80000300800 */
[----:B--2---:R0:W-:Y:S04]  /*1a800*/  STS.U8 [R6+UR9+0x4200], R75 ;  /* 0x0042004b06007988 */ /* 0x0041e80008000009 */
[----:B------:R1:W-:Y:S04]  /*1a810*/  STS.U8 [R6+UR9+0x6200], R46 ;  /* 0x0062002e06007988 */ /* 0x0003e80008000009 */
[----:B------:R2:W-:Y:S04]  /*1a820*/  STS.U8 [R6+UR9+0x4600], R47 ;  /* 0x0046002f06007988 */ /* 0x0005e80008000009 */
[----:B0-----:R-:W4:Y:S04]  /*1a830*/  LDL.LU R75, [R1+0xe8] ;  /* 0x0000e800014b7983 */ /* 0x001f280000300800 */
[----:B-1----:R-:W4:Y:S04]  /*1a840*/  LDL.LU R46, [R1+0xe4] ;  /* 0x0000e400012e7983 */ /* 0x002f280000300800 */
[----:B--2---:R-:W2:Y:S04]  /*1a850*/  LDL.LU R47, [R1+0xb0] ;  /* 0x0000b000012f7983 */ /* 0x004ea80000300800 */
[----:B------:R0:W-:Y:S04]  /*1a860*/  STS.U8 [R6+UR9+0x6600], R88 ;  /* 0x0066005806007988 */ /* 0x0001e80008000009 */
[----:B------:R1:W-:Y:S04]  /*1a870*/  STS.U8 [R6+UR9+0x4a00], R90 ;  /* 0x004a005a06007988 */ /* 0x0003e80008000009 */
[----:B------:R3:W-:Y:S04]  /*1a880*/  STS.U8 [R6+UR9+0x6a00], R0 ;  /* 0x006a000006007988 */ /* 0x0007e80008000009 */
[----:B0-----:R-:W2:Y:S04]  /*1a890*/  LDL.LU R88, [R1+0x73c] ;  /* 0x00073c0001587983 */ /* 0x001ea80000300800 */
[----:B-1----:R-:W2:Y:S04]  /*1a8a0*/  LDL.LU R90, [R1+0x738] ;  /* 0x00073800015a7983 */ /* 0x002ea80000300800 */
[----:B------:R0:W-:Y:S04]  /*1a8b0*/  STS.U8 [R6+UR9+0x4e00], R2 ;  /* 0x004e000206007988 */ /* 0x0001e80008000009 */
[----:B---3--:R-:W3:Y:S04]  /*1a8c0*/  LDL.LU R0, [R1+0xac] ;  /* 0x0000ac0001007983 */ /* 0x008ee80000300800 */
[----:B------:R1:W-:Y:S04]  /*1a8d0*/  STS.U8 [R6+UR9+0x6e00], R5 ;  /* 0x006e000506007988 */ /* 0x0003e80008000009 */
[----:B0-----:R-:W2:Y:S04]  /*1a8e0*/  LDL.LU R2, [R1+0x70] ;  /* 0x0000700001027983 */ /* 0x001ea80000300800 */
[----:B------:R0:W-:Y:S04]  /*1a8f0*/  STS.U8 [R6+UR9+0x5200], R7 ;  /* 0x0052000706007988 */ /* 0x0001e80008000009 */
[----:B-1----:R-:W2:Y:S04]  /*1a900*/  LDL.LU R5, [R1+0x6c] ;  /* 0x00006c0001057983 */ /* 0x002ea80000300800 */
[----:B------:R1:W-:Y:S04]  /*1a910*/  STS.U8 [R6+UR9+0x7200], R92 ;  /* 0x0072005c06007988 */ /* 0x0003e80008000009 */
[----:B0-----:R-:W2:Y:S04]  /*1a920*/  LDL.LU R7, [R1+0x30] ;  /* 0x0000300001077983 */ /* 0x001ea80000300800 */
[----:B-1----:R-:W2:Y:S04]  /*1a930*/  LDL.LU R92, [R1+0x734] ;  /* 0x00073400015c7983 */ /* 0x002ea80000300800 */
[----:B------:R-:W-:Y:S04]  /*1a940*/  STS.U8 [R6+UR9+0x5600], R76 ;  /* 0x0056004c06007988 */ /* 0x000fe80008000009 */
[----:B------:R-:W-:Y:S04]  /*1a950*/  STS.U8 [R6+UR9+0x7600], R77 ;  /* 0x0076004d06007988 */ /* 0x000fe80008000009 */
[----:B------:R-:W-:Y:S01]  /*1a960*/  STS.U8 [R6+UR9+0x5a00], R78 ;  /* 0x005a004e06007988 */ /* 0x000fe20008000009 */
[----:B------:R-:W-:-:S03]  /*1a970*/  LOP3.LUT R3, R3, 0x50, RZ, 0x3c, !PT ;  /* 0x0000005003037812 */ /* 0x000fc600078e3cff */
[----:B--2---:R0:W-:Y:S04]  /*1a980*/  STS.U8 [R6+UR9+0x7a00], R92 ;  /* 0x007a005c06007988 */ /* 0x0041e80008000009 */
[----:B------:R1:W-:Y:S04]  /*1a990*/  STS.U8 [R6+UR9+0x5e00], R72 ;  /* 0x005e004806007988 */ /* 0x0003e80008000009 */
[----:B0-----:R-:W2:Y:S04]  /*1a9a0*/  LDL.LU R92, [R1+0x69c] ;  /* 0x00069c00015c7983 */ /* 0x001ea80000300800 */
[----:B-1----:R-:W2:Y:S04]  /*1a9b0*/  LDL.LU R72, [R1+0x6c0] ;  /* 0x0006c00001487983 */ /* 0x002ea80000300800 */
[----:B------:R0:W-:Y:S04]  /*1a9c0*/  STS.U8 [R6+UR9+0x7e00], R70 ;  /* 0x007e004606007988 */ /* 0x0001e80008000009 */
[----:B0-----:R-:W3:Y:S04]  /*1a9d0*/  LDL.LU R70, [R1+0x2c] ;  /* 0x00002c0001467983 */ /* 0x001ee80000300800 */
[----:B------:R0:W-:Y:S04]  /*1a9e0*/  STS.U8 [R3+UR9+0x4280], R4 ;  /* 0x0042800403007988 */ /* 0x0001e80008000009 */
[----:B------:R-:W3:Y:S04]  /*1a9f0*/  LDL.LU R6, [R1+0x6bc] ;  /* 0x0006bc0001067983 */ /* 0x000ee80000300800 */
[----:B0-----:R-:W3:Y:S04]  /*1aa00*/  LDL.LU R4, [R1+0x6b8] ;  /* 0x0006b80001047983 */ /* 0x001ee80000300800 */
[----:B------:R-:W3:Y:S04]  /*1aa10*/  LDL.LU R76, [R1+0x118] ;  /* 0x00011800014c7983 */ /* 0x000ee80000300800 */
[----:B------:R-:W3:Y:S04]  /*1aa20*/  LDL.LU R77, [R1+0x114] ;  /* 0x00011400014d7983 */ /* 0x000ee80000300800 */
[----:B------:R-:W3:Y:S04]  /*1aa30*/  LDL.LU R78, [R1+0xe0] ;  /* 0x0000e000014e7983 */ /* 0x000ee80000300800 */
[----:B--2---:R0:W-:Y:S04]  /*1aa40*/  STS.U8 [R3+UR9+0x6280], R72 ;  /* 0x0062804803007988 */ /* 0x0041e80008000009 */
[----:B------:R1:W-:Y:S04]  /*1aa50*/  STS.U8 [R3+UR9+0x4680], R92 ;  /* 0x0046805c03007988 */ /* 0x0003e80008000009 */
[----:B------:R-:W-:Y:S04]  /*1aa60*/  STS.U8 [R3+UR9+0x6680], R74 ;  /* 0x0066804a03007988 */ /* 0x000fe80008000009 */
[----:B----4-:R-:W-:Y:S04]  /*1aa70*/  STS.U8 [R3+UR9+0x4a80], R75 ;  /* 0x004a804b03007988 */ /* 0x010fe80008000009 */
[----:B------:R2:W-:Y:S04]  /*1aa80*/  STS.U8 [R3+UR9+0x6a80], R46 ;  /* 0x006a802e03007988 */ /* 0x0005e80008000009 */
[----:B0-----:R-:W4:Y:S04]  /*1aa90*/  LDL.LU R72, [R1+0x6b4] ;  /* 0x0006b40001487983 */ /* 0x001f280000300800 */
[----:B-1----:R-:W4:Y:S01]  /*1aaa0*/  LDL.LU R92, [R1+0x6b0] ;  /* 0x0006b000015c7983 */ /* 0x002f220000300800 */
[----:B--2---:R-:W0:Y:S03]  /*1aab0*/  S2R R46, SR_TID.X ;  /* 0x00000000002e7919 */ /* 0x004e260000002100 */
[----:B------:R1:W-:Y:S04]  /*1aac0*/  STS.U8 [R3+UR9+0x4e80], R47 ;  /* 0x004e802f03007988 */ /* 0x0003e80008000009 */
[----:B------:R-:W2:Y:S04]  /*1aad0*/  LDL.LU R74, [R1+0x110] ;  /* 0x00011000014a7983 */ /* 0x000ea80000300800 */
[----:B------:R-:W2:Y:S04]  /*1aae0*/  LDL.LU R75, [R1+0x10c] ;  /* 0x00010c00014b7983 */ /* 0x000ea80000300800 */
[----:B---3--:R3:W-:Y:S04]  /*1aaf0*/  STS.U8 [R3+UR9+0x6e80], R0 ;  /* 0x006e800003007988 */ /* 0x0087e80008000009 */
[----:B-1----:R-:W2:Y:S04]  /*1ab00*/  LDL.LU R47, [R1+0xd8] ;  /* 0x0000d800012f7983 */ /* 0x002ea80000300800 */
[----:B------:R1:W-:Y:S04]  /*1ab10*/  STS.U8 [R3+UR9+0x5280], R2 ;  /* 0x0052800203007988 */ /* 0x0003e80008000009 */
[----:B---3--:R-:W3:Y:S04]  /*1ab20*/  LDL.LU R0, [R1+0x730] ;  /* 0x0007300001007983 */ /* 0x008ee80000300800 */
[----:B------:R1:W-:Y:S01]  /*1ab30*/  STS.U8 [R3+UR9+0x7280], R5 ;  /* 0x0072800503007988 */ /* 0x0003e20008000009 */
[----:B0-----:R-:W-:-:S03]  /*1ab40*/  LOP3.LUT R46, R46, 0x7f, RZ, 0xc0, !PT ;  /* 0x0000007f2e2e7812 */ /* 0x001fc600078ec0ff */
[----:B-1----:R-:W2:Y:S04]  /*1ab50*/  LDL.LU R2, [R1+0x72c] ;  /* 0x00072c0001027983 */ /* 0x002ea80000300800 */
[----:B------:R0:W-:Y:S04]  /*1ab60*/  STS.U8 [R3+UR9+0x5680], R7 ;  /* 0x0056800703007988 */ /* 0x0001e80008000009 */
[----:B------:R-:W2:Y:S04]  /*1ab70*/  LDL.LU R5, [R1+0x728] ;  /* 0x0007280001057983 */ /* 0x000ea80000300800 */
[----:B------:R1:W-:Y:S04]  /*1ab80*/  STS.U8 [R3+UR9+0x7680], R70 ;  /* 0x0076804603007988 */ /* 0x0003e80008000009 */
[----:B0-----:R-:W2:Y:S04]  /*1ab90*/  LDL.LU R7, [R1+0x724] ;  /* 0x0007240001077983 */ /* 0x001ea80000300800 */
[----:B------:R0:W-:Y:S01]  /*1aba0*/  STS.U8 [R3+UR9+0x5a80], R90 ;  /* 0x005a805a03007988 */ /* 0x0001e20008000009 */
[----:B-1----:R-:W-:-:S03]  /*1abb0*/  LOP3.LUT R70, R46, 0x60, RZ, 0x3c, !PT ;  /* 0x000000602e467812 */ /* 0x002fc600078e3cff */
[----:B------:R1:W-:Y:S04]  /*1abc0*/  STS.U8 [R3+UR9+0x7a80], R88 ;  /* 0x007a805803007988 */ /* 0x0003e80008000009 */
[----:B------:R1:W-:Y:S04]  /*1abd0*/  STS.U8 [R3+UR9+0x5e80], R68 ;  /* 0x005e804403007988 */ /* 0x0003e80008000009 */
[----:B0-----:R-:W2:Y:S04]  /*1abe0*/  LDL.LU R90, [R1+0x68] ;  /* 0x00006800015a7983 */ /* 0x001ea80000300800 */
[----:B-1----:R-:W2:Y:S04]  /*1abf0*/  LDL.LU R88, [R1+0xa4] ;  /* 0x0000a40001587983 */ /* 0x002ea80000300800 */
[----:B------:R-:W2:Y:S04]  /*1ac00*/  LDL.LU R68, [R1+0xa8] ;  /* 0x0000a80001447983 */ /* 0x000ea80000300800 */
[----:B------:R0:W-:Y:S04]  /*1ac10*/  STS.U8 [R3+UR9+0x7e80], R66 ;  /* 0x007e804203007988 */ /* 0x0001e80008000009 */
[----:B------:R1:W-:Y:S04]  /*1ac20*/  STS.U8 [R70+UR9+0x4300], R6 ;  /* 0x0043000646007988 */ /* 0x0003e80008000009 */
[----:B0-----:R-:W2:Y:S04]  /*1ac30*/  LDL.LU R3, [R1+0x720] ;  /* 0x0007200001037983 */ /* 0x001ea80000300800 */
[----:B------:R-:W2:Y:S04]  /*1ac40*/  LDL.LU R66, [R1+0xdc] ;  /* 0x0000dc0001427983 */ /* 0x000ea80000300800 */
[----:B-1----:R-:W3:Y:S04]  /*1ac50*/  LDL.LU R6, [R1+0x71c] ;  /* 0x00071c0001067983 */ /* 0x002ee80000300800 */
[----:B------:R0:W-:Y:S04]  /*1ac60*/  STS.U8 [R70+UR9+0x6300], R4 ;  /* 0x0063000446007988 */ /* 0x0001e80008000009 */
[----:B0-----:R-:W3:Y:S04]  /*1ac70*/  LDL.LU R4, [R1+0x718] ;  /* 0x0007180001047983 */ /* 0x001ee80000300800 */
[----:B------:R-:W-:Y:S04]  /*1ac80*/  STS.U8 [R70+UR9+0x4700], R76 ;  /* 0x0047004c46007988 */ /* 0x000fe80008000009 */
[----:B------:R-:W-:Y:S04]  /*1ac90*/  STS.U8 [R70+UR9+0x6700], R77 ;  /* 0x0067004d46007988 */ /* 0x000fe80008000009 */
[----:B------:R-:W-:Y:S04]  /*1aca0*/  STS.U8 [R70+UR9+0x4b00], R78 ;  /* 0x004b004e46007988 */ /* 0x000fe80008000009 */
[----:B--2---:R-:W-:Y:S04]  /*1acb0*/  STS.U8 [R70+UR9+0x6b00], R66 ;  /* 0x006b004246007988 */ /* 0x004fe80008000009 */
[----:B------:R-:W-:Y:S04]  /*1acc0*/  STS.U8 [R70+UR9+0x4f00], R68 ;  /* 0x004f004446007988 */ /* 0x000fe80008000009 */
[----:B------:R-:W-:Y:S04]  /*1acd0*/  STS.U8 [R70+UR9+0x6f00], R88 ;  /* 0x006f005846007988 */ /* 0x000fe80008000009 */
[----:B------:R-:W-:Y:S04]  /*1ace0*/  STS.U8 [R70+UR9+0x5300], R90 ;  /* 0x0053005a46007988 */ /* 0x000fe80008000009 */
[----:B---3--:R0:W-:Y:S04]  /*1acf0*/  STS.U8 [R70+UR9+0x7300], R4 ;  /* 0x0073000446007988 */ /* 0x0081e80008000009 */
[----:B------:R1:W-:Y:S04]  /*1ad00*/  STS.U8 [R70+UR9+0x5700], R7 ;  /* 0x0057000746007988 */ /* 0x0003e80008000009 */
[----:B------:R2:W-:Y:S04]  /*1ad10*/  STS.U8 [R70+UR9+0x7700], R5 ;  /* 0x0077000546007988 */ /* 0x0005e80008000009 */
[----:B0-----:R-:W3:Y:S04]  /*1ad20*/  LDL.LU R4, [R1+0x714] ;  /* 0x0007140001047983 */ /* 0x001ee80000300800 */
[----:B-1----:R-:W3:Y:S04]  /*1ad30*/  LDL.LU R7, [R1+0x710] ;  /* 0x0007100001077983 */ /* 0x002ee80000300800 */
[----:B--2---:R-:W2:Y:S01]  /*1ad40*/  LDL.LU R5, [R1+0x70c] ;  /* 0x00070c0001057983 */ /* 0x004ea20000300800 */
[----:B------:R-:W-:-:S03]  /*1ad50*/  LOP3.LUT R46, R46, 0x70, RZ, 0x3c, !PT ;  /* 0x000000702e2e7812 */ /* 0x000fc600078e3cff */
[----:B------:R-:W-:Y:S04]  /*1ad60*/  STS.U8 [R70+UR9+0x5b00], R86 ;  /* 0x005b005646007988 */ /* 0x000fe80008000009 */
[----:B------:R-:W-:Y:S04]  /*1ad70*/  STS.U8 [R70+UR9+0x7b00], R84 ;  /* 0x007b005446007988 */ /* 0x000fe80008000009 */
[----:B------:R-:W-:Y:S04]  /*1ad80*/  STS.U8 [R70+UR9+0x5f00], R64 ;  /* 0x005f004046007988 */ /* 0x000fe80008000009 */
[----:B------:R-:W-:Y:S04]  /*1ad90*/  STS.U8 [R70+UR9+0x7f00], R63 ;  /* 0x007f003f46007988 */ /* 0x000fe80008000009 */
[----:B----4-:R-:W-:Y:S04]  /*1ada0*/  STS.U8 [R46+UR9+0x4380], R72 ;  /* 0x004380482e007988 */ /* 0x010fe80008000009 */
[----:B------:R-:W-:Y:S04]  /*1adb0*/  STS.U8 [R46+UR9+0x6380], R92 ;  /* 0x0063805c2e007988 */ /* 0x000fe80008000009 */
[----:B------:R-:W-:Y:S04]  /*1adc0*/  STS.U8 [R46+UR9+0x4780], R74 ;  /* 0x0047804a2e007988 */ /* 0x000fe80008000009 */
[----:B------:R-:W-:Y:S04]  /*1add0*/  STS.U8 [R46+UR9+0x6780], R75 ;  /* 0x0067804b2e007988 */ /* 0x000fe80008000009 */
[----:B------:R0:W-:Y:S02]  /*1ade0*/  STS.U8 [R46+UR9+0x4b80], R47 ;  /* 0x004b802f2e007988 */ /* 0x0001e40008000009 */
[----:B0-----:R-:W0:Y:S01]  /*1adf0*/  S2R R47, SR_TID.X ;  /* 0x00000000002f7919 */ /* 0x001e220000002100 */
[----:B------:R-:W1:Y:S01]  /*1ae00*/  S2R R78, SR_TID.X ;  /* 0x00000000004e7919 */ /* 0x000e620000002100 */
[----:B------:R-:W4:Y:S01]  /*1ae10*/  S2R R77, SR_TID.X ;  /* 0x00000000004d7919 */ /* 0x000f220000002100 */
[----:B------:R-:W0:Y:S01]  /*1ae20*/  S2R R76, SR_TID.X ;  /* 0x00000000004c7919 */ /* 0x000e220000002100 */
[----:B--2---:R2:W-:Y:S04]  /*1ae30*/  STS.U8 [R46+UR9+0x6b80], R5 ;  /* 0x006b80052e007988 */ /* 0x0045e80008000009 */
[----:B---3--:R3:W-:Y:S04]  /*1ae40*/  STS.U8 [R46+UR9+0x4f80], R7 ;  /* 0x004f80072e007988 */ /* 0x0087e80008000009 */
[----:B------:R0:W-:Y:S04]  /*1ae50*/  STS.U8 [R46+UR9+0x6f80], R4 ;  /* 0x006f80042e007988 */ /* 0x0001e80008000009 */
[----:B--2---:R2:W5:Y:S04]  /*1ae60*/  LDL.LU R5, [R1+0x708] ;  /* 0x0007080001057983 */ /* 0x0045680000300800 */
[----:B---3--:R2:W5:Y:S04]  /*1ae70*/  LDL.LU R7, [R1+0x704] ;  /* 0x0007040001077983 */ /* 0x0085680000300800 */
[----:B0-----:R2:W5:Y:S04]  /*1ae80*/  LDL.LU R4, [R1+0x700] ;  /* 0x0007000001047983 */ /* 0x0015680000300800 */
[----:B------:R0:W-:Y:S04]  /*1ae90*/  STS.U8 [R46+UR9+0x5380], R6 ;  /* 0x005380062e007988 */ /* 0x0001e80008000009 */
[----:B------:R3:W-:Y:S04]  /*1aea0*/  STS.U8 [R46+UR9+0x7380], R3 ;  /* 0x007380032e007988 */ /* 0x0007e80008000009 */
[----:B------:R1:W-:Y:S04]  /*1aeb0*/  STS.U8 [R46+UR9+0x5780], R2 ;  /* 0x005780022e007988 */ /* 0x0003e80008000009 */
[----:B0-----:R2:W5:Y:S04]  /*1aec0*/  LDL.LU R6, [R1+0x6fc] ;  /* 0x0006fc0001067983 */ /* 0x0015680000300800 */
[----:B---3--:R2:W5:Y:S04]  /*1aed0*/  LDL.LU R3, [R1+0x6f8] ;  /* 0x0006f80001037983 */ /* 0x0085680000300800 */
[----:B-1----:R2:W5:Y:S04]  /*1aee0*/  LDL.LU R2, [R1+0x6f4] ;  /* 0x0006f40001027983 */ /* 0x0025680000300800 */
[----:B------:R0:W-:Y:S04]  /*1aef0*/  STS.U8 [R46+UR9+0x7780], R0 ;  /* 0x007780002e007988 */ /* 0x0001e80008000009 */
[----:B0-----:R2:W5:Y:S01]  /*1af00*/  LDL.LU R0, [R1+0x6f0] ;  /* 0x0006f00001007983 */ /* 0x0015620000300800 */
[----:B------:R-:W-:-:S03]  /*1af10*/  LOP3.LUT R47, R47, 0x7f, RZ, 0xc0, !PT ;  /* 0x0000007f2f2f7812 */ /* 0x000fc600078ec0ff */
[----:B------:R2:W-:Y:S04]  /*1af20*/  STS.U8 [R46+UR9+0x5b80], R82 ;  /* 0x005b80522e007988 */ /* 0x0005e80008000009 */
[----:B------:R2:W-:Y:S04]  /*1af30*/  STS.U8 [R46+UR9+0x7b80], R80 ;  /* 0x007b80502e007988 */ /* 0x0005e80008000009 */
[----:B------:R2:W-:Y:S04]  /*1af40*/  STS.U8 [R46+UR9+0x5f80], R60 ;  /* 0x005f803c2e007988 */ /* 0x0005e80008000009 */
[----:B------:R2:W-:Y:S04]  /*1af50*/  STS.U8 [R46+UR9+0x7f80], R59 ;  /* 0x007f803b2e007988 */ /* 0x0005e80008000009 */
[----:B------:R2:W-:Y:S04]  /*1af60*/  STS.U8 [R47+UR9+0xa000], R58 ;  /* 0x00a0003a2f007988 */ /* 0x0005e80008000009 */
[----:B------:R2:W-:Y:S04]  /*1af70*/  STS.U8 [R47+UR9+0xa200], R57 ;  /* 0x00a200392f007988 */ /* 0x0005e80008000009 */
[----:B------:R2:W-:Y:S04]  /*1af80*/  STS.U8 [R47+UR9+0xa400], R56 ;  /* 0x00a400382f007988 */ /* 0x0005e80008000009 */
[----:B------:R2:W-:Y:S01]  /*1af90*/  STS.U8 [R47+UR9+0xa600], R45 ;  /* 0x00a6002d2f007988 */ /* 0x0005e20008000009 */
[----:B------:R-:W-:-:S03]  /*1afa0*/  LOP3.LUT R78, R78, 0x7f, RZ, 0xc0, !PT ;  /* 0x0000007f4e4e7812 */ /* 0x000fc600078ec0ff */
[----:B------:R2:W-:Y:S01]  /*1afb0*/  STS.U8 [R47+UR9+0xa800], R44 ;  /* 0x00a8002c2f007988 */ /* 0x0005e20008000009 */
[----:B----4-:R-:W-:-:S03]  /*1afc0*/  LOP3.LUT R77, R77, 0x7f, RZ, 0xc0, !PT ;  /* 0x0000007f4d4d7812 */ /* 0x010fc600078ec0ff */
[----:B------:R2:W-:Y:S01]  /*1afd0*/  STS.U8 [R47+UR9+0xaa00], R43 ;  /* 0x00aa002b2f007988 */ /* 0x0005e20008000009 */
[----:B------:R-:W-:-:S03]  /*1afe0*/  LOP3.LUT R76, R76, 0x7f, RZ, 0xc0, !PT ;  /* 0x0000007f4c4c7812 */ /* 0x000fc600078ec0ff */
[----:B------:R2:W-:Y:S04]  /*1aff0*/  STS.U8 [R47+UR9+0xac00], R42 ;  /* 0x00ac002a2f007988 */ /* 0x0005e80008000009 */
[----:B------:R2:W-:Y:S01]  /*1b000*/  STS.U8 [R47+UR9+0xae00], R41 ;  /* 0x00ae00292f007988 */ /* 0x0005e20008000009 */
[----:B------:R-:W-:-:S03]  /*1b010*/  LOP3.LUT R78, R78, 0x10, RZ, 0x3c, !PT ;  /* 0x000000104e4e7812 */ /* 0x000fc600078e3cff */
[----:B------:R2:W-:Y:S01]  /*1b020*/  STS.U8 [R47+UR9+0xb000], R40 ;  /* 0x00b000282f007988 */ /* 0x0005e20008000009 */
[----:B------:R-:W-:-:S03]  /*1b030*/  LOP3.LUT R77, R77, 0x20, RZ, 0x3c, !PT ;  /* 0x000000204d4d7812 */ /* 0x000fc600078e3cff */
[----:B------:R2:W-:Y:S01]  /*1b040*/  STS.U8 [R47+UR9+0xb200], R39 ;  /* 0x00b200272f007988 */ /* 0x0005e20008000009 */
        /* <DEDUP_REMOVED lines=55> */
[----:B------:R0:W-:Y:S06]  /*1b3c0*/  MEMBAR.ALL.CTA ;  /* 0x0000000000007992 */ /* 0x0001ec0000008000 */
[----:B0-----:R-:W0:Y:S01]  /*1b3d0*/  FENCE.VIEW.ASYNC.S ;  /* 0x00000000000073c6 */ /* 0x001e220000000000 */
[----:B------:R-:W-:Y:S01]  /*1b3e0*/  ULEA UR11, UR22, UR9, 0x3 ;  /* 0x00000009160b7291 */ /* 0x000fe2000f8e18ff */
[----:B------:R-:W-:-:S03]  /*1b3f0*/  UMOV UR4, UR5 ;  /* 0x0000000500047c82 */ /* 0x000fc60008000000 */
[----:B------:R-:W-:Y:S01]  /*1b400*/  UIADD3 UR11, UPT, UPT, UR11, 0xc000, URZ ;  /* 0x0000c0000b0b7890 */ /* 0x000fe2000fffe0ff */
[----:B0-----:R-:W-:Y:S06]  /*1b410*/  BAR.SYNC.DEFER_BLOCKING 0x0 ;  /* 0x0000000000007b1d */ /* 0x001fec0000010000 */
[----:B--2---:R-:W-:Y:S05]  /*1b420*/  @P1 BRA `(.L_x_9) ;  /* 0x0000000000501947 */ /* 0x004fea0003800000 */
[----:B------:R-:W-:Y:S02]  /*1b430*/  UIADD3 UR31, UPT, UPT, UR8, 0x80, URZ ;  /* 0x00000080081f7890 */ /* 0x000fe4000fffe0ff */
[----:B------:R-:W-:Y:S01]  /*1b440*/  UIADD3 UR38, UPT, UPT, UR8, 0x80, URZ ;  /* 0x0000008008267890 */ /* 0x000fe2000fffe0ff */
        /* <DEDUP_REMOVED lines=9> */
[----:B------:R0:W-:Y:S01]  /*1b4e0*/  UTCQMMA gdesc[UR16], gdesc[UR12], tmem[UR8], tmem[UR18], idesc[UR19], UPT ;  /* 0x00ff120c100075ea */ /* 0x0001e2000b800308 */
[----:B------:R-:W-:Y:S01]  /*1b4f0*/  UMOV UR40, 0x0 ;  /* 0x0000000000287882 */ /* 0x000fe20000000000 */
[----:B------:R-:W-:Y:S01]  /*1b500*/  UMOV UR41, 0x8208010 ;  /* 0x0820801000297882 */ /* 0x000fe20000000000 */
[----:B------:R0:W-:Y:S01]  /*1b510*/  UTCQMMA gdesc[UR32], gdesc[UR14], tmem[UR8], tmem[UR34], idesc[UR35], UPT ;  /* 0x00ff220e200075ea */ /* 0x0001e2000b800308 */
[----:B------:R-:W-:Y:S01]  /*1b520*/  UMOV UR5, UR6 ;  /* 0x0000000600057c82 */ /* 0x000fe20008000000 */
[----:B------:R0:W-:Y:S01]  /*1b530*/  UTCQMMA gdesc[UR26], gdesc[UR12], tmem[UR31], tmem[UR36], idesc[UR37], UPT ;  /* 0x00ff240c1a0075ea */ /* 0x0001e2000b80031f */
[----:B------:R0:W-:Y:S01]  /*1b540*/  UTCQMMA gdesc[UR28], gdesc[UR14], tmem[UR38], tmem[UR40], idesc[UR41], UPT ;  /* 0x00ff280e1c0075ea */ /* 0x0001e2000b800326 */
[----:B------:R0:W-:Y:S01]  /*1b550*/  UTCBAR [UR5], URZ ;  /* 0x000000ff050073e9 */ /* 0x0001e200080000ff */
[----:B------:R-:W-:Y:S01]  /*1b560*/  NOP ;  /* 0x0000000000007918 */ /* 0x000fe20000000000 */
.L_x_9:
[----:B------:R-:W2:Y:S04]  /*1b570*/  LDL R9, [R1+0x6ec] ;  /* 0x0006ec0001097983 */ /* 0x000ea80000100800 */
[----:B------:R-:W2:Y:S01]  /*1b580*/  LDL.LU R8, [R1+0x6c8] ;  /* 0x0006c80001087983 */ /* 0x000ea20000300800 */
[----:B------:R-:W-:-:S04]  /*1b590*/  UIADD3 UR22, UPT, UPT, UR22, 0x1, URZ ;  /* 0x0000000116167890 */ /* 0x000fc8000fffe0ff */
[----:B------:R-:W-:-:S04]  /*1b5a0*/  UISETP.GT.AND UP1, UPT, UR22, 0x1, UPT ;  /* 0x000000011600788c */ /* 0x000fc8000bf24270 */
[----:B0-----:R-:W-:Y:S02]  /*1b5b0*/  USEL UR5, URZ, 0x1, !UP1 ;  /* 0x00000001ff057887 */ /* 0x001fe4000c800000 */
[----:B------:R-:W-:Y:S02]  /*1b5c0*/  USEL UR22, UR22, URZ, !UP1 ;  /* 0x000000ff16167287 */ /* 0x000fe4000c800000 */
[----:B------:R-:W-:Y:S01]  /*1b5d0*/  ULOP3.LUT UR5, UR4, UR5, URZ, 0x3c, !UPT ;  /* 0x0000000504057292 */ /* 0x000fe2000f8e3cff */
[----:B--2---:R-:W-:Y:S02]  /*1b5e0*/  ISETP.NE.U32.AND P2, PT, R8, R9, PT ;  /* 0x000000090800720c */ /* 0x004fe40003f45070 */
[----:B------:R-:W2:Y:S01]  /*1b5f0*/  LDL.LU R9, [R1+0x6d4] ;  /* 0x0006d40001097983 */ /* 0x000ea20000300800 */
[----:B------:R-:W-:-:S03]  /*1b600*/  IMAD.U32 R8, RZ, RZ, UR4 ;  /* 0x00000004ff087e24 */ /* 0x000fc6000f8e00ff */
[----:B--2---:R1:W-:Y:S07]  /*1b610*/  STL [R1+0x6c8], R9 ;  /* 0x0006c80901007387 */ /* 0x0043ee0000100800 */
[----:B------:R-:W-:Y:S05]  /*1b620*/  @P2 BRA `(.L_x_10) ;  /* 0xffffff48003c2947 */ /* 0x000fea000383ffff */
.L_x_7:
[----:B01----:R-:W0:Y:S01]  /*1b630*/  LDC R9, c[0x0][0x3a0] ;  /* 0x0000e800ff097b82 */ /* 0x003e220000000800 */
[----:B------:R-:W1:Y:S01]  /*1b640*/  LDCU UR5, c[0x0][0x39c] ;  /* 0x00007380ff0577ac */ /* 0x000e620008000800 */
[C---:B-----5:R-:W-:Y:S02]  /*1b650*/  VIADD R4, R0.reuse, 0x1 ;  /* 0x0000000100047836 */ /* 0x060fe40000000000 */
[C---:B------:R-:W-:Y:S01]  /*1b660*/  VIADD R5, R0.reuse, 0x3 ;  /* 0x0000000300057836 */ /* 0x040fe20000000000 */
[----:B------:R-:W2:Y:S01]  /*1b670*/  LDCU UR16, c[0x0][0x39c] ;  /* 0x00007380ff1077ac */ /* 0x000ea20008000800 */
[C---:B------:R-:W-:Y:S02]  /*1b680*/  VIADD R6, R0.reuse, 0x2 ;  /* 0x0000000200067836 */ /* 0x040fe40000000000 */
[----:B------:R-:W3:Y:S01]  /*1b690*/  LDC R71, c[0x0][0x3b4] ;  /* 0x0000ed00ff477b82 */ /* 0x000ee20000000800 */
[----:B------:R-:W4:Y:S01]  /*1b6a0*/  LDCU UR30, c[0x0][0x3b8] ;  /* 0x00007700ff1e77ac */ /* 0x000f220008000800 */
[----:B------:R-:W-:Y:S01]  /*1b6b0*/  VIADD R8, R0, 0x5 ;  /* 0x0000000500087836 */ /* 0x000fe20000000000 */
[----:B------:R-:W0:Y:S01]  /*1b6c0*/  LDCU UR7, c[0x0][0x39c] ;  /* 0x00007380ff0777ac */ /* 0x000e220008000800 */
[----:B------:R-:W0:Y:S01]  /*1b6d0*/  LDCU UR6, c[0x0][0x39c] ;  /* 0x00007380ff0677ac */ /* 0x000e220008000800 */
[----:B-1----:R-:W-:Y:S01]  /*1b6e0*/  ISETP.GE.AND P2, PT, R4, UR5, PT ;  /* 0x0000000504007c0c */ /* 0x002fe2000bf46270 */
[----:B------:R-:W-:Y:S01]  /*1b6f0*/  VIADD R4, R0, 0x4 ;  /* 0x0000000400047836 */ /* 0x000fe20000000000 */
[----:B------:R-:W1:Y:S01]  /*1b700*/  LDCU.128 UR12, c[0x0][0x390] ;  /* 0x00007200ff0c77ac */ /* 0x000e620008000c00 */
[----:B0-----:R-:W-:-:S03]  /*1b710*/  VIADD R9, R9, 0x3f ;  /* 0x0000003f09097836 */ /* 0x001fc60000000000 */
[----:B--2---:R-:W-:Y:S01]  /*1b720*/  ISETP.GE.AND P3, PT, R4, UR16, PT ;  /* 0x0000001004007c0c */ /* 0x004fe2000bf66270 */
[----:B------:R-:W0:Y:S01]  /*1b730*/  LDCU UR5, c[0x0][0x39c] ;  /* 0x00007380ff0577ac */ /* 0x000e220008000800 */
[----:B----4-:R-:W-:Y:S01]  /*1b740*/  IMAD R4, R0, UR30, RZ ;  /* 0x0000001e00047c24 */ /* 0x010fe2000f8e02ff */
[----:B------:R-:W-:Y:S02]  /*1b750*/  ISETP.GE.AND P4, PT, R9, 0x40, PT ;  /* 0x000000400900780c */ /* 0x000fe40003f86270 */
[----:B------:R-:W-:Y:S01]  /*1b760*/  ISETP.GE.AND P1, PT, R5, UR7, PT ;  /* 0x0000000705007c0c */ /* 0x000fe2000bf26270 */
[----:B---3--:R-:W-:Y:S02]  /*1b770*/  IMAD R68, R2, R71, RZ ;  /* 0x0000004702447224 */ /* 0x008fe400078e02ff */
[----:B------:R-:W-:Y:S01]  /*1b780*/  VIADD R5, R4, UR30 ;  /* 0x0000001e04057c36 */ /* 0x000fe20008000000 */
[----:B------:R-:W-:Y:S01]  /*1b790*/  ISETP.GE.AND P5, PT, R6, UR6, PT ;  /* 0x0000000606007c0c */ /* 0x000fe2000bfa6270 */
[----:B------:R-:W-:Y:S01]  /*1b7a0*/  IMAD R71, R71, 0x80, R68 ;  /* 0x0000008047477824 */ /* 0x000fe200078e0244 */
[----:B------:R-:W-:-:S02]  /*1b7b0*/  SHF.R.S32.HI R6, RZ, 0x1f, R4 ;  /* 0x0000001fff067819 */ /* 0x000fc40000011404 */
[----:B-1----:R-:W-:-:S03]  /*1b7c0*/  IADD3 R69, P6, PT, R68, UR12, RZ ;  /* 0x0000000c44457c10 */ /* 0x002fc6000ffde0ff */
[----:B------:R-:W-:Y:S10]  /*1b7d0*/  @!P4 BRA `(.L_x_11) ;  /* 0x000000000010c947 */ /* 0x000ff40003800000 */
[----:B------:R-:W-:-:S06]  /*1b7e0*/  USHF.L.U32 UR4, UR4, 0x1f, URZ ;  /* 0x0000001f04047899 */ /* 0x000fcc00080006ff */
[----:B------:R-:W-:-:S04]  /*1b7f0*/  IMAD.U32 R7, RZ, RZ, UR4 ;  /* 0x00000004ff077e24 */ /* 0x000fc8000f8e00ff */
[----:B------:R-:W1:Y:S02]  /*1b800*/  SYNCS.PHASECHK.TRANS64.TRYWAIT P4, [UR11], R7 ;  /* 0x00000007ff0075a7 */ /* 0x000e64000808110b */
[----:B-1----:R-:W-:Y:S05]  /*1b810*/  @!P4 BRA `(.L_x_12) ;  /* 0x000000b00088c947 */ /* 0x002fea0003800000 */
.L_x_11:
[----:B------:R-:W-:Y:S01]  /*1b820*/  LEA.HI.X.SX32 R68, R68, UR13, 0x1, P6 ;  /* 0x0000000d44447c11 */ /* 0x000fe2000b0f0eff */
[----:B------:R-:W-:Y:S01]  /*1b830*/  BAR.SYNC.DEFER_BLOCKING 0x0 ;  /* 0x0000000000007b1d */ /* 0x000fe20000010000 */
[-C--:B------:R-:W-:Y:S02]  /*1b840*/  IADD3 R34, P6, PT, R4, R69.reuse, RZ ;  /* 0x0000004504227210 */ /* 0x080fe40007fde0ff */
[C---:B------:R-:W-:Y:S02]  /*1b850*/  IADD3 R70, P4, PT, R71.reuse, UR12, RZ ;  /* 0x0000000c47467c10 */ /* 0x040fe4000ff9e0ff */
[----:B------:R-:W-:Y:S01]  /*1b860*/  SHF.R.S32.HI R7, RZ, 0x1f, R5 ;  /* 0x0000001fff077819 */ /* 0x000fe20000011405 */
[----:B------:R-:W-:Y:S01]  /*1b870*/  IMAD.X R35, R6, 0x1, R68, P6 ;  /* 0x0000000106237824 */ /* 0x000fe200030e0644 */
[----:B------:R-:W-:Y:S01]  /*1b880*/  LEA.HI.X.SX32 R71, R71, UR13, 0x1, P4 ;  /* 0x0000000d47477c11 */ /* 0x000fe2000a0f0eff */
[----:B------:R1:W-:Y:S01]  /*1b890*/  STL [R1+0x818], R2 ;  /* 0x0008180201007387 */ /* 0x0003e20000100800 */
[-C--:B------:R-:W-:Y:S01]  /*1b8a0*/  IADD3 R48, P4, PT, R4, R70.reuse, RZ ;  /* 0x0000004604307210 */ /* 0x080fe20007f9e0ff */
[C---:B------:R-:W-:Y:S01]  /*1b8b0*/  VIADD R4, R5.reuse, UR30 ;  /* 0x0000001e05047c36 */ /* 0x040fe20008000000 */
[-C--:B------:R-:W-:Y:S01]  /*1b8c0*/  IADD3 R36, P6, PT, R5, R69.reuse, RZ ;  /* 0x0000004505247210 */ /* 0x080fe20007fde0ff */
[----:B------:R2:W-:Y:S01]  /*1b8d0*/  STL [R1+0x798], R3 ;  /* 0x0007980301007387 */ /* 0x0005e20000100800 */
[----:B------:R-:W3:Y:S01]  /*1b8e0*/  LDCU UR4, c[0x0][0x39c] ;  /* 0x00007380ff0477ac */ /* 0x000ee20008000800 */
[----:B------:R-:W-:Y:S01]  /*1b8f0*/  IMAD.X R49, R6, 0x1, R71, P4 ;  /* 0x0000000106317824 */ /* 0x000fe200020e0647 */
[----:B------:R-:W-:Y:S01]  /*1b900*/  SHF.R.S32.HI R6, RZ, 0x1f, R4 ;  /* 0x0000001fff067819 */ /* 0x000fe20000011404 */
[----:B------:R-:W-:Y:S01]  /*1b910*/  IMAD.X R37, R7, 0x1, R68, P6 ;  /* 0x0000000107257824 */ /* 0x000fe200030e0644 */
[C---:B------:R-:W-:Y:S01]  /*1b920*/  IADD3 R10, P6, PT, R4.reuse, R69, RZ ;  /* 0x00000045040a7210 */ /* 0x040fe20007fde0ff */
[----:B------:R-:W4:Y:S01]  /*1b930*/  LDCU.64 UR32, c[0x0][0x398] ;  /* 0x00007300ff2077ac */ /* 0x000f220008000a00 */
[----:B------:R-:W-:Y:S01]  /*1b940*/  IADD3 R38, P4, PT, R5, R70, RZ ;  /* 0x0000004605267210 */ /* 0x000fe20007f9e0ff */
[----:B------:R-:W-:-:S02]  /*1b950*/  VIADD R5, R4, UR30 ;  /* 0x0000001e04057c36 */ /* 0x000fc40008000000 */
[----:B------:R-:W-:Y:S01]  /*1b960*/  IMAD.X R11, R6, 0x1, R68, P6 ;  /* 0x00000001060b7824 */ /* 0x000fe200030e0644 */
[----:B-1----:R-:W-:Y:S01]  /*1b970*/  IADD3 R2, P6, PT, R4, R70, RZ ;  /* 0x0000004604027210 */ /* 0x002fe20007fde0ff */
[----:B------:R-:W1:Y:S02]  /*1b980*/  @!P0 SYNCS.CCTL.IV [UR9+0xc000] ;  /* 0x00c00000ff0089b1 */ /* 0x000e640008000009 */
[----:B-1----:R-:W-:Y:S01]  /*1b990*/  BAR.SYNC.DEFER_BLOCKING 0x0 ;  /* 0x0000000000007b1d */ /* 0x002fe20000010000 */
[----:B------:R-:W-:Y:S01]  /*1b9a0*/  IMAD.X R39, R7, 0x1, R71, P4 ;  /* 0x0000000107277824 */ /* 0x000fe200020e0647 */
[----:B------:R-:W-:Y:S01]  /*1b9b0*/  SHF.R.S32.HI R7, RZ, 0x1f, R5 ;  /* 0x0000001fff077819 */ /* 0x000fe20000011405 */
[----:B--2---:R-:W-:Y:S01]  /*1b9c0*/  IMAD.X R3, R6, 0x1, R71, P6 ;  /* 0x0000000106037824 */ /* 0x004fe200030e0647 */
[----:B0-----:R-:W-:Y:S01]  /*1b9d0*/  ISETP.GE.AND P4, PT, R8, UR5, PT ;  /* 0x0000000508007c0c */ /* 0x001fe2000bf86270 */
[C---:B------:R-:W-:Y:S01]  /*1b9e0*/  VIADD R4, R5.reuse, UR30 ;  /* 0x0000001e05047c36 */ /* 0x040fe20008000000 */
[----:B------:R-:W0:Y:S01]  /*1b9f0*/  LDCU.64 UR6, c[0x0][0x398] ;  /* 0x00007300ff0677ac */ /* 0x000e220008000a00 */
[----:B------:R-:W-:Y:S01]  /*1ba00*/  VIADD R8, R0, 0x6 ;  /* 0x0000000600087836 */ /* 0x000fe20000000000 */
[----:B------:R-:W-:Y:S01]  /*1ba10*/  STL.64 [R1+0x440], R10 ;  /* 0x0004400a01007387 */ /* 0x000fe20000100a00 */
[C---:B------:R-:W-:Y:S01]  /*1ba20*/  VIADD R6, R4.reuse, UR30 ;  /* 0x0000001e04067c36 */ /* 0x040fe20008000000 */
[----:B------:R-:W-:Y:S01]  /*1ba30*/  SHF.R.S32.HI R9, RZ, 0x1f, R4 ;  /* 0x0000001fff097819 */ /* 0x000fe20000011404 */
[----:B------:R-:W1:Y:S01]  /*1ba40*/  LDCU.64 UR12, c[0x0][0x398] ;  /* 0x00007300ff0c77ac */ /* 0x000e620008000a00 */
[----:B------:R2:W-:Y:S01]  /*1ba50*/  STL.64 [R1+0x438], R2 ;  /* 0x0004380201007387 */ /* 0x0005e20000100a00 */
[----:B------:R-:W5:Y:S01]  /*1ba60*/  LDCU.64 UR16, c[0x0][0x398] ;  /* 0x00007300ff1077ac */ /* 0x000f620008000a00 */
[----:B------:R-:W0:Y:S01]  /*1ba70*/  LDCU.64 UR20, c[0x0][0x398] ;  /* 0x00007300ff1477ac */ /* 0x000e220008000a00 */
[----:B------:R-:W0:Y:S01]  /*1ba80*/  LDCU.64 UR18, c[0x0][0x398] ;  /* 0x00007300ff1277ac */ /* 0x000e220008000a00 */
[-C--:B--2---:R-:W-:Y:S01]  /*1ba90*/  IADD3 R2, P6, PT, R5, R69.reuse, RZ ;  /* 0x0000004505027210 */ /* 0x084fe20007fde0ff */
[----:B------:R-:W2:Y:S01]  /*1baa0*/  @!P0 SYNCS.CCTL.IV [UR9+0xc008] ;  /* 0x00c00800ff0089b1 */ /* 0x000ea20008000009 */
[----:B------:R-:W-:Y:S01]  /*1bab0*/  IADD3 R10, P0, PT, R4, R69, RZ ;  /* 0x00000045040a7210 */ /* 0x000fe20007f1e0ff */
[----:B------:R-:W0:Y:S02]  /*1bac0*/  LDCU.64 UR26, c[0x0][0x398] ;  /* 0x00007300ff1a77ac */ /* 0x000e240008000a00 */
[----:B------:R-:W-:-:S02]  /*1bad0*/  IMAD.X R3, R7, 0x1, R68, P6 ;  /* 0x0000000107037824 */ /* 0x000fc400030e0644 */
[----:B------:R-:W-:Y:S01]  /*1bae0*/  IMAD.X R11, R9, 0x1, R68, P0 ;  /* 0x00000001090b7824 */ /* 0x000fe200000e0644 */
[C---:B------:R-:W-:Y:S01]  /*1baf0*/  IADD3 R18, P0, PT, R6.reuse, R69, RZ ;  /* 0x0000004506127210 */ /* 0x040fe20007f1e0ff */
[----:B------:R-:W0:Y:S01]  /*1bb00*/  LDCU.64 UR22, c[0x0][0x398] ;  /* 0x00007300ff1677ac */ /* 0x000e220008000a00 */
[----:B------:R1:W-:Y:S01]  /*1bb10*/  STL.64 [R1+0x430], R2 ;  /* 0x0004300201007387 */ /* 0x0003e20000100a00 */
[----:B------:R-:W0:Y:S01]  /*1bb20*/  LDCU.64 UR28, c[0x0][0x398] ;  /* 0x00007300ff1c77ac */ /* 0x000e220008000a00 */
[----:B------:R-:W0:Y:S01]  /*1bb30*/  LDCU UR9, c[0x0][0x398] ;  /* 0x00007300ff0977ac */ /* 0x000e220008000800 */
[----:B-1----:R-:W-:Y:S01]  /*1bb40*/  IADD3 R2, P6, PT, R5, R70, RZ ;  /* 0x0000004605027210 */ /* 0x002fe20007fde0ff */
[----:B------:R-:W-:-:S04]  /*1bb50*/  VIADD R5, R6, UR30 ;  /* 0x0000001e06057c36 */ /* 0x000fc80008000000 */
[----:B------:R-:W-:Y:S01]  /*1bb60*/  IMAD.X R3, R7, 0x1, R71, P6 ;  /* 0x0000000107037824 */ /* 0x000fe200030e0647 */
[----:B------:R-:W-:-:S04]  /*1bb70*/  SHF.R.S32.HI R7, RZ, 0x1f, R6 ;  /* 0x0000001fff077819 */ /* 0x000fc80000011406 */
[----:B------:R1:W-:Y:S04]  /*1bb80*/  STL.64 [R1+0x428], R2 ;  /* 0x0004280201007387 */ /* 0x0003e80000100a00 */
[----:B------:R-:W-:Y:S04]  /*1bb90*/  STL.64 [R1+0x420], R10 ;  /* 0x0004200a01007387 */ /* 0x000fe80000100a00 */
[----:B------:R-:W-:Y:S01]  /*1bba0*/  STL.64 [R1+0x848], R70 ;  /* 0x0008484601007387 */ /* 0x000fe20000100a00 */
[----:B-1----:R-:W-:-:S05]  /*1bbb0*/  IADD3 R2, P6, PT, R4, R70, RZ ;  /* 0x0000004604027210 */ /* 0x002fca0007fde0ff */
[----:B------:R-:W-:Y:S01]  /*1bbc0*/  IMAD.X R3, R9, 0x1, R71, P6 ;  /* 0x0000000109037824 */ /* 0x000fe200030e0647 */
[----:B------:R-:W-:-:S04]  /*1bbd0*/  IADD3 R12, P6, PT, R6, R70, RZ ;  /* 0x00000046060c7210 */ /* 0x000fc80007fde0ff */
[----:B------:R-:W-:Y:S04]  /*1bbe0*/  STL.64 [R1+0x418], R2 ;  /* 0x0004180201007387 */ /* 0x000fe80000100a00 */
[----:B------:R-:W-:Y:S04]  /*1bbf0*/  STL.64 [R1+0x840], R68 ;  /* 0x0008404401007387 */ /* 0x000fe80000100a00 */
[----:B------:R-:W-:Y:S04]  /*1bc00*/  STL.64 [R1+0x838], R48 ;  /* 0x0008383001007387 */ /* 0x000fe80000100a00 */
[----:B------:R-:W-:Y:S04]  /*1bc10*/  STL.64 [R1+0x830], R38 ;  /* 0x0008302601007387 */ /* 0x000fe80000100a00 */
[----:B------:R-:W-:Y:S04]  /*1bc20*/  STL.64 [R1+0x828], R36 ;  /* 0x0008282401007387 */ /* 0x000fe80000100a00 */
[----:B------:R1:W-:Y:S02]  /*1bc30*/  STL.64 [R1+0x820], R34 ;  /* 0x0008202201007387 */ /* 0x0003e40000100a00 */
[----:B-1----:R-:W1:Y:S02]  /*1bc40*/  LDTM.x64 R20, tmem[UR10] ;  /* 0x0000000a001479ee */ /* 0x002e640008340000 */
[----:B-1----:R-:W-:Y:S01]  /*1bc50*/  STL [R1+0x204], R29 ;  /* 0x0002041d01007387 */ /* 0x002fe20000100800 */
[----:B------:R-:W-:Y:S01]  /*1bc60*/  SHF.R.S32.HI R6, RZ, 0x1f, R5 ;  /* 0x0000001fff067819 */ /* 0x000fe20000011405 */
[----:B------:R-:W-:-:S02]  /*1bc70*/  VIADD R4, R5, UR30 ;  /* 0x0000001e05047c36 */ /* 0x000fc40008000000 */
[----:B------:R-:W-:Y:S01]  /*1bc80*/  STL.64 [R1+0x208], R30 ;  /* 0x0002081e01007387 */ /* 0x000fe20000100a00 */
[----:B------:R-:W-:Y:S02]  /*1bc90*/  IMAD.MOV.U32 R15, RZ, RZ, R22 ;  /* 0x000000ffff0f7224 */ /* 0x000fe400078e0016 */
[----:B------:R-:W-:Y:S01]  /*1bca0*/  IMAD.MOV.U32 R14, RZ, RZ, R23 ;  /* 0x000000ffff0e7224 */ /* 0x000fe200078e0017 */
[----:B------:R-:W-:Y:S01]  /*1bcb0*/  STL.64 [R1+0x210], R32 ;  /* 0x0002102001007387 */ /* 0x000fe20000100a00 */
[----:B------:R-:W-:Y:S02]  /*1bcc0*/  IMAD.MOV.U32 R11, RZ, RZ, R24 ;  /* 0x000000ffff0b7224 */ /* 0x000fe400078e0018 */
[----:B------:R-:W-:Y:S01]  /*1bcd0*/  IMAD.MOV.U32 R10, RZ, RZ, R25 ;  /* 0x000000ffff0a7224 */ /* 0x000fe200078e0019 */
[----:B------:R-:W-:Y:S01]  /*1bce0*/  STL.64 [R1+0x218], R34 ;  /* 0x0002182201007387 */ /* 0x000fe20000100a00 */
[----:B------:R-:W-:Y:S02]  /*1bcf0*/  IMAD.MOV.U32 R9, RZ, RZ, R26 ;  /* 0x000000ffff097224 */ /* 0x000fe400078e001a */
[----:B------:R-:W-:Y:S01]  /*1bd00*/  IMAD.MOV.U32 R3, RZ, RZ, R27 ;  /* 0x000000ffff037224 */ /* 0x000fe200078e001b */
[----:B------:R-:W-:Y:S01]  /*1bd10*/  STL.64 [R1+0x220], R36 ;  /* 0x0002202401007387 */ /* 0x000fe20000100a00 */
[----:B------:R-:W-:-:S02]  /*1bd20*/  IMAD.MOV.U32 R17, RZ, RZ, R20 ;  /* 0x000000ffff117224 */ /* 0x000fc400078e0014 */
[----:B------:R-:W-:Y:S01]  /*1bd30*/  IMAD.MOV.U32 R16, RZ, RZ, R21 ;  /* 0x000000ffff107224 */ /* 0x000fe200078e0015 */
[----:B------:R-:W-:Y:S04]  /*1bd40*/  STL.64 [R1+0x228], R38 ;  /* 0x0002282601007387 */ /* 0x000fe80000100a00 */
        /* <DEDUP_REMOVED lines=10> */
[----:B------:R1:W-:Y:S04]  /*1bdf0*/  STL.64 [R1+0x280], R60 ;  /* 0x0002803c01007387 */ /* 0x0003e80000100a00 */
[----:B------:R-:W-:Y:S04]  /*1be00*/  STL.64 [R1+0x288], R62 ;  /* 0x0002883e01007387 */ /* 0x000fe80000100a00 */
[----:B------:R-:W-:Y:S04]  /*1be10*/  STL.64 [R1+0x290], R64 ;  /* 0x0002904001007387 */ /* 0x000fe80000100a00 */
[----:B------:R-:W-:Y:S01]  /*1be20*/  STL.64 [R1+0x298], R66 ;  /* 0x0002984201007387 */ /* 0x000fe20000100a00 */
[----:B------:R-:W-:Y:S01]  /*1be30*/  F2FP.SATFINITE.E4M3.F32.PACK_AB_MERGE_C R3, R3, R9, RZ ;  /* 0x000000090303723e */ /* 0x000fe200048070ff */
[----:B-1----:R-:W-:-:S02]  /*1be40*/  IMAD.MOV.U32 R61, RZ, RZ, R28 ;  /* 0x000000ffff3d7224 */ /* 0x002fc400078e001c */
[----:B------:R-:W-:Y:S04]  /*1be50*/  STL.64 [R1+0x2a0], R68 ;  /* 0x0002a04401007387 */ /* 0x000fe80000100a00 */
[----:B------:R1:W-:Y:S04]  /*1be60*/  STL.64 [R1+0x2a8], R70 ;  /* 0x0002a84601007387 */ /* 0x0003e80000100a00 */
[----:B------:R-:W-:Y:S04]  /*1be70*/  STL.64 [R1+0x2b0], R72 ;  /* 0x0002b04801007387 */ /* 0x000fe80000100a00 */
[----:B------:R-:W-:Y:S04]  /*1be80*/  STL.64 [R1+0x2b8], R74 ;  /* 0x0002b84a01007387 */ /* 0x000fe80000100a00 */
[----:B------:R-:W-:Y:S04]  /*1be90*/  STL.64 [R1+0x2c0], R76 ;  /* 0x0002c04c01007387 */ /* 0x000fe80000100a00 */
[----:B------:R-:W-:Y:S04]  /*1bea0*/  STL.64 [R1+0x2c8], R78 ;  /* 0x0002c84e01007387 */ /* 0x000fe80000100a00 */
[----:B------:R-:W-:Y:S04]  /*1beb0*/  STL.64 [R1+0x2d0], R80 ;  /* 0x0002d05001007387 */ /* 0x000fe80000100a00 */
[----:B------:R-:W-:Y:S04]  /*1bec0*/  STL.64 [R1+0x2d8], R82 ;  /* 0x0002d85201007387 */ /* 0x000fe80000100a00 */
[----:B-1----:R-:W2:Y:S04]  /*1bed0*/  LDL.LU.64 R70, [R1+0x848] ;  /* 0x0008480001467983 */ /* 0x002ea80000300a00 */
[----:B------:R-:W3:Y:S04]  /*1bee0*/  LDL.LU.64 R68, [R1+0x840] ;  /* 0x0008400001447983 */ /* 0x000ee80000300a00 */
[----:B------:R-:W4:Y:S04]  /*1bef0*/  LDL.LU.64 R48, [R1+0x838] ;  /* 0x0008380001307983 */ /* 0x000f280000300a00 */
[----:B------:R-:W4:Y:S04]  /*1bf00*/  LDL.LU.64 R38, [R1+0x830] ;  /* 0x0008300001267983 */ /* 0x000f280000300a00 */
[----:B------:R-:W4:Y:S04]  /*1bf10*/  LDL.LU.64 R36, [R1+0x828] ;  /* 0x0008280001247983 */ /* 0x000f280000300a00 */
[----:B------:R-:W4:Y:S04]  /*1bf20*/  LDL.LU.64 R34, [R1+0x820] ;  /* 0x0008200001227983 */ /* 0x000f280000300a00 */
        /* <DEDUP_REMOVED lines=19> */
[----:B------:R-:W4:Y:S01]  /*1c060*/  LDL.LU R2, [R1+0x818] ;  /* 0x0008180001027983 */ /* 0x000f220000300800 */
[----:B------:R-:W-:Y:S01]  /*1c070*/  F2FP.SATFINITE.E4M3.F32.PACK_AB_MERGE_C R57, R16, R17, RZ ;  /* 0x000000111039723e */ /* 0x000fe200048070ff */
[----:B--2---:R-:W-:-:S02]  /*1c080*/  IMAD.X R13, R7, 0x1, R71, P6 ;  /* 0x00000001070d7824 */ /* 0x004fc400030e0647 */
[----:B---3--:R-:W-:Y:S01]  /*1c090*/  IMAD.X R19, R7, 0x1, R68, P0 ;  /* 0x0000000107137824 */ /* 0x008fe200000e0644 */
[----:B------:R-:W-:-:S04]  /*1c0a0*/  SHF.R.S32.HI R7, RZ, 0x1f, R4 ;  /* 0x0000001fff077819 */ /* 0x000fc80000011404 */
[----:B------:R1:W-:Y:S04]  /*1c0b0*/  STL.64 [R1+0x410], R18 ;  /* 0x0004101201007387 */ /* 0x0003e80000100a00 */
[----:B------:R2:W-:Y:S01]  /*1c0c0*/  STL.64 [R1+0x408], R12 ;  /* 0x0004080c01007387 */ /* 0x0005e20000100a00 */
[C---:B-1----:R-:W-:Y:S02]  /*1c0d0*/  IADD3 R18, P0, PT, R5.reuse, R69, RZ ;  /* 0x0000004505127210 */ /* 0x042fe40007f1e0ff */
[----:B--2---:R-:W-:-:S03]  /*1c0e0*/  IADD3 R12, P6, PT, R5, R70, RZ ;  /* 0x00000046050c7210 */ /* 0x004fc60007fde0ff */
[----:B------:R-:W-:Y:S02]  /*1c0f0*/  IMAD.X R19, R6, 0x1, R68, P0 ;  /* 0x0000000106137824 */ /* 0x000fe400000e0644 */
[----:B------:R-:W-:Y:S02]  /*1c100*/  VIADD R5, R4, UR30 ;  /* 0x0000001e04057c36 */ /* 0x000fe40008000000 */
[----:B------:R-:W-:Y:S01]  /*1c110*/  IMAD.X R13, R6, 0x1, R71, P6 ;  /* 0x00000001060d7824 */ /* 0x000fe200030e0647 */
[----:B------:R1:W-:Y:S02]  /*1c120*/  STL.64 [R1+0x400], R18 ;  /* 0x0004001201007387 */ /* 0x0003e40000100a00 */
[----:B------:R-:W-:Y:S02]  /*1c130*/  SHF.R.S32.HI R6, RZ, 0x1f, R5 ;  /* 0x0000001fff067819 */ /* 0x000fe40000011405 */
[----:B------:R2:W-:Y:S01]  /*1c140*/  STL.64 [R1+0x3f8], R12 ;  /* 0x0003f80c01007387 */ /* 0x0005e20000100a00 */
[----:B-1----:R-:W-:-:S02]  /*1c150*/  IADD3 R18, P0, PT, R4, R69, RZ ;  /* 0x0000004504127210 */ /* 0x002fc40007f1e0ff */
        /* <DEDUP_REMOVED lines=116> */
[----:B------:R1:W-:Y:S01]  /*1c8a0*/  STL.64 [R1+0x310], R18 ;  /* 0x0003101201007387 */ /* 0x0003e20000100a00 */
[----:B------:R-:W-:-:S03]  /*1c8b0*/  VIADD R90, R4, UR30 ;  /* 0x0000001e045a7c36 */ /* 0x000fc60008000000 */
[----:B------:R2:W-:Y:S01]  /*1c8c0*/  STL.64 [R1+0x308], R12 ;  /* 0x0003080c01007387 */ /* 0x0005e20000100a00 */
[----:B------:R-:W-:Y:S01]  /*1c8d0*/  VIADD R76, R90, UR30 ;  /* 0x0000001e5a4c7c36 */ /* 0x000fe20008000000 */
[C---:B-1----:R-:W-:Y:S02]  /*1c8e0*/  IADD3 R18, P0, PT, R5.reuse, R69, RZ ;  /* 0x0000004505127210 */ /* 0x042fe40007f1e0ff */
[----:B--2---:R-:W-:-:S03]  /*1c8f0*/  IADD3 R12, P6, PT, R5, R70, RZ ;  /* 0x00000046050c7210 */ /* 0x004fc60007fde0ff */
[C---:B------:R-:W-:Y:S01]  /*1c900*/  IMAD.X R19, R6.reuse, 0x1, R68, P0 ;  /* 0x0000000106137824 */ /* 0x040fe200000e0644 */
[----:B------:R-:W-:Y:S01]  /*1c910*/  SHF.R.S32.HI R5, RZ, 0x1f, R4 ;  /* 0x0000001fff057819 */ /* 0x000fe20000011404 */
[----:B------:R-:W-:-:S03]  /*1c920*/  IMAD.X R13, R6, 0x1, R71, P6 ;  /* 0x00000001060d7824 */ /* 0x000fc600030e0647 */
[----:B------:R1:W-:Y:S01]  /*1c930*/  STL.64 [R1+0x2f8], R18 ;  /* 0x0002f81201007387 */ /* 0x0003e20000100a00 */
[----:B------:R-:W-:-:S03]  /*1c940*/  SHF.R.S32.HI R6, RZ, 0x1f, R76 ;  /* 0x0000001fff067819 */ /* 0x000fc6000001144c */
[----:B------:R2:W-:Y:S01]  /*1c950*/  STL.64 [R1+0x2f0], R12 ;  /* 0x0002f00c01007387 */ /* 0x0005e20000100a00 */
[C---:B-1----:R-:W-:Y:S02]  /*1c960*/  IADD3 R18, P0, PT, R4.reuse, R69, RZ ;  /* 0x0000004504127210 */ /* 0x042fe40007f1e0ff */
[----:B--2---:R-:W-:-:S03]  /*1c970*/  IADD3 R12, P6, PT, R4, R70, RZ ;  /* 0x00000046040c7210 */ /* 0x004fc60007fde0ff */
[C---:B------:R-:W-:Y:S01]  /*1c980*/  IMAD.X R19, R5.reuse, 0x1, R68, P0 ;  /* 0x0000000105137824 */ /* 0x040fe200000e0644 */
[----:B------:R-:W-:Y:S02]  /*1c990*/  SHF.R.S32.HI R4, RZ, 0x1f, R90 ;  /* 0x0000001fff047819 */ /* 0x000fe4000001145a */
[CC--:B------:R-:W-:Y:S01]  /*1c9a0*/  IADD3 R92, P0, PT, R90.reuse, R69.reuse, RZ ;  /* 0x000000455a5c7210 */ /* 0x0c0fe20007f1e0ff */
[--C-:B------:R-:W-:Y:S01]  /*1c9b0*/  IMAD.X R13, R5, 0x1, R71.reuse, P6 ;  /* 0x00000001050d7824 */ /* 0x100fe200030e0647 */
[-C--:B------:R-:W-:Y:S01]  /*1c9c0*/  IADD3 R90, P6, PT, R90, R70.reuse, RZ ;  /* 0x000000465a5a7210 */ /* 0x080fe20007fde0ff */
[----:B------:R-:W-:Y:S01]  /*1c9d0*/  VIADD R5, R76, UR30 ;  /* 0x0000001e4c057c36 */ /* 0x000fe20008000000 */
[----:B------:R-:W-:Y:S01]  /*1c9e0*/  STL.64 [R1+0x2e8], R18 ;  /* 0x0002e81201007387 */ /* 0x000fe20000100a00 */
[--C-:B------:R-:W-:Y:S01]  /*1c9f0*/  IMAD.X R93, R4, 0x1, R68.reuse, P0 ;  /* 0x00000001045d7824 */ /* 0x100fe200000e0644 */
[-C--:B------:R-:W-:Y:S01]  /*1ca00*/  IADD3 R88, P0, PT, R76, R69.reuse, RZ ;  /* 0x000000454c587210 */ /* 0x080fe20007f1e0ff */
[----:B------:R-:W-:Y:S01]  /*1ca10*/  IMAD.X R91, R4, 0x1, R71, P6 ;  /* 0x00000001045b7824 */ /* 0x000fe200030e0647 */
[----:B------:R-:W-:Y:S01]  /*1ca20*/  IADD3 R76, P6, PT, R76, R70, RZ ;  /* 0x000000464c4c7210 */ /* 0x000fe20007fde0ff */
[----:B------:R1:W-:Y:S01]  /*1ca30*/  STL.64 [R1+0x2e0], R12 ;  /* 0x0002e00c01007387 */ /* 0x0003e20000100a00 */
[----:B------:R-:W-:Y:S01]  /*1ca40*/  SHF.R.S32.HI R4, RZ, 0x1f, R5 ;  /* 0x0000001fff047819 */ /* 0x000fe20000011405 */
[C-C-:B------:R-:W-:Y:S01]  /*1ca50*/  IMAD.X R89, R6.reuse, 0x1, R68.reuse, P0 ;  /* 0x0000000106597824 */ /* 0x140fe200000e0644 */
[C---:B------:R-:W-:Y:S01]  /*1ca60*/  IADD3 R74, P0, PT, R5.reuse, R69, RZ ;  /* 0x00000045054a7210 */ /* 0x040fe20007f1e0ff */
[----:B------:R-:W-:Y:S01]  /*1ca70*/  IMAD.X R77, R6, 0x1, R71, P6 ;  /* 0x00000001064d7824 */ /* 0x000fe200030e0647 */
[----:B------:R-:W-:Y:S01]  /*1ca80*/  STL [R1+0x718], R92 ;  /* 0x0007185c01007387 */ /* 0x000fe20000100800 */
[----:B------:R-:W-:Y:S01]  /*1ca90*/  VIADD R86, R5, UR30 ;  /* 0x0000001e05567c36 */ /* 0x000fe20008000000 */
[----:B------:R-:W-:Y:S01]  /*1caa0*/  ISETP.GE.AND P6, PT, R8, UR4, PT ;  /* 0x0000000408007c0c */ /* 0x000fe2000bfc6270 */
[----:B------:R-:W-:Y:S01]  /*1cab0*/  IMAD.X R75, R4, 0x1, R68, P0 ;  /* 0x00000001044b7824 */ /* 0x000fe200000e0644 */
[----:B------:R-:W-:Y:S01]  /*1cac0*/  STL [R1+0x708], R93 ;  /* 0x0007085d01007387 */ /* 0x000fe20000100800 */
[----:B------:R-:W2:Y:S01]  /*1cad0*/  LDCU.64 UR4, c[0x0][0x398] ;  /* 0x00007300ff0477ac */ /* 0x000ea20008000a00 */
[----:B------:R-:W-:-:S02]  /*1cae0*/  SHF.R.S32.HI R6, RZ, 0x1f, R86 ;  /* 0x0000001fff067819 */ /* 0x000fc40000011456 */
[----:B-1----:R-:W-:Y:S01]  /*1caf0*/  IADD3 R12, P0, PT, R5, R70, RZ ;  /* 0x00000046050c7210 */ /* 0x002fe20007f1e0ff */
[----:B------:R-:W-:Y:S01]  /*1cb00*/  STL.64 [R1+0x710], R90 ;  /* 0x0007105a01007387 */ /* 0x000fe20000100a00 */
[----:B------:R-:W-:-:S03]  /*1cb10*/  F2FP.SATFINITE.E4M3.F32.PACK_AB_MERGE_C R5, R14, R15, RZ ;  /* 0x0000000f0e05723e */ /* 0x000fc600048070ff */
[----:B------:R-:W-:Y:S01]  /*1cb20*/  STL [R1+0x71c], R89 ;  /* 0x00071c5901007387 */ /* 0x000fe20000100800 */
[----:B------:R-:W-:Y:S01]  /*1cb30*/  IMAD.X R13, R4, 0x1, R71, P0 ;  /* 0x00000001040d7824 */ /* 0x000fe200000e0647 */
[C---:B------:R-:W-:Y:S01]  /*1cb40*/  IADD3 R72, P0, PT, R86.reuse, R69, RZ ;  /* 0x0000004556487210 */ /* 0x040fe20007f1e0ff */
[----:B------:R-:W-:Y:S01]  /*1cb50*/  VIADD R4, R86, UR30 ;  /* 0x0000001e56047c36 */ /* 0x000fe20008000000 */
[----:B------:R-:W-:Y:S03]  /*1cb60*/  STL [R1+0x704], R77 ;  /* 0x0007044d01007387 */ /* 0x000fe60000100800 */
[----:B------:R-:W-:Y:S01]  /*1cb70*/  IMAD.X R73, R6, 0x1, R68, P0 ;  /* 0x0000000106497824 */ /* 0x000fe200000e0644 */
[----:B------:R-:W-:Y:S01]  /*1cb80*/  STL [R1+0x770], R74 ;  /* 0x0007704a01007387 */ /* 0x000fe20000100800 */
[----:B------:R-:W-:-:S03]  /*1cb90*/  IADD3 R86, P0, PT, R86, R70, RZ ;  /* 0x0000004656567210 */ /* 0x000fc60007f1e0ff */
[----:B------:R-:W-:Y:S04]  /*1cba0*/  STL [R1+0x700], R75 ;  /* 0x0007004b01007387 */ /* 0x000fe80000100800 */
[----:B------:R1:W-:Y:S04]  /*1cbb0*/  STL [R1+0x46c], R5 ;  /* 0x00046c0501007387 */ /* 0x0003e80000100800 */
[----:B------:R-:W-:Y:S01]  /*1cbc0*/  STL.64 [R1+0x300], R12 ;  /* 0x0003000c01007387 */ /* 0x000fe20000100a00 */
[----:B-1----:R-:W-:-:S05]  /*1cbd0*/  F2FP.SATFINITE.E4M3.F32.PACK_AB_MERGE_C R5, R10, R11, RZ ;  /* 0x0000000b0a05723e */ /* 0x002fca00048070ff */
[----:B------:R-:W-:Y:S04]  /*1cbe0*/  STL [R1+0x470], R5 ;  /* 0x0004700501007387 */ /* 0x000fe80000100800 */
[----:B------:R-:W-:Y:S04]  /*1cbf0*/  STL [R1+0x474], R3 ;  /* 0x0004740301007387 */ /* 0x000fe80000100800 */
[----:B----4-:R-:W-:Y:S04]  /*1cc00*/  STL.64 [R1+0x810], R60 ;  /* 0x0008103c01007387 */ /* 0x010fe80000100a00 */
        /* <DEDUP_REMOVED lines=13> */
[----:B------:R-:W-:Y:S04]  /*1cce0*/  STL [R1+0x7a4], R33 ;  /* 0x0007a42101007387 */ /* 0x000fe80000100800 */
[----:B------:R-:W-:Y:S04]  /*1ccf0*/  STL [R1+0x7a0], R6 ;  /* 0x0007a00601007387 */ /* 0x000fe80000100800 */
[----:B------:R1:W-:Y:S04]  /*1cd00*/  STL [R1+0x79c], R4 ;  /* 0x00079c0401007387 */ /* 0x0003e80000100800 */
[----:B------:R-:W-:Y:S04]  /*1cd10*/  STL [R1+0x6f8], R72 ;  /* 0x0006f84801007387 */ /* 0x000fe80000100800 */
[----:B------:R-:W-:Y:S01]  /*1cd20*/  STL [R1+0x6f4], R73 ;  /* 0x0006f44901007387 */ /* 0x000fe20000100800 */
[----:B-1----:R-:W1:Y:S03]  /*1cd30*/  LDTM.x64 R4, tmem[UR10+0x40] ;  /* 0x0000400a000479ee */ /* 0x002e660008340000 */
[----:B-1----:R-:W-:Y:S04]  /*1cd40*/  STL.64 [R1+0x100], R4 ;  /* 0x0001000401007387 */ /* 0x002fe80000100a00 */
        /* <DEDUP_REMOVED lines=30> */
[----:B------:R1:W-:Y:S02]  /*1cf30*/  STL.64 [R1+0x1f8], R66 ;  /* 0x0001f84201007387 */ /* 0x0003e40000100a00 */
[----:B-1----:R-:W1:Y:S02]  /*1cf40*/  LDTM.x64 R4, tmem[UR10+0x80] ;  /* 0x0000800a000479ee */ /* 0x002e640008340000 */
[----:B-1----:R-:W-:Y:S04]  /*1cf50*/  STL [R1+0x4], R5 ;  /* 0x0000040501007387 */ /* 0x002fe80000100800 */
        /* <DEDUP_REMOVED lines=17> */
[----:B-1----:R-:W-:-:S03]  /*1d070*/  IMAD.MOV.U32 R32, RZ, RZ, R4 ;  /* 0x000000ffff207224 */ /* 0x002fc600078e0004 */
        /* <DEDUP_REMOVED lines=13> */
[----:B------:R-:W-:Y:S04]  /*1d150*/  STL.64 [R1+0xf8], R66 ;  /* 0x0000f84201007387 */ /* 0x000fe80000100a00 */
[----:B-1----:R-:W3:Y:S04]  /*1d160*/  LDL.LU.64 R60, [R1+0x810] ;  /* 0x00081000013c7983 */ /* 0x002ee80000300a00 */
[----:B------:R-:W4:Y:S04]  /*1d170*/  LDL.LU.64 R58, [R1+0x808] ;  /* 0x00080800013a7983 */ /* 0x000f280000300a00 */
[----:B------:R-:W2:Y:S04]  /*1d180*/  LDL.LU.64 R56, [R1+0x800] ;  /* 0x0008000001387983 */ /* 0x000ea80000300a00 */
[----:B------:R-:W2:Y:S04]  /*1d190*/  LDL.LU.64 R54, [R1+0x7f8] ;  /* 0x0007f80001367983 */ /* 0x000ea80000300a00 */
[----:B------:R-:W4:Y:S04]  /*1d1a0*/  LDL.LU.64 R52, [R1+0x7f0] ;  /* 0x0007f00001347983 */ /* 0x000f280000300a00 */
[----:B------:R-:W4:Y:S04]  /*1d1b0*/  LDL.LU.64 R50, [R1+0x7e8] ;  /* 0x0007e80001327983 */ /* 0x000f280000300a00 */
[----:B------:R-:W5:Y:S04]  /*1d1c0*/  LDL.LU.64 R48, [R1+0x7e0] ;  /* 0x0007e00001307983 */ /* 0x000f680000300a00 */
[----:B------:R-:W5:Y:S04]  /*1d1d0*/  LDL.LU.64 R46, [R1+0x7d8] ;  /* 0x0007d800012e7983 */ /* 0x000f680000300a00 */
[----:B------:R-:W5:Y:S04]  /*1d1e0*/  LDL.LU.64 R44, [R1+0x7d0] ;  /* 0x0007d000012c7983 */ /* 0x000f680000300a00 */
[----:B------:R-:W5:Y:S04]  /*1d1f0*/  LDL.LU.64 R42, [R1+0x7c8] ;  /* 0x0007c800012a7983 */ /* 0x000f680000300a00 */
[----:B------:R-:W5:Y:S04]  /*1d200*/  LDL.LU.64 R40, [R1+0x7c0] ;  /* 0x0007c00001287983 */ /* 0x000f680000300a00 */
[----:B------:R-:W5:Y:S04]  /*1d210*/  LDL.LU.64 R38, [R1+0x7b8] ;  /* 0x0007b80001267983 */ /* 0x000f680000300a00 */
[----:B------:R-:W5:Y:S04]  /*1d220*/  LDL.LU.64 R36, [R1+0x7b0] ;  /* 0x0007b00001247983 */ /* 0x000f680000300a00 */
[----:B------:R-:W5:Y:S04]  /*1d230*/  LDL.LU.64 R34, [R1+0x7a8] ;  /* 0x0007a80001227983 */ /* 0x000f680000300a00 */
[----:B------:R-:W5:Y:S04]  /*1d240*/  LDL.LU R33, [R1+0x7a4] ;  /* 0x0007a40001217983 */ /* 0x000f680000300800 */
        /* <DEDUP_REMOVED lines=29> */
[----:B------:R-:W5:Y:S01]  /*1d420*/  LDL.LU R3, [R1+0x798] ;  /* 0x0007980001037983 */ /* 0x000f620000300800 */
[----:B---3--:R-:W-:-:S02]  /*1d430*/  F2FP.SATFINITE.E4M3.F32.PACK_AB_MERGE_C R60, R60, R61, RZ ;  /* 0x0000003d3c3c723e */ /* 0x008fc400048070ff */
[----:B--2---:R-:W-:Y:S02]  /*1d440*/  F2FP.SATFINITE.E4M3.F32.PACK_AB_MERGE_C R74, R55, R56, RZ ;  /* 0x00000038374a723e */ /* 0x004fe400048070ff */
[----:B----4-:R-:W-:Y:S02]  /*1d450*/  F2FP.SATFINITE.E4M3.F32.PACK_AB_MERGE_C R91, R51, R52, RZ ;  /* 0x00000034335b723e */ /* 0x010fe400048070ff */
[----:B-----5:R-:W-:Y:S02]  /*1d460*/  F2FP.SATFINITE.E4M3.F32.PACK_AB_MERGE_C R90, R45, R46, RZ ;  /* 0x0000002e2d5a723e */ /* 0x020fe400048070ff */
[----:B------:R-:W-:Y:S02]  /*1d470*/  F2FP.SATFINITE.E4M3.F32.PACK_AB_MERGE_C R89, R43, R44, RZ ;  /* 0x0000002c2b59723e */ /* 0x000fe400048070ff */
[----:B------:R-:W-:Y:S01]  /*1d480*/  F2FP.SATFINITE.E4M3.F32.PACK_AB_MERGE_C R77, R41, R42, RZ ;  /* 0x0000002a294d723e */ /* 0x000fe200048070ff */
[----:B------:R-:W-:Y:S01]  /*1d490*/  IMAD.X R87, R6, 0x1, R71, P0 ;  /* 0x0000000106577824 */ /* 0x000fe200000e0647 */
[----:B------:R-:W-:-:S02]  /*1d4a0*/  F2FP.SATFINITE.E4M3.F32.PACK_AB_MERGE_C R6, R58, R59, RZ ;  /* 0x0000003b3a06723e */ /* 0x000fc400048070ff */
[----:B------:R-:W-:Y:S02]  /*1d4b0*/  SHF.R.S32.HI R5, RZ, 0x1f, R4 ;  /* 0x0000001fff057819 */ /* 0x000fe40000011404 */
[----:B------:R-:W-:-:S05]  /*1d4c0*/  IADD3 R84, P0, PT, R4, R69, RZ ;  /* 0x0000004504547210 */ /* 0x000fca0007f1e0ff */
[----:B------:R-:W-:Y:S01]  /*1d4d0*/  IMAD.X R85, R5, 0x1, R68, P0 ;  /* 0x0000000105557824 */ /* 0x000fe200000e0644 */
[----:B------:R-:W-:-:S05]  /*1d4e0*/  IADD3 R82, P0, PT, R4, R70, RZ ;  /* 0x0000004604527210 */ /* 0x000fca0007f1e0ff */
[----:B------:R-:W-:Y:S01]  /*1d4f0*/  IMAD.X R83, R5, 0x1, R71, P0 ;  /* 0x0000000105537824 */ /* 0x000fe200000e0647 */
[----:B------:R1:W-:Y:S04]  /*1d500*/  STL.64 [R1+0x720], R72 ;  /* 0x0007204801007387 */ /* 0x0003e80000100a00 */
[----:B------:R2:W-:Y:S04]  /*1d510*/  STL [R1+0x6fc], R86 ;  /* 0x0006fc5601007387 */ /* 0x0005e80000100800 */
[----:B------:R3:W-:Y:S04]  /*1d520*/  STL [R1+0x6f0], R87 ;  /* 0x0006f05701007387 */ /* 0x0007e80000100800 */
[----:B------:R-:W-:Y:S01]  /*1d530*/  STL [R1+0x204], R60 ;  /* 0x0002043c01007387 */ /* 0x000fe20000100800 */
[----:B-1----:R-:W-:-:S02]  /*1d540*/  F2FP.SATFINITE.E4M3.F32.PACK_AB_MERGE_C R73, R53, R54, RZ ;  /* 0x000000363549723e */ /* 0x002fc400048070ff */
[----:B--2---:R-:W-:Y:S01]  /*1d550*/  F2FP.SATFINITE.E4M3.F32.PACK_AB_MERGE_C R86, R33, R40, RZ ;  /* 0x000000282156723e */ /* 0x004fe200048070ff */
[----:B------:R-:W-:Y:S01]  /*1d560*/  STL [R1+0x208], R6 ;  /* 0x0002080601007387 */ /* 0x000fe20000100800 */
[----:B---3--:R-:W-:-:S03]  /*1d570*/  VIADD R87, R4, UR30 ;  /* 0x0000001e04577c36 */ /* 0x008fc60008000000 */
[----:B------:R1:W-:Y:S02]  /*1d580*/  STL.64 [R1+0x728], R84 ;  /* 0x0007285401007387 */ /* 0x0003e40000100a00 */
[----:B------:R-:W-:Y:S02]  /*1d590*/  SHF.R.S32.HI R4, RZ, 0x1f, R87 ;  /* 0x0000001fff047819 */ /* 0x000fe40000011457 */
[----:B------:R2:W-:Y:S01]  /*1d5a0*/  STL.64 [R1+0x730], R82 ;  /* 0x0007305201007387 */ /* 0x0005e20000100a00 */
[----:B------:R-:W-:-:S05]  /*1d5b0*/  IADD3 R80, P0, PT, R87, R69, RZ ;  /* 0x0000004557507210 */ /* 0x000fca0007f1e0ff */
[----:B------:R-:W-:Y:S01]  /*1d5c0*/  IMAD.X R81, R4, 0x1, R68, P0 ;  /* 0x0000000104517824 */ /* 0x000fe200000e0644 */
[----:B------:R-:W-:Y:S01]  /*1d5d0*/  IADD3 R78, P0, PT, R87, R70, RZ ;  /* 0x00000046574e7210 */ /* 0x000fe20007f1e0ff */
[----:B-1----:R-:W-:Y:S01]  /*1d5e0*/  IMAD.MOV.U32 R84, RZ, RZ, R57 ;  /* 0x000000ffff547224 */ /* 0x002fe200078e0039 */
[----:B--2---:R-:W-:-:S03]  /*1d5f0*/  F2FP.SATFINITE.E4M3.F32.PACK_AB_MERGE_C R83, R47, R50, RZ ;  /* 0x000000322f53723e */ /* 0x004fc600048070ff */
[----:B------:R-:W-:Y:S01]  /*1d600*/  IMAD.X R79, R4, 0x1, R71, P0 ;  /* 0x00000001044f7824 */ /* 0x000fe200000e0647 */
[----:B------:R-:W-:Y:S01]  /*1d610*/  ISETP.GE.AND P0, PT, R2, UR14, PT ;  /* 0x0000000e02007c0c */ /* 0x000fe2000bf06270 */
[----:B------:R-:W-:Y:S01]  /*1d620*/  IMAD.MOV.U32 R82, RZ, RZ, R48 ;  /* 0x000000ffff527224 */ /* 0x000fe200078e0030 */
[----:B------:R1:W-:Y:S04]  /*1d630*/  STL [R1+0x760], R83 ;  /* 0x0007605301007387 */ /* 0x0003e80000100800 */
[----:B------:R-:W-:Y:S04]  /*1d640*/  STL.64 [R1+0x740], R80 ;  /* 0x0007405001007387 */ /* 0x000fe80000100a00 */
[----:B------:R-:W-:Y:S01]  /*1d650*/  STL.64 [R1+0x738], R68 ;  /* 0x0007384401007387 */ /* 0x000fe20000100a00 */
[----:B------:R-:W-:Y:S01]  /*1d660*/  ISETP.LT.AND P0, PT, R0, UR33, !P0 ;  /* 0x0000002100007c0c */ /* 0x000fe2000c701270 */
[----:B-1----:R-:W-:-:S02]  /*1d670*/  IMAD.MOV.U32 R83, RZ, RZ, R49 ;  /* 0x000000ffff537224 */ /* 0x002fc400078e0031 */
[----:B------:R-:W-:Y:S04]  /*1d680*/  STL [R1+0x750], R90 ;  /* 0x0007505a01007387 */ /* 0x000fe80000100800 */
[----:B------:R1:W-:Y:S04]  /*1d690*/  STL [R1+0x764], R91 ;  /* 0x0007645b01007387 */ /* 0x0003e80000100800 */
[----:B------:R2:W-:Y:S04]  /*1d6a0*/  STL.64 [R1+0x748], R88 ;  /* 0x0007485801007387 */ /* 0x0005e80000100a00 */
[----:B------:R-:W-:Y:S04]  /*1d6b0*/  STL.64 [R1+0x758], R76 ;  /* 0x0007584c01007387 */ /* 0x000fe80000100a00 */
[----:B------:R3:W-:Y:S04]  /*1d6c0*/  STL.64 [R1+0x778], R78 ;  /* 0x0007784e01007387 */ /* 0x0007e80000100a00 */
[----:B------:R4:W-:Y:S04]  /*1d6d0*/  STL.64 [R1+0x768], R70 ;  /* 0x0007684601007387 */ /* 0x0009e80000100a00 */
[----:B-1----:R-:W5:Y:S01]  /*1d6e0*/  LDL.LU.64 R90, [R1+0x440] ;  /* 0x00044000015a7983 */ /* 0x002f620000300a00 */
[----:B--2---:R-:W-:Y:S01]  /*1d6f0*/  IMAD.MOV.U32 R88, RZ, RZ, R36 ;  /* 0x000000ffff587224 */ /* 0x004fe200078e0024 */
[----:B------:R-:W-:Y:S01]  /*1d700*/  F2FP.SATFINITE.E4M3.F32.PACK_AB_MERGE_C R81, R29, R30, RZ ;  /* 0x0000001e1d51723e */ /* 0x000fe200048070ff */
[----:B------:R-:W-:Y:S01]  /*1d710*/  IMAD.MOV.U32 R89, RZ, RZ, R37 ;  /* 0x000000ffff597224 */ /* 0x000fe200078e0025 */
[----:B---3--:R-:W-:-:S02]  /*1d720*/  F2FP.SATFINITE.E4M3.F32.PACK_AB_MERGE_C R78, R31, R32, RZ ;  /* 0x000000201f4e723e */ /* 0x008fc400048070ff */
[----:B------:R-:W-:Y:S02]  /*1d730*/  F2FP.SATFINITE.E4M3.F32.PACK_AB_MERGE_C R80, R23, R24, RZ ;  /* 0x000000181750723e */ /* 0x000fe400048070ff */
[----:B----4-:R-:W-:Y:S02]  /*1d740*/  F2FP.SATFINITE.E4M3.F32.PACK_AB_MERGE_C R71, R27, R28, RZ ;  /* 0x0000001c1b47723e */ /* 0x010fe400048070ff */
[----:B------:R-:W-:Y:S02]  /*1d750*/  F2FP.SATFINITE.E4M3.F32.PACK_AB_MERGE_C R70, R25, R26, RZ ;  /* 0x0000001a1946723e */ /* 0x000fe400048070ff */
[----:B------:R-:W-:Y:S02]  /*1d760*/  F2FP.SATFINITE.E4M3.F32.PACK_AB_MERGE_C R77, R21, R22, RZ ;  /* 0x00000016154d723e */ /* 0x000fe400048070ff */
[----:B------:R-:W-:Y:S02]  /*1d770*/  F2FP.SATFINITE.E4M3.F32.PACK_AB_MERGE_C R76, R19, R20, RZ ;  /* 0x00000014134c723e */ /* 0x000fe400048070ff */
[----:B------:R-:W-:-:S02]  /*1d780*/  F2FP.SATFINITE.E4M3.F32.PACK_AB_MERGE_C R72, R17, R18, RZ ;  /* 0x000000121148723e */ /* 0x000fc400048070ff */
[----:B------:R-:W-:Y:S02]  /*1d790*/  F2FP.SATFINITE.E4M3.F32.PACK_AB_MERGE_C R69, R15, R16, RZ ;  /* 0x000000100f45723e */ /* 0x000fe400048070ff */
[----:B------:R-:W-:Y:S02]  /*1d7a0*/  F2FP.SATFINITE.E4M3.F32.PACK_AB_MERGE_C R68, R13, R14, RZ ;  /* 0x0000000e0d44723e */ /* 0x000fe400048070ff */
[----:B------:R-:W-:Y:S02]  /*1d7b0*/  F2FP.SATFINITE.E4M3.F32.PACK_AB_MERGE_C R92, R11, R12, RZ ;  /* 0x0000000c0b5c723e */ /* 0x000fe400048070ff */
[----:B------:R-:W-:Y:S02]  /*1d7c0*/  F2FP.SATFINITE.E4M3.F32.PACK_AB_MERGE_C R93, R9, R10, RZ ;  /* 0x0000000a095d723e */ /* 0x000fe400048070ff */
[----:B------:R-:W-:Y:S02]  /*1d7d0*/  F2FP.SATFINITE.E4M3.F32.PACK_AB_MERGE_C R75, R7, R8, RZ ;  /* 0x00000008074b723e */ /* 0x000fe400048070ff */
[----:B------:R-:W-:-:S04]  /*1d7e0*/  PRMT R79, R84, 0x9910, RZ ;  /* 0x00009910544f7816 */ /* 0x000fc800000000ff */
[----:B------:R-:W-:Y:S01]  /*1d7f0*/  SHF.R.S32.HI R79, RZ, 0x8, R79 ;  /* 0x00000008ff4f7819 */ /* 0x000fe2000001144f */
[----:B-----5:R1:W-:Y:S04]  /*1d800*/  STL.64 [R1+0x790], R90 ;  /* 0x0007905a01007387 */ /* 0x0203e80000100a00 */
[----:B------:R-:W2:Y:S04]  /*1d810*/  LDL.LU R85, [R1+0x46c] ;  /* 0x00046c0001557983 */ /* 0x000ea80000300800 */
[----:B------:R3:W-:Y:S01]  /*1d820*/  STL.64 [R1+0x780], R86 ;  /* 0x0007805601007387 */ /* 0x0007e20000100a00 */
[----:B-1----:R-:W-:-:S02]  /*1d830*/  IMAD.MOV.U32 R90, RZ, RZ, R38 ;  /* 0x000000ffff5a7224 */ /* 0x002fc400078e0026 */
[----:B------:R-:W-:Y:S02]  /*1d840*/  IMAD.MOV.U32 R91, RZ, RZ, R39 ;  /* 0x000000ffff5b7224 */ /* 0x000fe400078e0027 */
[----:B---3--:R-:W-:Y:S02]  /*1d850*/  IMAD.MOV.U32 R86, RZ, RZ, R34 ;  /* 0x000000ffff567224 */ /* 0x008fe400078e0022 */
[----:B------:R-:W-:Y:S02]  /*1d860*/  IMAD.MOV.U32 R87, RZ, RZ, R35 ;  /* 0x000000ffff577224 */ /* 0x000fe400078e0023 */
[----:B------:R-:W1:Y:S01]  /*1d870*/  LDTM.x64 R4, tmem[UR10+0xc0] ;  /* 0x0000c00a000479ee */ /* 0x000e620008340000 */
[----:B------:R-:W-:Y:S01]  /*1d880*/  NOP ;  /* 0x0000000000007918 */ /* 0x000fe20000000000 */
[----:B------:R-:W-:Y:S01]  /*1d890*/  STL [R1+0x788], R80 ;  /* 0x0007885001007387 */ /* 0x000fe20000100800 */
[----:B------:R-:W3:Y:S03]  /*1d8a0*/  LDCU.64 UR10, c[0x0][0x398] ;  /* 0x00007300ff0a77ac */ /* 0x000ee60008000a00 */
[----:B------:R4:W-:Y:S01]  /*1d8b0*/  @P0 STG.E.U8 desc[UR24][R86.64], R84 ;  /* 0x0000005456000986 */ /* 0x0009e2000c101118 */
[----:B------:R-:W-:Y:S01]  /*1d8c0*/  ISETP.GE.AND P0, PT, R0, UR15, PT ;  /* 0x0000000f00007c0c */ /* 0x000fe2000bf06270 */
[----:B------:R-:W5:Y:S03]  /*1d8d0*/  LDCU.64 UR14, c[0x0][0x398] ;  /* 0x00007300ff0e77ac */ /* 0x000f660008000a00 */
[C---:B------:R-:W-:Y:S01]  /*1d8e0*/  ISETP.LT.AND P0, PT, R3.reuse, UR4, !P0 ;  /* 0x0000000403007c0c */ /* 0x040fe2000c701270 */
[----:B------:R-:W1:Y:S01]  /*1d8f0*/  LDCU UR4, c[0x0][0x39c] ;  /* 0x00007380ff0477ac */ /* 0x000e620008000800 */
[----:B----4-:R-:W4:Y:S11]  /*1d900*/  LDL.LU.64 R86, [R1+0x438] ;  /* 0x0004380001567983 */ /* 0x010f360000300a00 */
[----:B------:R1:W-:Y:S01]  /*1d910*/  @P0 STG.E.U8 desc[UR24][R82.64], R78 ;  /* 0x0000004e52000986 */ /* 0x0003e2000c101118 */
[----:B0-----:R-:W-:Y:S01]  /*1d920*/  ISETP.LT.AND P0, PT, R2, UR6, !P2 ;  /* 0x0000000602007c0c */ /* 0x001fe2000d701270 */
[----:B------:R-:W-:Y:S01]  /*1d930*/  VIADD R80, R0, 0x8 ;  /* 0x0000000800507836 */ /* 0x000fe20000000000 */
[----:B------:R-:W-:Y:S01]  /*1d940*/  ISETP.LT.AND P2, PT, R3, UR12, !P2 ;  /* 0x0000000c03007c0c */ /* 0x000fe2000d741270 */
[----:B------:R-:W0:Y:S01]  /*1d950*/  LDCU UR6, c[0x0][0x398] ;  /* 0x00007300ff0677ac */ /* 0x000e220008000800 */
[----:B------:R-:W0:Y:S01]  /*1d960*/  LDCU UR12, c[0x0][0x398] ;  /* 0x00007300ff0c77ac */ /* 0x000e220008000800 */
[----:B-1----:R-:W-:Y:S01]  /*1d970*/  PRMT R78, R78, 0x9910, RZ ;  /* 0x000099104e4e7816 */ /* 0x002fe200000000ff */
[----:B------:R-:W2:Y:S03]  /*1d980*/  LDL.LU.64 R82, [R1+0x430] ;  /* 0x0004300001527983 */ /* 0x000ea60000300a00 */
[----:B------:R-:W-:-:S04]  /*1d990*/  SHF.R.S32.HI R78, RZ, 0x8, R78 ;  /* 0x00000008ff4e7819 */ /* 0x000fc8000001144e */
[----:B------:R1:W-:Y:S04]  /*1d9a0*/  @P0 STG.E.U8 desc[UR24][R88.64], R79 ;  /* 0x0000004f58000986 */ /* 0x0003e8000c101118 */
[----:B------:R0:W-:Y:S04]  /*1d9b0*/  @P2 STG.E.U8 desc[UR24][R90.64], R78 ;  /* 0x0000004e5a002986 */ /* 0x0001e8000c101118 */
[----:B-1----:R-:W2:Y:S04]  /*1d9c0*/  LDL.LU.64 R88, [R1+0x428] ;  /* 0x0004280001587983 */ /* 0x002ea80000300a00 */
[----:B0-----:R-:W2:Y:S01]  /*1d9d0*/  LDL.LU.64 R90, [R1+0x790] ;  /* 0x00079000015a7983 */ /* 0x001ea20000300a00 */
[----:B---3--:R-:W-:Y:S01]  /*1d9e0*/  ISETP.LT.AND P2, PT, R2, UR10, !P5 ;  /* 0x0000000a02007c0c */ /* 0x008fe2000ef41270 */
[----:B------:R-:W-:Y:S01]  /*1d9f0*/  VIADD R79, R0, 0x7 ;  /* 0x00000007004f7836 */ /* 0x000fe20000000000 */
[----:B------:R-:W0:Y:S04]  /*1da00*/  LDCU UR10, c[0x0][0x398] ;  /* 0x00007300ff0a77ac */ /* 0x000e280008000800 */
[----:B------:R-:W-:Y:S01]  /*1da10*/  ISETP.GE.AND P0, PT, R79, UR4, PT ;  /* 0x000000044f007c0c */ /* 0x000fe2000bf06270 */
[----:B------:R-:W1:Y:S01]  /*1da20*/  LDCU UR4, c[0x0][0x39c] ;  /* 0x00007380ff0477ac */ /* 0x000e620008000800 */
[----:B------:R-:W3:Y:S04]  /*1da30*/  LDL.LU.64 R78, [R1+0x420] ;  /* 0x00042000014e7983 */ /* 0x000ee80000300a00 */
[----:B------:R-:W3:Y:S01]  /*1da40*/  LDL.LU R84, [R1+0x470] ;  /* 0x0004700001547983 */ /* 0x000ee20000300800 */
[----:B------:R-:W-:Y:S01]  /*1da50*/  ISETP.LT.AND P5, PT, R3, UR16, !P5 ;  /* 0x0000001003007c0c */ /* 0x000fe2000efa1270 */
[----:B------:R-:W0:Y:S02]  /*1da60*/  LDCU UR16, c[0x0][0x398] ;  /* 0x00007300ff1077ac */ /* 0x000e240008000800 */
[----:B--2---:R2:W-:Y:S04]  /*1da70*/  @P2 STG.E.U8 desc[UR24][R90.64], R85 ;  /* 0x000000555a002986 */ /* 0x0045e8000c101118 */
[----:B--2---:R-:W2:Y:S01]  /*1da80*/  LDL.LU.64 R90, [R1+0x418] ;  /* 0x00041800015a7983 */ /* 0x004ea20000300a00 */
[----:B-1----:R-:W-:Y:S01]  /*1da90*/  ISETP.GE.AND P2, PT, R80, UR4, PT ;  /* 0x0000000450007c0c */ /* 0x002fe2000bf46270 */
[----:B------:R-:W1:Y:S04]  /*1daa0*/  LDCU UR4, c[0x0][0x39c] ;  /* 0x00007380ff0477ac */ /* 0x000e680008000800 */
[----:B----4-:R4:W-:Y:S01]  /*1dab0*/  @P5 STG.E.U8 desc[UR24][R86.64], R81 ;  /* 0x0000005156005986 */ /* 0x0109e2000c101118 */
[----:B-----5:R-:W-:Y:S01]  /*1dac0*/  ISETP.LT.AND P5, PT, R2, UR14, !P1 ;  /* 0x0000000e02007c0c */ /* 0x020fe2000cfa1270 */
[----:B------:R-:W5:Y:S01]  /*1dad0*/  LDCU UR14, c[0x0][0x398] ;  /* 0x00007300ff0e77ac */ /* 0x000f620008000800 */
[----:B------:R-:W-:-:S04]  /*1dae0*/  PRMT R80, R85, 0x9910, RZ ;  /* 0x0000991055507816 */ /* 0x000fc800000000ff */
[----:B------:R-:W-:Y:S01]  /*1daf0*/  SHF.R.S32.HI R80, RZ, 0x8, R80 ;  /* 0x00000008ff507819 */ /* 0x000fe20000011450 */
[----:B----4-:R-:W4:Y:S01]  /*1db00*/  LDL.LU.64 R86, [R1+0x410] ;  /* 0x0004100001567983 */ /* 0x010f220000300a00 */
[----:B------:R-:W-:-:S05]  /*1db10*/  ISETP.LT.AND P1, PT, R3, UR20, !P1 ;  /* 0x0000001403007c0c */ /* 0x000fca000cf21270 */
[----:B------:R0:W-:Y:S02]  /*1db20*/  @P5 STG.E.U8 desc[UR24][R82.64], R80 ;  /* 0x0000005052005986 */ /* 0x0001e4000c101118 */
[----:B0-----:R-:W-:Y:S02]  /*1db30*/  VIADD R80, R0, 0x9 ;  /* 0x0000000900507836 */ /* 0x001fe40000000000 */
[----:B------:R-:W5:Y:S03]  /*1db40*/  LDL.LU.64 R82, [R1+0x408] ;  /* 0x0004080001527983 */ /* 0x000f660000300a00 */
[----:B-1----:R-:W-:Y:S01]  /*1db50*/  ISETP.GE.AND P5, PT, R80, UR4, PT ;  /* 0x0000000450007c0c */ /* 0x002fe2000bfa6270 */
[----:B------:R-:W0:Y:S01]  /*1db60*/  LDCU UR4, c[0x0][0x39c] ;  /* 0x00007380ff0477ac */ /* 0x000e220008000800 */
[----:B------:R-:W-:-:S04]  /*1db70*/  PRMT R80, R81, 0x9910, RZ ;  /* 0x0000991051507816 */ /* 0x000fc800000000ff */
[----:B------:R-:W-:-:S05]  /*1db80*/  SHF.R.S32.HI R80, RZ, 0x8, R80 ;  /* 0x00000008ff507819 */ /* 0x000fca0000011450 */
[----:B------:R1:W-:Y:S04]  /*1db90*/  @P1 STG.E.U8 desc[UR24][R88.64], R80 ;  /* 0x0000005058001986 */ /* 0x0003e8000c101118 */
[----:B-1----:R-:W5:Y:S04]  /*1dba0*/  LDL.LU.64 R88, [R1+0x400] ;  /* 0x0004000001587983 */ /* 0x002f680000300a00 */
[----:B------:R-:W5:Y:S04]  /*1dbb0*/  LDL.LU R85, [R1+0x474] ;  /* 0x0004740001557983 */ /* 0x000f680000300800 */
[----:B------:R-:W5:Y:S01]  /*1dbc0*/  LDL.LU.64 R80, [R1+0x3f8] ;  /* 0x0003f80001507983 */ /* 0x000f620000300a00 */
[----:B------:R-:W-:Y:S01]  /*1dbd0*/  ISETP.LT.AND P1, PT, R2, UR18, !P3 ;  /* 0x0000001202007c0c */ /* 0x000fe2000df21270 */
[----:B------:R-:W1:Y:S01]  /*1dbe0*/  LDCU UR18, c[0x0][0x398] ;  /* 0x00007300ff1277ac */ /* 0x000e620008000800 */
[----:B------:R-:W-:-:S11]  /*1dbf0*/  ISETP.LT.AND P3, PT, R3, UR26, !P3 ;  /* 0x0000001a03007c0c */ /* 0x000fd6000df61270 */
[----:B---3--:R3:W-:Y:S02]  /*1dc00*/  @P1 STG.E.U8 desc[UR24][R78.64], R84 ;  /* 0x000000544e001986 */ /* 0x0087e4000c101118 */
[----:B---3--:R-:W-:-:S05]  /*1dc10*/  VIADD R78, R0, 0xa ;  /* 0x0000000a004e7836 */ /* 0x008fca0000000000 */
[----:B0-----:R-:W-:Y:S01]  /*1dc20*/  ISETP.GE.AND P1, PT, R78, UR4, PT ;  /* 0x000000044e007c0c */ /* 0x001fe2000bf26270 */
[----:B------:R-:W0:Y:S01]  /*1dc30*/  LDCU UR4, c[0x0][0x39c] ;  /* 0x00007380ff0477ac */ /* 0x000e220008000800 */
[----:B------:R-:W-:-:S04]  /*1dc40*/  PRMT R78, R84, 0x9910, RZ ;  /* 0x00009910544e7816 */ /* 0x000fc800000000ff */
[----:B------:R-:W-:Y:S01]  /*1dc50*/  SHF.R.S32.HI R79, RZ, 0x8, R78 ;  /* 0x00000008ff4f7819 */ /* 0x000fe2000001144e */
[----:B------:R-:W-:Y:S01]  /*1dc60*/  VIADD R78, R0, 0xb ;  /* 0x0000000b004e7836 */ /* 0x000fe20000000000 */
[----:B--2---:R2:W-:Y:S04]  /*1dc70*/  @P3 STG.E.U8 desc[UR24][R90.64], R71 ;  /* 0x000000475a003986 */ /* 0x0045e8000c101118 */
[----:B--2---:R-:W2:Y:S01]  /*1dc80*/  LDL.LU.64 R90, [R1+0x3f0] ;  /* 0x0003f000015a7983 */ /* 0x004ea20000300a00 */
[----:B------:R-:W-:Y:S02]  /*1dc90*/  ISETP.LT.AND P3, PT, R2, UR22, !P4 ;  /* 0x0000001602007c0c */ /* 0x000fe4000e761270 */
[----:B------:R-:W-:Y:S02]  /*1dca0*/  ISETP.LT.AND P4, PT, R3, UR28, !P4 ;  /* 0x0000001c03007c0c */ /* 0x000fe4000e781270 */
[----:B------:R-:W-:-:S04]  /*1dcb0*/  PRMT R71, R71, 0x9910, RZ ;  /* 0x0000991047477816 */ /* 0x000fc800000000ff */
[----:B------:R-:W-:-:S05]  /*1dcc0*/  SHF.R.S32.HI R71, RZ, 0x8, R71 ;  /* 0x00000008ff477819 */ /* 0x000fca0000011447 */
[----:B----4-:R3:W-:Y:S01]  /*1dcd0*/  @P3 STG.E.U8 desc[UR24][R86.64], R79 ;  /* 0x0000004f56003986 */ /* 0x0107e2000c101118 */
[----:B0-----:R-:W-:Y:S01]  /*1dce0*/  ISETP.GE.AND P3, PT, R78, UR4, PT ;  /* 0x000000044e007c0c */ /* 0x001fe2000bf66270 */
[----:B------:R-:W0:Y:S02]  /*1dcf0*/  LDCU UR4, c[0x0][0x39c] ;  /* 0x00007380ff0477ac */ /* 0x000e240008000800 */
[----:B-----5:R4:W-:Y:S04]  /*1dd00*/  @P4 STG.E.U8 desc[UR24][R82.64], R71 ;  /* 0x0000004752004986 */ /* 0x0209e8000c101118 */
[----:B---3--:R-:W3:Y:S01]  /*1dd10*/  LDL.LU.64 R78, [R1+0x3e8] ;  /* 0x0003e800014e7983 */ /* 0x008ee20000300a00 */
[----:B------:R-:W-:-:S03]  /*1dd20*/  ISETP.LT.AND P4, PT, R2, UR32, !P6 ;  /* 0x0000002002007c0c */ /* 0x000fc6000f781270 */
[----:B------:R-:W5:Y:S01]  /*1dd30*/  LDL.LU.64 R86, [R1+0x3e0] ;  /* 0x0003e00001567983 */ /* 0x000f620000300a00 */
[----:B----4-:R-:W-:-:S03]  /*1dd40*/  VIADD R71, R0, 0xc ;  /* 0x0000000c00477836 */ /* 0x010fc60000000000 */
[----:B------:R-:W5:Y:S06]  /*1dd50*/  LDL.LU R83, [R1+0x204] ;  /* 0x0002040001537983 */ /* 0x000f6c0000300800 */
[----:B------:R4:W-:Y:S01]  /*1dd60*/  @P4 STG.E.U8 desc[UR24][R88.64], R85 ;  /* 0x0000005558004986 */ /* 0x0009e2000c101118 */
[----:B0-----:R-:W-:Y:S01]  /*1dd70*/  ISETP.GE.AND P4, PT, R71, UR4, PT ;  /* 0x0000000447007c0c */ /* 0x001fe2000bf86270 */
[----:B------:R-:W0:Y:S02]  /*1dd80*/  LDCU UR4, c[0x0][0x398] ;  /* 0x00007300ff0477ac */ /* 0x000e240008000800 */
[----:B----4-:R-:W4:Y:S01]  /*1dd90*/  LDL.LU.64 R88, [R1+0x3d8] ;  /* 0x0003d80001587983 */ /* 0x010f220000300a00 */
[----:B0-----:R-:W-:Y:S01]  /*1dda0*/  ISETP.LT.AND P6, PT, R3, UR4, !P6 ;  /* 0x0000000403007c0c */ /* 0x001fe2000f7c1270 */
[----:B------:R-:W0:-:S12]  /*1ddb0*/  LDCU UR4, c[0x0][0x39c] ;  /* 0x00007380ff0477ac */ /* 0x000e180008000800 */
[----:B------:R0:W-:Y:S04]  /*1ddc0*/  @P6 STG.E.U8 desc[UR24][R80.64], R70 ;  /* 0x0000004650006986 */ /* 0x0001e8000c101118 */
[----:B0-----:R-:W4:Y:S01]  /*1ddd0*/  LDL.LU R80, [R1+0x788] ;  /* 0x0007880001507983 */ /* 0x001f220000300800 */
[----:B------:R-:W-:-:S03]  /*1dde0*/  PRMT R71, R85, 0x9910, RZ ;  /* 0x0000991055477816 */ /* 0x000fc600000000ff */
[----:B------:R-:W4:Y:S01]  /*1ddf0*/  LDL.LU.64 R84, [R1+0x3d0] ;  /* 0x0003d00001547983 */ /* 0x000f220000300a00 */
[----:B------:R-:W-:Y:S01]  /*1de00*/  ISETP.LT.AND P6, PT, R2, UR6, !P0 ;  /* 0x0000000602007c0c */ /* 0x000fe2000c7c1270 */
[----:B------:R-:W0:Y:S01]  /*1de10*/  LDCU UR6, c[0x0][0x398] ;  /* 0x00007300ff0677ac */ /* 0x000e220008000800 */
[----:B------:R-:W-:Y:S01]  /*1de20*/  SHF.R.S32.HI R81, RZ, 0x8, R71 ;  /* 0x00000008ff517819 */ /* 0x000fe20000011447 */
[----:B------:R-:W-:Y:S01]  /*1de30*/  VIADD R71, R0, 0xd ;  /* 0x0000000d00477836 */ /* 0x000fe20000000000 */
[----:B------:R-:W-:-:S04]  /*1de40*/  PRMT R70, R70, 0x9910, RZ ;  /* 0x0000991046467816 */ /* 0x000fc800000000ff */
[----:B------:R-:W-:-:S05]  /*1de50*/  SHF.R.S32.HI R70, RZ, 0x8, R70 ;  /* 0x00000008ff467819 */ /* 0x000fca0000011446 */
[----:B--2---:R2:W-:Y:S04]  /*1de60*/  @P6 STG.E.U8 desc[UR24][R90.64], R81 ;  /* 0x000000515a006986 */ /* 0x0045e8000c101118 */
[----:B--2---:R-:W2:Y:S01]  /*1de70*/  LDL.LU.64 R90, [R1+0x3c8] ;  /* 0x0003c800015a7983 */ /* 0x004ea20000300a00 */
[----:B------:R-:W-:Y:S01]  /*1de80*/  ISETP.GE.AND P6, PT, R71, UR4, PT ;  /* 0x0000000447007c0c */ /* 0x000fe2000bfc6270 */
[----:B------:R-:W0:Y:S02]  /*1de90*/  LDCU UR4, c[0x0][0x398] ;  /* 0x00007300ff0477ac */ /* 0x000e240008000800 */
[----:B------:R-:W2:Y:S01]  /*1dea0*/  LDL.LU R82, [R1+0x208] ;  /* 0x0002080001527983 */ /* 0x000ea20000300800 */
[----:B0-----:R-:W-:Y:S01]  /*1deb0*/  ISETP.LT.AND P0, PT, R3, UR4, !P0 ;  /* 0x0000000403007c0c */ /* 0x001fe2000c701270 */
[----:B------:R-:W0:-:S12]  /*1dec0*/  LDCU UR4, c[0x0][0x39c] ;  /* 0x00007380ff0477ac */ /* 0x000e180008000800 */
[----:B---3--:R3:W-:Y:S01]  /*1ded0*/  @P0 STG.E.U8 desc[UR24][R78.64], R70 ;  /* 0x000000464e000986 */ /* 0x0087e2000c101118 */
[----:B------:R-:W-:Y:S01]  /*1dee0*/  ISETP.LT.AND P0, PT, R2, UR6, !P2 ;  /* 0x0000000602007c0c */ /* 0x000fe2000d701270 */
[----:B------:R-:W1:Y:S02]  /*1def0*/  LDCU UR6, c[0x0][0x398] ;  /* 0x00007300ff0677ac */ /* 0x000e640008000800 */
[----:B---3--:R-:W3:Y:S01]  /*1df00*/  LDL.LU.64 R78, [R1+0x3c0] ;  /* 0x0003c000014e7983 */ /* 0x008ee20000300a00 */
[----:B------:R-:W-:-:S09]  /*1df10*/  VIADD R70, R0, 0xe ;  /* 0x0000000e00467836 */ /* 0x000fd20000000000 */
[----:B-----5:R5:W-:Y:S01]  /*1df20*/  @P0 STG.E.U8 desc[UR24][R86.64], R83 ;  /* 0x0000005356000986 */ /* 0x020be2000c101118 */
[----:B0-----:R-:W-:Y:S01]  /*1df30*/  ISETP.GE.AND P0, PT, R70, UR4, PT ;  /* 0x0000000446007c0c */ /* 0x001fe2000bf06270 */
[----:B------:R-:W0:Y:S02]  /*1df40*/  LDCU UR4, c[0x0][0x398] ;  /* 0x00007300ff0477ac */ /* 0x000e240008000800 */
[----:B-----5:R-:W5:Y:S04]  /*1df50*/  LDL.LU.64 R86, [R1+0x780] ;  /* 0x0007800001567983 */ /* 0x020f680000300a00 */
[----:B------:R-:W5:Y:S01]  /*1df60*/  LDL.LU.64 R70, [R1+0x3b8] ;  /* 0x0003b80001467983 */ /* 0x000f620000300a00 */
[----:B0-----:R-:W-:Y:S01]  /*1df70*/  ISETP.LT.AND P2, PT, R3, UR4, !P2 ;  /* 0x0000000403007c0c */ /* 0x001fe2000d741270 */
[----:B------:R-:W0:-:S12]  /*1df80*/  LDCU UR4, c[0x0][0x39c] ;  /* 0x00007380ff0477ac */ /* 0x000e180008000800 */
[----:B----4-:R4:W-:Y:S04]  /*1df90*/  @P2 STG.E.U8 desc[UR24][R88.64], R80 ;  /* 0x0000005058002986 */ /* 0x0109e8000c101118 */
[----:B----4-:R-:W4:Y:S01]  /*1dfa0*/  LDL.LU.64 R88, [R1+0x3b0] ;  /* 0x0003b00001587983 */ /* 0x010f220000300a00 */
[----:B-1----:R-:W-:Y:S01]  /*1dfb0*/  ISETP.LT.AND P2, PT, R2, UR6, !P5 ;  /* 0x0000000602007c0c */ /* 0x002fe2000ef41270 */
[----:B------:R-:W1:Y:S01]  /*1dfc0*/  LDCU UR6, c[0x0][0x398] ;  /* 0x00007300ff0677ac */ /* 0x000e620008000800 */
[----:B------:R-:W-:-:S04]  /*1dfd0*/  PRMT R81, R83, 0x9910, RZ ;  /* 0x0000991053517816 */ /* 0x000fc800000000ff */
[----:B------:R-:W-:-:S07]  /*1dfe0*/  SHF.R.S32.HI R83, RZ, 0x8, R81 ;  /* 0x00000008ff537819 */ /* 0x000fce0000011451 */
[----:B------:R0:W-:Y:S01]  /*1dff0*/  @P2 STG.E.U8 desc[UR24][R84.64], R83 ;  /* 0x0000005354002986 */ /* 0x0001e2000c101118 */
[----:B------:R-:W-:-:S03]  /*1e000*/  VIADD R81, R0, 0xf ;  /* 0x0000000f00517836 */ /* 0x000fc60000000000 */
[----:B0-----:R-:W4:Y:S02]  /*1e010*/  LDL.LU.64 R84, [R1+0x3a8] ;  /* 0x0003a80001547983 */ /* 0x001f240000300a00 */
[----:B------:R-:W-:Y:S01]  /*1e020*/  ISETP.GE.AND P2, PT, R81, UR4, PT ;  /* 0x0000000451007c0c */ /* 0x000fe2000bf46270 */
[----:B------:R-:W0:Y:S01]  /*1e030*/  LDCU UR4, c[0x0][0x398] ;  /* 0x00007300ff0477ac */ /* 0x000e220008000800 */
[----:B------:R-:W-:-:S04]  /*1e040*/  PRMT R80, R80, 0x9910, RZ ;  /* 0x0000991050507816 */ /* 0x000fc800000000ff */
[----:B------:R-:W-:Y:S02]  /*1e050*/  SHF.R.S32.HI R80, RZ, 0x8, R80 ;  /* 0x00000008ff507819 */ /* 0x000fe40000011450 */
[----:B0-----:R-:W-:Y:S01]  /*1e060*/  ISETP.LT.AND P5, PT, R3, UR4, !P5 ;  /* 0x0000000403007c0c */ /* 0x001fe2000efa1270 */
[----:B------:R-:W0:-:S12]  /*1e070*/  LDCU UR4, c[0x0][0x39c] ;  /* 0x00007380ff0477ac */ /* 0x000e180008000800 */
[----:B--2---:R2:W-:Y:S04]  /*1e080*/  @P5 STG.E.U8 desc[UR24][R90.64], R80 ;  /* 0x000000505a005986 */ /* 0x0045e8000c101118 */
[----:B--2---:R-:W2:Y:S01]  /*1e090*/  LDL.LU.64 R90, [R1+0x3a0] ;  /* 0x0003a000015a7983 */ /* 0x004ea20000300a00 */
[----:B-1----:R-:W-:Y:S01]  /*1e0a0*/  ISETP.LT.AND P5, PT, R2, UR6, !P1 ;  /* 0x0000000602007c0c */ /* 0x002fe2000cfa1270 */
[----:B------:R-:W-:Y:S01]  /*1e0b0*/  VIADD R80, R0, 0x10 ;  /* 0x0000001000507836 */ /* 0x000fe20000000000 */
[----:B------:R-:W1:Y:S11]  /*1e0c0*/  LDCU UR6, c[0x0][0x398] ;  /* 0x00007300ff0677ac */ /* 0x000e760008000800 */
[----:B---3--:R3:W-:Y:S01]  /*1e0d0*/  @P5 STG.E.U8 desc[UR24][R78.64], R82 ;  /* 0x000000524e005986 */ /* 0x0087e2000c101118 */
[----:B0-----:R-:W-:Y:S01]  /*1e0e0*/  ISETP.GE.AND P5, PT, R80, UR4, PT ;  /* 0x0000000450007c0c */ /* 0x001fe2000bfa6270 */
[----:B------:R-:W0:Y:S02]  /*1e0f0*/  LDCU UR4, c[0x0][0x398] ;  /* 0x00007300ff0477ac */ /* 0x000e240008000800 */
[----:B---3--:R-:W3:Y:S04]  /*1e100*/  LDL.LU.64 R78, [R1+0x778] ;  /* 0x00077800014e7983 */ /* 0x008ee80000300a00 */
[----:B------:R-:W3:Y:S01]  /*1e110*/  LDL.LU.64 R80, [R1+0x398] ;  /* 0x0003980001507983 */ /* 0x000ee20000300a00 */
[----:B0-----:R-:W-:Y:S01]  /*1e120*/  ISETP.LT.AND P1, PT, R3, UR4, !P1 ;  /* 0x0000000403007c0c */ /* 0x001fe2000cf21270 */
[----:B------:R-:W0:-:S12]  /*1e130*/  LDCU UR4, c[0x0][0x39c] ;  /* 0x00007380ff0477ac */ /* 0x000e180008000800 */
[----:B-----5:R5:W-:Y:S01]  /*1e140*/  @P1 STG.E.U8 desc[UR24][R70.64], R77 ;  /* 0x0000004d46001986 */ /* 0x020be2000c101118 */
[----:B-1----:R-:W-:Y:S01]  /*1e150*/  ISETP.LT.AND P1, PT, R2, UR6, !P3 ;  /* 0x0000000602007c0c */ /* 0x002fe2000df21270 */
[----:B------:R-:W1:Y:S01]  /*1e160*/  LDCU UR6, c[0x0][0x398] ;  /* 0x00007300ff0677ac */ /* 0x000e620008000800 */
[----:B-----5:R-:W-:-:S05]  /*1e170*/  PRMT R70, R82, 0x9910, RZ ;  /* 0x0000991052467816 */ /* 0x020fca00000000ff */
[----:B------:R-:W-:Y:S02]  /*1e180*/  IMAD.MOV.U32 R82, RZ, RZ, R70 ;  /* 0x000000ffff527224 */ /* 0x000fe400078e0046 */
[----:B------:R-:W5:Y:S03]  /*1e190*/  LDL.LU.64 R70, [R1+0x390] ;  /* 0x0003900001467983 */ /* 0x000f660000300a00 */
[----:B------:R-:W-:Y:S01]  /*1e1a0*/  SHF.R.S32.HI R83, RZ, 0x8, R82 ;  /* 0x00000008ff537819 */ /* 0x000fe20000011452 */
[----:B------:R-:W-:-:S04]  /*1e1b0*/  VIADD R82, R0, 0x11 ;  /* 0x0000001100527836 */ /* 0x000fc80000000000 */
[----:B----4-:R4:W-:Y:S01]  /*1e1c0*/  @P1 STG.E.U8 desc[UR24][R88.64], R83 ;  /* 0x0000005358001986 */ /* 0x0109e2000c101118 */
[----:B0-----:R-:W-:Y:S01]  /*1e1d0*/  ISETP.GE.AND P1, PT, R82, UR4, PT ;  /* 0x0000000452007c0c */ /* 0x001fe2000bf26270 */
[----:B------:R-:W0:Y:S01]  /*1e1e0*/  LDCU UR4, c[0x0][0x398] ;  /* 0x00007300ff0477ac */ /* 0x000e220008000800 */
[----:B------:R-:W-:Y:S01]  /*1e1f0*/  PRMT R77, R77, 0x9910, RZ ;  /* 0x000099104d4d7816 */ /* 0x000fe200000000ff */
[----:B----4-:R-:W4:Y:S01]  /*1e200*/  LDL.LU.64 R82, [R1+0x388] ;  /* 0x0003880001527983 */ /* 0x010f220000300a00 */
[----:B0-----:R-:W-:Y:S01]  /*1e210*/  ISETP.LT.AND P3, PT, R3, UR4, !P3 ;  /* 0x0000000403007c0c */ /* 0x001fe2000df61270 */
[----:B------:R-:W0:Y:S01]  /*1e220*/  LDCU UR4, c[0x0][0x39c] ;  /* 0x00007380ff0477ac */ /* 0x000e220008000800 */
[----:B------:R-:W-:-:S11]  /*1e230*/  SHF.R.S32.HI R77, RZ, 0x8, R77 ;  /* 0x00000008ff4d7819 */ /* 0x000fd6000001144d */
[----:B------:R0:W-:Y:S04]  /*1e240*/  @P3 STG.E.U8 desc[UR24][R84.64], R77 ;  /* 0x0000004d54003986 */ /* 0x0001e8000c101118 */
[----:B0-----:R-:W4:Y:S01]  /*1e250*/  LDL.LU.64 R84, [R1+0x380] ;  /* 0x0003800001547983 */ /* 0x001f220000300a00 */
[----:B-1----:R-:W-:Y:S01]  /*1e260*/  ISETP.LT.AND P3, PT, R2, UR6, !P4 ;  /* 0x0000000602007c0c */ /* 0x002fe2000e761270 */
[----:B------:R-:W-:Y:S01]  /*1e270*/  VIADD R77, R0, 0x12 ;  /* 0x00000012004d7836 */ /* 0x000fe20000000000 */
[----:B------:R-:W0:Y:S01]  /*1e280*/  LDCU UR6, c[0x0][0x398] ;  /* 0x00007300ff0677ac */ /* 0x000e220008000800 */
[----:B------:R-:W4:Y:S10]  /*1e290*/  LDL.LU.64 R88, [R1+0x378] ;  /* 0x0003780001587983 */ /* 0x000f340000300a00 */
[----:B--2---:R1:W-:Y:S01]  /*1e2a0*/  @P3 STG.E.U8 desc[UR24][R90.64], R74 ;  /* 0x0000004a5a003986 */ /* 0x0043e2000c101118 */
[----:B------:R-:W-:Y:S01]  /*1e2b0*/  ISETP.GE.AND P3, PT, R77, UR4, PT ;  /* 0x000000044d007c0c */ /* 0x000fe2000bf66270 */
[----:B------:R-:W2:Y:S01]  /*1e2c0*/  LDCU UR4, c[0x0][0x398] ;  /* 0x00007300ff0477ac */ /* 0x000ea20008000800 */
[----:B------:R-:W-:-:S02]  /*1e2d0*/  PRMT R77, R74, 0x9910, RZ ;  /* 0x000099104a4d7816 */ /* 0x000fc400000000ff */
[----:B-1----:R-:W4:Y:S04]  /*1e2e0*/  LDL.LU R74, [R1+0x770] ;  /* 0x00077000014a7983 */ /* 0x002f280000300800 */
[----:B------:R-:W4:Y:S01]  /*1e2f0*/  LDL.LU.64 R90, [R1+0x370] ;  /* 0x00037000015a7983 */ /* 0x000f220000300a00 */
[----:B--2---:R-:W-:Y:S01]  /*1e300*/  ISETP.LT.AND P4, PT, R3, UR4, !P4 ;  /* 0x0000000403007c0c */ /* 0x004fe2000e781270 */
[----:B------:R-:W1:-:S12]  /*1e310*/  LDCU UR4, c[0x0][0x39c] ;  /* 0x00007380ff0477ac */ /* 0x000e580008000800 */
[----:B---3--:R2:W-:Y:S01]  /*1e320*/  @P4 STG.E.U8 desc[UR24][R80.64], R76 ;  /* 0x0000004c50004986 */ /* 0x0085e2000c101118 */
[----:B0-----:R-:W-:Y:S01]  /*1e330*/  ISETP.LT.AND P4, PT, R2, UR6, !P6 ;  /* 0x0000000602007c0c */ /* 0x001fe2000f781270 */
[----:B------:R-:W0:Y:S01]  /*1e340*/  LDCU UR6, c[0x0][0x398] ;  /* 0x00007300ff0677ac */ /* 0x000e220008000800 */
[----:B--2---:R-:W-:Y:S01]  /*1e350*/  SHF.R.S32.HI R80, RZ, 0x8, R77 ;  /* 0x00000008ff507819 */ /* 0x004fe2000001144d */
[----:B------:R-:W-:-:S10]  /*1e360*/  VIADD R77, R0, 0x13 ;  /* 0x00000013004d7836 */ /* 0x000fd40000000000 */
[----:B-----5:R2:W-:Y:S01]  /*1e370*/  @P4 STG.E.U8 desc[UR24][R70.64], R80 ;  /* 0x0000005046004986 */ /* 0x0205e2000c101118 */
[----:B-1----:R-:W-:Y:S01]  /*1e380*/  ISETP.GE.AND P4, PT, R77, UR4, PT ;  /* 0x000000044d007c0c */ /* 0x002fe2000bf86270 */
[----:B------:R-:W1:Y:S01]  /*1e390*/  LDCU UR4, c[0x0][0x398] ;  /* 0x00007300ff0477ac */ /* 0x000e620008000800 */
[----:B------:R-:W-:-:S04]  /*1e3a0*/  PRMT R76, R76, 0x9910, RZ ;  /* 0x000099104c4c7816 */ /* 0x000fc800000000ff */
[----:B------:R-:W-:Y:S01]  /*1e3b0*/  SHF.R.S32.HI R76, RZ, 0x8, R76 ;  /* 0x00000008ff4c7819 */ /* 0x000fe2000001144c */
[----:B--2---:R-:W2:Y:S04]  /*1e3c0*/  LDL.LU.64 R70, [R1+0x768] ;  /* 0x0007680001467983 */ /* 0x004ea80000300a00 */
[----:B------:R-:W3:Y:S01]  /*1e3d0*/  LDL.LU.64 R80, [R1+0x368] ;  /* 0x0003680001507983 */ /* 0x000ee20000300a00 */
[----:B-1----:R-:W-:Y:S01]  /*1e3e0*/  ISETP.LT.AND P6, PT, R3, UR4, !P6 ;  /* 0x0000000403007c0c */ /* 0x002fe2000f7c1270 */
[----:B------:R-:W1:-:S12]  /*1e3f0*/  LDCU UR4, c[0x0][0x39c] ;  /* 0x00007380ff0477ac */ /* 0x000e580008000800 */
[----:B----4-:R4:W-:Y:S01]  /*1e400*/  @P6 STG.E.U8 desc[UR24][R82.64], R76 ;  /* 0x0000004c52006986 */ /* 0x0109e2000c101118 */
[----:B0-----:R-:W-:Y:S01]  /*1e410*/  ISETP.LT.AND P6, PT, R2, UR6, !P0 ;  /* 0x0000000602007c0c */ /* 0x001fe2000c7c1270 */
[----:B------:R-:W0:Y:S01]  /*1e420*/  LDCU UR6, c[0x0][0x398] ;  /* 0x00007300ff0677ac */ /* 0x000e220008000800 */
[----:B----4-:R-:W-:Y:S01]  /*1e430*/  VIADD R76, R0, 0x14 ;  /* 0x00000014004c7836 */ /* 0x010fe20000000000 */
[----:B------:R-:W4:Y:S10]  /*1e440*/  LDL.LU.64 R82, [R1+0x360] ;  /* 0x0003600001527983 */ /* 0x000f340000300a00 */
[----:B------:R5:W-:Y:S01]  /*1e450*/  @P6 STG.E.U8 desc[UR24][R84.64], R73 ;  /* 0x0000004954006986 */ /* 0x000be2000c101118 */
[----:B-1----:R-:W-:Y:S01]  /*1e460*/  ISETP.GE.AND P6, PT, R76, UR4, PT ;  /* 0x000000044c007c0c */ /* 0x002fe2000bfc6270 */
[----:B------:R-:W1:Y:S01]  /*1e470*/  LDCU UR4, c[0x0][0x398] ;  /* 0x00007300ff0477ac */ /* 0x000e620008000800 */
[----:B-----5:R-:W-:Y:S01]  /*1e480*/  PRMT R73, R73, 0x9910, RZ ;  /* 0x0000991049497816 */ /* 0x020fe200000000ff */
[----:B------:R-:W5:Y:S04]  /*1e490*/  LDL.LU.64 R84, [R1+0x358] ;  /* 0x0003580001547983 */ /* 0x000f680000300a00 */
[----:B------:R-:W2:Y:S01]  /*1e4a0*/  LDL.LU.64 R76, [R1+0x350] ;  /* 0x00035000014c7983 */ /* 0x000ea20000300a00 */
[----:B-1----:R-:W-:Y:S01]  /*1e4b0*/  ISETP.LT.AND P0, PT, R3, UR4, !P0 ;  /* 0x0000000403007c0c */ /* 0x002fe2000c701270 */
[----:B------:R-:W1:-:S12]  /*1e4c0*/  LDCU UR4, c[0x0][0x39c] ;  /* 0x00007380ff0477ac */ /* 0x000e580008000800 */
[----:B------:R1:W-:Y:S01]  /*1e4d0*/  @P0 STG.E.U8 desc[UR24][R88.64], R72 ;  /* 0x0000004858000986 */ /* 0x0003e2000c101118 */
[----:B0-----:R-:W-:Y:S01]  /*1e4e0*/  ISETP.LT.AND P0, PT, R2, UR6, !P2 ;  /* 0x0000000602007c0c */ /* 0x001fe2000d701270 */
[----:B------:R-:W0:Y:S01]  /*1e4f0*/  LDCU UR6, c[0x0][0x398] ;  /* 0x00007300ff0677ac */ /* 0x000e220008000800 */
[----:B-1----:R-:W-:-:S11]  /*1e500*/  SHF.R.S32.HI R88, RZ, 0x8, R73 ;  /* 0x00000008ff587819 */ /* 0x002fd60000011449 */
[----:B------:R1:W-:Y:S04]  /*1e510*/  @P0 STG.E.U8 desc[UR24][R90.64], R88 ;  /* 0x000000585a000986 */ /* 0x0003e8000c101118 */
[----:B-1----:R-:W4:Y:S01]  /*1e520*/  LDL.LU R91, [R1+0x764] ;  /* 0x00076400015b7983 */ /* 0x002f220000300800 */
[----:B------:R-:W-:Y:S01]  /*1e530*/  VIADD R73, R0, 0x15 ;  /* 0x0000001500497836 */ /* 0x000fe20000000000 */
[----:B------:R-:W-:Y:S02]  /*1e540*/  PRMT R72, R72, 0x9910, RZ ;  /* 0x0000991048487816 */ /* 0x000fe400000000ff */
[----:B------:R-:W2:Y:S02]  /*1e550*/  LDL.LU.64 R88, [R1+0x348] ;  /* 0x0003480001587983 */ /* 0x000ea40000300a00 */
[----:B------:R-:W-:Y:S01]  /*1e560*/  ISETP.GE.AND P0, PT, R73, UR4, PT ;  /* 0x0000000449007c0c */ /* 0x000fe2000bf06270 */
[----:B------:R-:W1:Y:S01]  /*1e570*/  LDCU UR4, c[0x0][0x398] ;  /* 0x00007300ff0477ac */ /* 0x000e620008000800 */
[----:B------:R-:W-:-:S02]  /*1e580*/  SHF.R.S32.HI R72, RZ, 0x8, R72 ;  /* 0x00000008ff487819 */ /* 0x000fc40000011448 */
[----:B-1----:R-:W-:Y:S01]  /*1e590*/  ISETP.LT.AND P2, PT, R3, UR4, !P2 ;  /* 0x0000000403007c0c */ /* 0x002fe2000d741270 */
[----:B------:R-:W1:-:S12]  /*1e5a0*/  LDCU UR4, c[0x0][0x39c] ;  /* 0x00007380ff0477ac */ /* 0x000e580008000800 */
[----:B---3--:R3:W-:Y:S01]  /*1e5b0*/  @P2 STG.E.U8 desc[UR24][R80.64], R72 ;  /* 0x0000004850002986 */ /* 0x0087e2000c101118 */
[----:B0-----:R-:W-:Y:S01]  /*1e5c0*/  ISETP.LT.AND P2, PT, R2, UR6, !P5 ;  /* 0x0000000602007c0c */ /* 0x001fe2000ef41270 */
[----:B------:R-:W0:Y:S02]  /*1e5d0*/  LDCU UR6, c[0x0][0x398] ;  /* 0x00007300ff0677ac */ /* 0x000e240008000800 */
[----:B---3--:R-:W3:Y:S01]  /*1e5e0*/  LDL.LU.64 R72, [R1+0x340] ;  /* 0x0003400001487983 */ /* 0x008ee20000300a00 */
[----:B------:R-:W-:-:S09]  /*1e5f0*/  VIADD R80, R0, 0x16 ;  /* 0x0000001600507836 */ /* 0x000fd20000000000 */
[----:B----4-:R4:W-:Y:S04]  /*1e600*/  @P2 STG.E.U8 desc[UR24][R82.64], R91 ;  /* 0x0000005b52002986 */ /* 0x0109e8000c101118 */
[----:B----4-:R-:W3:Y:S01]  /*1e610*/  LDL.LU R83, [R1+0x760] ;  /* 0x0007600001537983 */ /* 0x010ee20000300800 */
[----:B-1----:R-:W-:Y:S01]  /*1e620*/  ISETP.GE.AND P2, PT, R80, UR4, PT ;  /* 0x0000000450007c0c */ /* 0x002fe2000bf46270 */
[----:B------:R-:W1:Y:S02]  /*1e630*/  LDCU UR4, c[0x0][0x398] ;  /* 0x00007300ff0477ac */ /* 0x000e640008000800 */
[----:B------:R-:W4:Y:S01]  /*1e640*/  LDL.LU.64 R80, [R1+0x338] ;  /* 0x0003380001507983 */ /* 0x000f220000300a00 */
[----:B-1----:R-:W-:Y:S01]  /*1e650*/  ISETP.LT.AND P5, PT, R3, UR4, !P5 ;  /* 0x0000000403007c0c */ /* 0x002fe2000efa1270 */
[----:B------:R-:W1:-:S12]  /*1e660*/  LDCU UR4, c[0x0][0x39c] ;  /* 0x00007380ff0477ac */ /* 0x000e580008000800 */
[----:B-----5:R5:W-:Y:S04]  /*1e670*/  @P5 STG.E.U8 desc[UR24][R84.64], R69 ;  /* 0x0000004554005986 */ /* 0x020be8000c101118 */
[----:B-----5:R-:W5:Y:S01]  /*1e680*/  LDL.LU.64 R84, [R1+0x330] ;  /* 0x0003300001547983 */ /* 0x020f620000300a00 */
[----:B0-----:R-:W-:Y:S01]  /*1e690*/  ISETP.LT.AND P5, PT, R2, UR6, !P1 ;  /* 0x0000000602007c0c */ /* 0x001fe2000cfa1270 */
[----:B------:R-:W0:Y:S01]  /*1e6a0*/  LDCU UR6, c[0x0][0x398] ;  /* 0x00007300ff0677ac */ /* 0x000e220008000800 */
[----:B------:R-:W-:-:S04]  /*1e6b0*/  PRMT R82, R91, 0x9910, RZ ;  /* 0x000099105b527816 */ /* 0x000fc800000000ff */
[----:B------:R-:W-:-:S07]  /*1e6c0*/  SHF.R.S32.HI R90, RZ, 0x8, R82 ;  /* 0x00000008ff5a7819 */ /* 0x000fce0000011452 */
[----:B--2---:R2:W-:Y:S04]  /*1e6d0*/  @P5 STG.E.U8 desc[UR24][R76.64], R90 ;  /* 0x0000005a4c005986 */ /* 0x0045e8000c101118 */
[----:B--2---:R-:W2:Y:S04]  /*1e6e0*/  LDL.LU.64 R76, [R1+0x758] ;  /* 0x00075800014c7983 */ /* 0x004ea80000300a00 */
[----:B------:R-:W2:Y:S01]  /*1e6f0*/  LDL.LU.64 R90, [R1+0x328] ;  /* 0x00032800015a7983 */ /* 0x000ea20000300a00 */
[----:B------:R-:W-:-:S05]  /*1e700*/  VIADD R82, R0, 0x17 ;  /* 0x0000001700527836 */ /* 0x000fca0000000000 */
[----:B-1----:R-:W-:Y:S01]  /*1e710*/  ISETP.GE.AND P5, PT, R82, UR4, PT ;  /* 0x0000000452007c0c */ /* 0x002fe2000bfa6270 */
[----:B------:R-:W1:Y:S01]  /*1e720*/  LDCU UR4, c[0x0][0x398] ;  /* 0x00007300ff0477ac */ /* 0x000e620008000800 */
[----:B------:R-:W-:-:S04]  /*1e730*/  PRMT R69, R69, 0x9910, RZ ;  /* 0x0000991045457816 */ /* 0x000fc800000000ff */
[----:B------:R-:W-:Y:S02]  /*1e740*/  SHF.R.S32.HI R69, RZ, 0x8, R69 ;  /* 0x00000008ff457819 */ /* 0x000fe40000011445 */
[----:B-1----:R-:W-:Y:S01]  /*1e750*/  ISETP.LT.AND P1, PT, R3, UR4, !P1 ;  /* 0x0000000403007c0c */ /* 0x002fe2000cf21270 */
[----:B------:R-:W1:-:S12]  /*1e760*/  LDCU UR4, c[0x0][0x39c] ;  /* 0x00007380ff0477ac */ /* 0x000e580008000800 */
[----:B------:R1:W-:Y:S01]  /*1e770*/  @P1 STG.E.U8 desc[UR24][R88.64], R69 ;  /* 0x0000004558001986 */ /* 0x0003e2000c101118 */
[----:B0-----:R-:W-:Y:S01]  /*1e780*/  ISETP.LT.AND P1, PT, R2, UR6, !P3 ;  /* 0x0000000602007c0c */ /* 0x001fe2000df21270 */
[----:B------:R-:W0:Y:S01]  /*1e790*/  LDCU UR6, c[0x0][0x398] ;  /* 0x00007300ff0677ac */ /* 0x000e220008000800 */
[----:B-1----:R-:W-:Y:S01]  /*1e7a0*/  VIADD R69, R0, 0x18 ;  /* 0x0000001800457836 */ /* 0x002fe20000000000 */
[----:B------:R-:W2:Y:S10]  /*1e7b0*/  LDL.LU.64 R88, [R1+0x320] ;  /* 0x0003200001587983 */ /* 0x000eb40000300a00 */
[----:B---3--:R1:W-:Y:S01]  /*1e7c0*/  @P1 STG.E.U8 desc[UR24][R72.64], R83 ;  /* 0x0000005348001986 */ /* 0x0083e2000c101118 */
[----:B------:R-:W-:Y:S01]  /*1e7d0*/  ISETP.GE.AND P1, PT, R69, UR4, PT ;  /* 0x0000000445007c0c */ /* 0x000fe2000bf26270 */
[----:B------:R-:W3:Y:S02]  /*1e7e0*/  LDCU UR4, c[0x0][0x398] ;  /* 0x00007300ff0477ac */ /* 0x000ee40008000800 */
[----:B-1----:R-:W2:Y:S01]  /*1e7f0*/  LDL.LU.64 R72, [R1+0x318] ;  /* 0x0003180001487983 */ /* 0x002ea20000300a00 */
[----:B---3--:R-:W-:Y:S01]  /*1e800*/  ISETP.LT.AND P3, PT, R3, UR4, !P3 ;  /* 0x0000000403007c0c */ /* 0x008fe2000df61270 */
[----:B------:R-:W1:Y:S01]  /*1e810*/  LDCU UR4, c[0x0][0x39c] ;  /* 0x00007380ff0477ac */ /* 0x000e620008000800 */
[----:B------:R-:W-:-:S11]  /*1e820*/  PRMT R69, R83, 0x9910, RZ ;  /* 0x0000991053457816 */ /* 0x000fd600000000ff */
[----:B----4-:R3:W-:Y:S01]  /*1e830*/  @P3 STG.E.U8 desc[UR24][R80.64], R68 ;  /* 0x0000004450003986 */ /* 0x0107e2000c101118 */
[----:B0-----:R-:W-:Y:S01]  /*1e840*/  ISETP.LT.AND P3, PT, R2, UR6, !P4 ;  /* 0x0000000602007c0c */ /* 0x001fe2000e761270 */
[----:B------:R-:W0:Y:S01]  /*1e850*/  LDCU UR6, c[0x0][0x398] ;  /* 0x00007300ff0677ac */ /* 0x000e220008000800 */
[----:B------:R-:W-:Y:S01]  /*1e860*/  SHF.R.S32.HI R82, RZ, 0x8, R69 ;  /* 0x00000008ff527819 */ /* 0x000fe20000011445 */
[----:B------:R-:W-:Y:S01]  /*1e870*/  VIADD R69, R0, 0x19 ;  /* 0x0000001900457836 */ /* 0x000fe20000000000 */
[----:B---3--:R-:W-:Y:S01]  /*1e880*/  PRMT R68, R68, 0x9910, RZ ;  /* 0x0000991044447816 */ /* 0x008fe200000000ff */
[----:B------:R-:W3:Y:S08]  /*1e890*/  LDL.LU.64 R80, [R1+0x310] ;  /* 0x0003100001507983 */ /* 0x000ef00000300a00 */
[----:B-----5:R4:W-:Y:S01]  /*1e8a0*/  @P3 STG.E.U8 desc[UR24][R84.64], R82 ;  /* 0x0000005254003986 */ /* 0x0209e2000c101118 */
[----:B-1----:R-:W-:Y:S01]  /*1e8b0*/  ISETP.GE.AND P3, PT, R69, UR4, PT ;  /* 0x0000000445007c0c */ /* 0x002fe2000bf66270 */
[----:B------:R-:W1:Y:S01]  /*1e8c0*/  LDCU UR4, c[0x0][0x398] ;  /* 0x00007300ff0477ac */ /* 0x000e620008000800 */
[----:B----4-:R-:W-:-:S02]  /*1e8d0*/  IMAD.MOV.U32 R82, RZ, RZ, R68 ;  /* 0x000000ffff527224 */ /* 0x010fc400078e0044 */
[----:B------:R-:W4:Y:S01]  /*1e8e0*/  LDL.LU.64 R68, [R1+0x308] ;  /* 0x0003080001447983 */ /* 0x000f220000300a00 */
[C---:B-1----:R-:W-:Y:S01]  /*1e8f0*/  ISETP.LT.AND P4, PT, R3.reuse, UR4, !P4 ;  /* 0x0000000403007c0c */ /* 0x042fe2000e781270 */
[----:B------:R-:W1:Y:S01]  /*1e900*/  LDCU UR4, c[0x0][0x39c] ;  /* 0x00007380ff0477ac */ /* 0x000e620008000800 */
[----:B------:R-:W-:Y:S02]  /*1e910*/  SHF.R.S32.HI R84, RZ, 0x8, R82 ;  /* 0x00000008ff547819 */ /* 0x000fe40000011452 */
[----:B------:R-:W5:Y:S09]  /*1e920*/  LDL.LU.64 R82, [R1+0x2f8] ;  /* 0x0002f80001527983 */ /* 0x000f720000300a00 */
[----:B--2---:R2:W-:Y:S04]  /*1e930*/  @P4 STG.E.U8 desc[UR24][R90.64], R84 ;  /* 0x000000545a004986 */ /* 0x0045e8000c101118 */
[----:B--2---:R-:W2:Y:S01]  /*1e940*/  LDL.LU R90, [R1+0x750] ;  /* 0x00075000015a7983 */ /* 0x004ea20000300800 */
[----:B0-----:R-:W-:Y:S01]  /*1e950*/  ISETP.LT.AND P4, PT, R2, UR6, !P6 ;  /* 0x0000000602007c0c */ /* 0x001fe2000f781270 */
[----:B------:R-:W-:Y:S01]  /*1e960*/  VIADD R84, R0, 0x1a ;  /* 0x0000001a00547836 */ /* 0x000fe20000000000 */
[----:B------:R-:W0:Y:S11]  /*1e970*/  LDCU UR6, c[0x0][0x398] ;  /* 0x00007300ff0677ac */ /* 0x000e360008000800 */
[----:B--2---:R2:W-:Y:S04]  /*1e980*/  @P4 STG.E.U8 desc[UR24][R88.64], R90 ;  /* 0x0000005a58004986 */ /* 0x0045e8000c101118 */
[----:B--2---:R-:W5:Y:S01]  /*1e990*/  LDL.LU.64 R88, [R1+0x748] ;  /* 0x0007480001587983 */ /* 0x004f620000300a00 */
[----:B-1----:R-:W-:Y:S01]  /*1e9a0*/  ISETP.GE.AND P4, PT, R84, UR4, PT ;  /* 0x0000000454007c0c */ /* 0x002fe2000bf86270 */
[----:B------:R-:W1:Y:S02]  /*1e9b0*/  LDCU UR4, c[0x0][0x398] ;  /* 0x00007300ff0477ac */ /* 0x000e640008000800 */
[----:B------:R-:W2:Y:S01]  /*1e9c0*/  LDL.LU.64 R84, [R1+0x2f0] ;  /* 0x0002f00001547983 */ /* 0x000ea20000300a00 */
[----:B-1----:R-:W-:Y:S01]  /*1e9d0*/  ISETP.LT.AND P6, PT, R3, UR4, !P6 ;  /* 0x0000000403007c0c */ /* 0x002fe2000f7c1270 */
[----:B------:R-:W1:-:S12]  /*1e9e0*/  LDCU UR4, c[0x0][0x39c] ;  /* 0x00007380ff0477ac */ /* 0x000e580008000800 */
[----:B------:R0:W-:Y:S04]  /*1e9f0*/  @P6 STG.E.U8 desc[UR24][R72.64], R92 ;  /* 0x0000005c48006986 */ /* 0x0001e8000c101118 */
[----:B0-----:R-:W2:Y:S01]  /*1ea00*/  LDL.LU.64 R72, [R1+0x2e8] ;  /* 0x0002e80001487983 */ /* 0x001ea20000300a00 */
[----:B------:R-:W-:Y:S01]  /*1ea10*/  ISETP.LT.AND P6, PT, R2, UR6, !P0 ;  /* 0x0000000602007c0c */ /* 0x000fe2000c7c1270 */
[----:B------:R-:W0:Y:S01]  /*1ea20*/  LDCU UR6, c[0x0][0x398] ;  /* 0x00007300ff0677ac */ /* 0x000e220008000800 */
[----:B------:R-:W-:-:S04]  /*1ea30*/  PRMT R90, R90, 0x9910, RZ ;  /* 0x000099105a5a7816 */ /* 0x000fc800000000ff */
[----:B------:R-:W-:Y:S01]  /*1ea40*/  SHF.R.S32.HI R91, RZ, 0x8, R90 ;  /* 0x00000008ff5b7819 */ /* 0x000fe2000001145a */
[----:B------:R-:W-:-:S06]  /*1ea50*/  VIADD R90, R0, 0x1b ;  /* 0x0000001b005a7836 */ /* 0x000fcc0000000000 */
[----:B---3--:R3:W-:Y:S01]  /*1ea60*/  @P6 STG.E.U8 desc[UR24][R80.64], R91 ;  /* 0x0000005b50006986 */ /* 0x0087e2000c101118 */
[----:B-1----:R-:W-:Y:S01]  /*1ea70*/  ISETP.GE.AND P6, PT, R90, UR4, PT ;  /* 0x000000045a007c0c */ /* 0x002fe2000bfc6270 */
[----:B------:R-:W1:Y:S02]  /*1ea80*/  LDCU UR4, c[0x0][0x398] ;  /* 0x00007300ff0477ac */ /* 0x000e640008000800 */
[----:B---3--:R-:W3:Y:S04]  /*1ea90*/  LDL.LU.64 R80, [R1+0x740] ;  /* 0x0007400001507983 */ /* 0x008ee80000300a00 */
[----:B------:R-:W3:Y:S01]  /*1eaa0*/  LDL.LU.64 R90, [R1+0x2e0] ;  /* 0x0002e000015a7983 */ /* 0x000ee20000300a00 */
[----:B-1----:R-:W-:Y:S01]  /*1eab0*/  ISETP.LT.AND P0, PT, R3, UR4, !P0 ;  /* 0x0000000403007c0c */ /* 0x002fe2000c701270 */
[----:B------:R-:W1:Y:S01]  /*1eac0*/  LDCU UR4, c[0x0][0x39c] ;  /* 0x00007380ff0477ac */ /* 0x000e620008000800 */
[----:B------:R-:W-:-:S04]  /*1ead0*/  PRMT R92, R92, 0x9910, RZ ;  /* 0x000099105c5c7816 */ /* 0x000fc800000000ff */
[----:B------:R-:W-:-:S07]  /*1eae0*/  SHF.R.S32.HI R92, RZ, 0x8, R92 ;  /* 0x00000008ff5c7819 */ /* 0x000fce000001145c */
[----:B----4-:R4:W-:Y:S01]  /*1eaf0*/  @P0 STG.E.U8 desc[UR24][R68.64], R92 ;  /* 0x0000005c44000986 */ /* 0x0109e2000c101118 */
[----:B0-----:R-:W-:Y:S01]  /*1eb00*/  ISETP.LT.AND P0, PT, R2, UR6, !P2 ;  /* 0x0000000602007c0c */ /* 0x001fe2000d701270 */
[----:B------:R-:W0:Y:S01]  /*1eb10*/  LDCU UR6, c[0x0][0x398] ;  /* 0x00007300ff0677ac */ /* 0x000e220008000800 */
[----:B----4-:R-:W-:Y:S01]  /*1eb20*/  VIADD R92, R0, 0x1c ;  /* 0x0000001c005c7836 */ /* 0x010fe20000000000 */
[----:B------:R-:W4:Y:S10]  /*1eb30*/  LDL.LU.64 R68, [R1+0x738] ;  /* 0x0007380001447983 */ /* 0x000f340000300a00 */
[----:B-----5:R5:W-:Y:S01]  /*1eb40*/  @P0 STG.E.U8 desc[UR24][R82.64], R89 ;  /* 0x0000005952000986 */ /* 0x020be2000c101118 */
[----:B-1----:R-:W-:Y:S01]  /*1eb50*/  ISETP.GE.AND P0, PT, R92, UR4, PT ;  /* 0x000000045c007c0c */ /* 0x002fe2000bf06270 */
[----:B------:R-:W1:Y:S01]  /*1eb60*/  LDCU UR4, c[0x0][0x398] ;  /* 0x00007300ff0477ac */ /* 0x000e620008000800 */
[----:B-----5:R-:W-:Y:S01]  /*1eb70*/  PRMT R89, R89, 0x9910, RZ ;  /* 0x0000991059597816 */ /* 0x020fe200000000ff */
[----:B------:R-:W5:Y:S01]  /*1eb80*/  LDL.LU.64 R82, [R1+0x730] ;  /* 0x0007300001527983 */ /* 0x000f620000300a00 */
[----:B-1----:R-:W-:Y:S01]  /*1eb90*/  ISETP.LT.AND P2, PT, R3, UR4, !P2 ;  /* 0x0000000403007c0c */ /* 0x002fe2000d741270 */
[----:B------:R-:W1:Y:S01]  /*1eba0*/  LDCU UR4, c[0x0][0x39c] ;  /* 0x00007380ff0477ac */ /* 0x000e620008000800 */
[----:B------:R-:W-:Y:S01]  /*1ebb0*/  SHF.R.S32.HI R89, RZ, 0x8, R89 ;  /* 0x00000008ff597819 */ /* 0x000fe20000011459 */
[----:B------:R-:W-:-:S10]  /*1ebc0*/  VIADD R92, R0, 0x1d ;  /* 0x0000001d005c7836 */ /* 0x000fd40000000000 */
[----:B--2---:R2:W-:Y:S01]  /*1ebd0*/  @P2 STG.E.U8 desc[UR24][R84.64], R93 ;  /* 0x0000005d54002986 */ /* 0x0045e2000c101118 */
[----:B0-----:R-:W-:Y:S01]  /*1ebe0*/  ISETP.LT.AND P2, PT, R2, UR6, !P5 ;  /* 0x0000000602007c0c */ /* 0x001fe2000ef41270 */
[----:B------:R-:W0:Y:S01]  /*1ebf0*/  LDCU UR6, c[0x0][0x398] ;  /* 0x00007300ff0677ac */ /* 0x000e220008000800 */
[----:B--2---:R-:W-:Y:S01]  /*1ec00*/  PRMT R93, R93, 0x9910, RZ ;  /* 0x000099105d5d7816 */ /* 0x004fe200000000ff */
[----:B------:R-:W2:Y:S10]  /*1ec10*/  LDL.LU.64 R84, [R1+0x728] ;  /* 0x0007280001547983 */ /* 0x000eb40000300a00 */
[----:B------:R0:W-:Y:S01]  /*1ec20*/  @P2 STG.E.U8 desc[UR24][R72.64], R89 ;  /* 0x0000005948002986 */ /* 0x0001e2000c101118 */
[----:B-1----:R-:W-:Y:S01]  /*1ec30*/  ISETP.GE.AND P2, PT, R92, UR4, PT ;  /* 0x000000045c007c0c */ /* 0x002fe2000bf46270 */
[----:B------:R-:W1:Y:S01]  /*1ec40*/  LDCU UR4, c[0x0][0x398] ;  /* 0x00007300ff0477ac */ /* 0x000e620008000800 */
[----:B------:R-:W-:Y:S01]  /*1ec50*/  SHF.R.S32.HI R93, RZ, 0x8, R93 ;  /* 0x00000008ff5d7819 */ /* 0x000fe2000001145d */
[----:B0-----:R-:W2:Y:S04]  /*1ec60*/  LDL.LU.64 R72, [R1+0x720] ;  /* 0x0007200001487983 */ /* 0x001ea80000300a00 */
[----:B------:R-:W2:Y:S01]  /*1ec70*/  LDL.LU R89, [R1+0x71c] ;  /* 0x00071c0001597983 */ /* 0x000ea20000300800 */
[----:B-1----:R-:W-:-:S03]  /*1ec80*/  ISETP.LT.AND P5, PT, R3, UR4, !P5 ;  /* 0x0000000403007c0c */ /* 0x002fc6000efa1270 */
[----:B------:R-:W2:Y:S01]  /*1ec90*/  LDL.LU R92, [R1+0x718] ;  /* 0x00071800015c7983 */ /* 0x000ea20000300800 */
[----:B------:R-:W0:Y:S09]  /*1eca0*/  LDCU UR4, c[0x0][0x39c] ;  /* 0x00007380ff0477ac */ /* 0x000e320008000800 */
[----:B---3--:R1:W-:Y:S04]  /*1ecb0*/  @P5 STG.E.U8 desc[UR24][R90.64], R93 ;  /* 0x0000005d5a005986 */ /* 0x0083e8000c101118 */
[----:B-1----:R-:W3:Y:S04]  /*1ecc0*/  LDL.LU.64 R90, [R1+0x710] ;  /* 0x00071000015a7983 */ /* 0x002ee80000300a00 */
[----:B------:R-:W2:Y:S01]  /*1ecd0*/  LDL.LU R93, [R1+0x708] ;  /* 0x00070800015d7983 */ /* 0x000ea20000300800 */
[----:B------:R-:W-:Y:S01]  /*1ece0*/  ISETP.LT.AND P5, PT, R2, UR6, !P1 ;  /* 0x0000000602007c0c */ /* 0x000fe2000cfa1270 */
[----:B------:R-:W1:-:S12]  /*1ecf0*/  LDCU UR6, c[0x0][0x398] ;  /* 0x00007300ff0677ac */ /* 0x000e580008000800 */
[----:B--2---:R2:W-:Y:S02]  /*1ed00*/  @P5 STG.E.U8 desc[UR24][R92.64], R77 ;  /* 0x0000004d5c005986 */ /* 0x0045e4000c101118 */
[----:B--2---:R-:W-:-:S05]  /*1ed10*/  VIADD R93, R0, 0x1e ;  /* 0x0000001e005d7836 */ /* 0x004fca0000000000 */
[----:B0-----:R-:W-:Y:S01]  /*1ed20*/  ISETP.GE.AND P5, PT, R93, UR4, PT ;  /* 0x000000045d007c0c */ /* 0x001fe2000bfa6270 */
[----:B------:R-:W0:Y:S02]  /*1ed30*/  LDCU UR4, c[0x0][0x398] ;  /* 0x00007300ff0477ac */ /* 0x000e240008000800 */
[----:B0-----:R-:W-:Y:S01]  /*1ed40*/  ISETP.LT.AND P1, PT, R3, UR4, !P1 ;  /* 0x0000000403007c0c */ /* 0x001fe2000cf21270 */
[----:B------:R-:W0:-:S12]  /*1ed50*/  LDCU UR4, c[0x0][0x39c] ;  /* 0x00007380ff0477ac */ /* 0x000e180008000800 */
[----:B---3--:R2:W-:Y:S02]  /*1ed60*/  @P1 STG.E.U8 desc[UR24][R90.64], R75 ;  /* 0x0000004b5a001986 */ /* 0x0085e4000c101118 */
[----:B--2---:R-:W-:Y:S02]  /*1ed70*/  PRMT R91, R77, 0x9910, RZ ;  /* 0x000099104d5b7816 */ /* 0x004fe400000000ff */
[----:B------:R-:W2:Y:S01]  /*1ed80*/  LDL.LU R77, [R1+0x704] ;  /* 0x00070400014d7983 */ /* 0x000ea20000300800 */
[----:B-1----:R-:W-:Y:S01]  /*1ed90*/  ISETP.LT.AND P1, PT, R2, UR6, !P3 ;  /* 0x0000000602007c0c */ /* 0x002fe2000df21270 */
[----:B------:R-:W-:Y:S01]  /*1eda0*/  VIADD R90, R0, 0x1f ;  /* 0x0000001f005a7836 */ /* 0x000fe20000000000 */
[----:B------:R-:W-:Y:S01]  /*1edb0*/  SHF.R.S32.HI R91, RZ, 0x8, R91 ;  /* 0x00000008ff5b7819 */ /* 0x000fe2000001145b */
[----:B------:R-:W3:Y:S01]  /*1edc0*/  LDL.LU.64 R92, [R1+0x300] ;  /* 0x00030000015c7983 */ /* 0x000ee20000300a00 */
[----:B------:R-:W1:Y:S09]  /*1edd0*/  LDCU UR6, c[0x0][0x398] ;  /* 0x00007300ff0677ac */ /* 0x000e720008000800 */
[----:B------:R1:W-:Y:S01]  /*1ede0*/  @P1 STG.E.U8 desc[UR24][R88.64], R91 ;  /* 0x0000005b58001986 */ /* 0x0003e2000c101118 */
[----:B0-----:R-:W-:Y:S01]  /*1edf0*/  ISETP.GE.AND P1, PT, R90, UR4, PT ;  /* 0x000000045a007c0c */ /* 0x001fe2000bf26270 */
[----:B------:R-:W0:Y:S01]  /*1ee00*/  LDCU UR4, c[0x0][0x398] ;  /* 0x00007300ff0477ac */ /* 0x000e220008000800 */
[----:B-1----:R-:W-:Y:S01]  /*1ee10*/  PRMT R88, R75, 0x9910, RZ ;  /* 0x000099104b587816 */ /* 0x002fe200000000ff */
[----:B------:R-:W3:Y:S01]  /*1ee20*/  LDL.LU R91, [R1+0x25c] ;  /* 0x00025c00015b7983 */ /* 0x000ee20000300800 */
[----:B0-----:R-:W-:-:S03]  /*1ee30*/  ISETP.LT.AND P3, PT, R3, UR4, !P3 ;  /* 0x0000000403007c0c */ /* 0x001fc6000df61270 */
[----:B------:R-:W3:Y:S01]  /*1ee40*/  LDL.LU R89, [R1+0x6c] ;  /* 0x00006c0001597983 */ /* 0x000ee20000300800 */
[----:B------:R-:W-:Y:S01]  /*1ee50*/  SHF.R.S32.HI R88, RZ, 0x8, R88 ;  /* 0x00000008ff587819 */ /* 0x000fe20000011458 */
[----:B------:R-:W0:Y:S02]  /*1ee60*/  LDCU UR4, c[0x0][0x398] ;  /* 0x00007300ff0477ac */ /* 0x000e240008000800 */
[----:B------:R-:W3:Y:S04]  /*1ee70*/  LDL.LU R90, [R1+0x254] ;  /* 0x00025400015a7983 */ /* 0x000ee80000300800 */
[----:B------:R-:W3:Y:S04]  /*1ee80*/  LDL.LU R75, [R1+0x700] ;  /* 0x00070000014b7983 */ /* 0x000ee80000300800 */
[----:B--2---:R1:W-:Y:S04]  /*1ee90*/  @P3 STG.E.U8 desc[UR24][R76.64], R88 ;  /* 0x000000584c003986 */ /* 0x0043e8000c101118 */
[----:B-1----:R-:W2:Y:S04]  /*1eea0*/  LDL.LU R88, [R1+0x250] ;  /* 0x0002500001587983 */ /* 0x002ea80000300800 */
[----:B------:R-:W4:Y:S04]  /*1eeb0*/  LDL.LU R76, [R1+0x258] ;  /* 0x00025800014c7983 */ /* 0x000f280000300800 */
[----:B------:R-:W4:Y:S01]  /*1eec0*/  LDL.LU R77, [R1+0x68] ;  /* 0x00006800014d7983 */ /* 0x000f220000300800 */
[----:B------:R-:W-:Y:S01]  /*1eed0*/  ISETP.LT.AND P3, PT, R2, UR6, !P4 ;  /* 0x0000000602007c0c */ /* 0x000fe2000e761270 */
[----:B------:R-:W1:-:S12]  /*1eee0*/  LDCU UR6, c[0x0][0x39c] ;  /* 0x00007380ff0677ac */ /* 0x000e580008000800 */
[----:B---3--:R3:W-:Y:S02]  /*1eef0*/  @P3 STG.E.U8 desc[UR24][R74.64], R86 ;  /* 0x000000564a003986 */ /* 0x0087e4000c101118 */
[----:B---3--:R-:W-:Y:S02]  /*1ef00*/  PRMT R75, R86, 0x9910, RZ ;  /* 0x00009910564b7816 */ /* 0x008fe400000000ff */
[----:B------:R-:W3:Y:S01]  /*1ef10*/  LDL.LU R86, [R1+0x6fc] ;  /* 0x0006fc0001567983 */ /* 0x000ee20000300800 */
[----:B0-----:R-:W-:Y:S01]  /*1ef20*/  ISETP.LT.AND P4, PT, R3, UR4, !P4 ;  /* 0x0000000403007c0c */ /* 0x001fe2000e781270 */
[----:B------:R-:W0:Y:S01]  /*1ef30*/  LDCU UR4, c[0x0][0x39c] ;  /* 0x00007380ff0477ac */ /* 0x000e220008000800 */
[----:B--2---:R-:W-:Y:S02]  /*1ef40*/  F2FP.SATFINITE.E4M3.F32.PACK_AB_MERGE_C R90, R90, R88, RZ ;  /* 0x000000585a5a723e */ /* 0x004fe400048070ff */
[----:B----4-:R-:W-:Y:S02]  /*1ef50*/  F2FP.SATFINITE.E4M3.F32.PACK_AB_MERGE_C R88, R89, R77, RZ ;  /* 0x0000004d5958723e */ /* 0x010fe400048070ff */
[----:B------:R-:W-:-:S02]  /*1ef60*/  F2FP.SATFINITE.E4M3.F32.PACK_AB_MERGE_C R89, R73, R72, RZ ;  /* 0x000000484959723e */ /* 0x000fc400048070ff */
[----:B------:R-:W2:Y:S04]  /*1ef70*/  LDL.LU R72, [R1+0x6f8] ;  /* 0x0006f80001487983 */ /* 0x000ea80000300800 */
[----:B------:R-:W2:Y:S01]  /*1ef80*/  LDL.LU R73, [R1+0x6f4] ;  /* 0x0006f40001497983 */ /* 0x000ea20000300800 */
[----:B------:R-:W-:Y:S01]  /*1ef90*/  F2FP.SATFINITE.E4M3.F32.PACK_AB_MERGE_C R91, R91, R76, RZ ;  /* 0x0000004c5b5b723e */ /* 0x000fe200048070ff */
[----:B------:R-:W-:Y:S02]  /*1efa0*/  VIADD R76, R87, UR30 ;  /* 0x0000001e574c7c36 */ /* 0x000fe40008000000 */
[----:B------:R-:W3:Y:S04]  /*1efb0*/  LDL.LU R87, [R1+0x6f0] ;  /* 0x0006f00001577983 */ /* 0x000ee80000300800 */
[----:B------:R4:W-:Y:S04]  /*1efc0*/  @P4 STG.E.U8 desc[UR24][R92.64], R88 ;  /* 0x000000585c004986 */ /* 0x0009e8000c101118 */
[----:B----4-:R-:W4:Y:S04]  /*1efd0*/  LDL.LU R92, [R1+0x78] ;  /* 0x00007800015c7983 */ /* 0x010f280000300800 */
[----:B------:R-:W4:Y:S01]  /*1efe0*/  LDL.LU R93, [R1+0x7c] ;  /* 0x00007c00015d7983 */ /* 0x000f220000300800 */
[----:B------:R-:W-:Y:S01]  /*1eff0*/  ISETP.LT.AND P3, PT, R2, UR9, !P6 ;  /* 0x0000000902007c0c */ /* 0x000fe2000f761270 */
[----:B------:R-:W0:Y:S01]  /*1f000*/  LDCU UR9, c[0x0][0x398] ;  /* 0x00007300ff0977ac */ /* 0x000e220008000800 */
[----:B------:R-:W-:-:S02]  /*1f010*/  SHF.R.S32.HI R75, RZ, 0x8, R75 ;  /* 0x00000008ff4b7819 */ /* 0x000fc4000001144b */
[----:B------:R-:W-:Y:S02]  /*1f020*/  SHF.R.S32.HI R77, RZ, 0x1f, R76 ;  /* 0x0000001fff4d7819 */ /* 0x000fe4000001144c */
[----:B------:R-:W-:Y:S02]  /*1f030*/  IADD3 R74, P4, PT, R76, R69, RZ ;  /* 0x000000454c4a7210 */ /* 0x000fe40007f9e0ff */
[----:B------:R-:W-:Y:S01]  /*1f040*/  ISETP.LT.AND P6, PT, R3, UR10, !P6 ;  /* 0x0000000a03007c0c */ /* 0x000fe2000f7c1270 */
[----:B------:R-:W0:Y:S01]  /*1f050*/  LDCU UR10, c[0x0][0x398] ;  /* 0x00007300ff0a77ac */ /* 0x000e220008000800 */
[----:B------:R-:W-:-:S04]  /*1f060*/  PRMT R88, R88, 0x9910, RZ ;  /* 0x0000991058587816 */ /* 0x000fc800000000ff */
[----:B------:R-:W-:Y:S01]  /*1f070*/  SHF.R.S32.HI R88, RZ, 0x8, R88 ;  /* 0x00000008ff587819 */ /* 0x000fe20000011458 */
[----:B--2---:R2:W-:Y:S02]  /*1f080*/  @P3 STG.E.U8 desc[UR24][R72.64], R75 ;  /* 0x0000004b48003986 */ /* 0x0045e4000c101118 */
[----:B--2---:R-:W-:Y:S01]  /*1f090*/  IADD3 R72, P3, PT, R76, R70, RZ ;  /* 0x000000464c487210 */ /* 0x004fe20007f7e0ff */
[----:B------:R-:W-:-:S04]  /*1f0a0*/  IMAD.X R75, R77, 0x1, R68, P4 ;  /* 0x000000014d4b7824 */ /* 0x000fc800020e0644 */
[----:B------:R-:W-:Y:S01]  /*1f0b0*/  IMAD.X R73, R77, 0x1, R71, P3 ;  /* 0x000000014d497824 */ /* 0x000fe200018e0647 */
[----:B------:R-:W-:Y:S01]  /*1f0c0*/  ISETP.LT.AND P3, PT, R2, UR12, !P0 ;  /* 0x0000000c02007c0c */ /* 0x000fe2000c761270 */
[C---:B------:R-:W-:Y:S01]  /*1f0d0*/  VIADD R77, R0.reuse, 0x20 ;  /* 0x00000020004d7836 */ /* 0x040fe20000000000 */
[----:B------:R-:W-:Y:S01]  /*1f0e0*/  ISETP.LT.AND P4, PT, R3, UR14, !P0 ;  /* 0x0000000e03007c0c */ /* 0x000fe2000c781270 */
[----:B---3--:R2:W-:Y:S01]  /*1f0f0*/  @P6 STG.E.U8 desc[UR24][R86.64], R88 ;  /* 0x0000005856006986 */ /* 0x0085e2000c101118 */
[----:B------:R-:W3:Y:S02]  /*1f100*/  LDCU UR12, c[0x0][0x398] ;  /* 0x00007300ff0c77ac */ /* 0x000ee40008000800 */
[----:B0-----:R-:W-:Y:S01]  /*1f110*/  ISETP.GE.AND P0, PT, R77, UR4, PT ;  /* 0x000000044d007c0c */ /* 0x001fe2000bf06270 */
[----:B------:R-:W-:Y:S01]  /*1f120*/  VIADD R77, R0, 0x21 ;  /* 0x00000021004d7836 */ /* 0x000fe20000000000 */
[----:B------:R-:W0:Y:S04]  /*1f130*/  LDCU UR4, c[0x0][0x39c] ;  /* 0x00007380ff0477ac */ /* 0x000e280008000800 */
[----:B-1----:R-:W-:Y:S01]  /*1f140*/  ISETP.GE.AND P6, PT, R77, UR6, PT ;  /* 0x000000064d007c0c */ /* 0x002fe2000bfc6270 */
[----:B------:R-:W-:Y:S01]  /*1f150*/  @P3 STG.E.U8 desc[UR24][R84.64], R90 ;  /* 0x0000005a54003986 */ /* 0x000fe2000c101118 */
[----:B------:R-:W-:Y:S01]  /*1f160*/  PRMT R77, R90, 0x9910, RZ ;  /* 0x000099105a4d7816 */ /* 0x000fe200000000ff */
[----:B------:R-:W1:Y:S01]  /*1f170*/  LDCU UR14, c[0x0][0x398] ;  /* 0x00007300ff0e77ac */ /* 0x000e620008000800 */
[----:B------:R-:W-:Y:S01]  /*1f180*/  ISETP.LT.AND P3, PT, R2, UR16, !P2 ;  /* 0x0000001002007c0c */ /* 0x000fe2000d761270 */
[----:B-----5:R5:W-:Y:S01]  /*1f190*/  @P4 STG.E.U8 desc[UR24][R82.64], R89 ;  /* 0x0000005952004986 */ /* 0x020be2000c101118 */
[----:B------:R-:W-:Y:S01]  /*1f1a0*/  VIADD R76, R76, UR30 ;  /* 0x0000001e4c4c7c36 */ /* 0x000fe20008000000 */
[----:B------:R-:W0:Y:S02]  /*1f1b0*/  LDCU UR16, c[0x0][0x398] ;  /* 0x00007300ff1077ac */ /* 0x000e240008000800 */
[----:B--2---:R-:W2:Y:S01]  /*1f1c0*/  LDL.LU R86, [R1+0x260] ;  /* 0x0002600001567983 */ /* 0x004ea20000300800 */
[----:B------:R-:W0:Y:S03]  /*1f1d0*/  LDCU UR6, c[0x0][0x39c] ;  /* 0x00007380ff0677ac */ /* 0x000e260008000800 */
[----:B------:R-:W2:Y:S01]  /*1f1e0*/  LDL.LU R87, [R1+0x264] ;  /* 0x0002640001577983 */ /* 0x000ea20000300800 */
[----:B-----5:R-:W-:-:S05]  /*1f1f0*/  IMAD.MOV.U32 R82, RZ, RZ, R77 ;  /* 0x000000ffff527224 */ /* 0x020fca00078e004d */
[----:B------:R-:W-:-:S05]  /*1f200*/  SHF.R.S32.HI R82, RZ, 0x8, R82 ;  /* 0x00000008ff527819 */ /* 0x000fca0000011452 */
[----:B------:R4:W-:Y:S02]  /*1f210*/  @P3 STG.E.U8 desc[UR24][R80.64], R82 ;  /* 0x0000005250003986 */ /* 0x0009e4000c101118 */
[----:B----4-:R-:W-:Y:S02]  /*1f220*/  F2FP.SATFINITE.E4M3.F32.PACK_AB_MERGE_C R81, R93, R92, RZ ;  /* 0x0000005c5d51723e */ /* 0x010fe400048070ff */
[----:B------:R-:W4:Y:S04]  /*1f230*/  LDL.LU R92, [R1+0x80] ;  /* 0x00008000015c7983 */ /* 0x000f280000300800 */
[----:B------:R-:W4:Y:S01]  /*1f240*/  LDL.LU R93, [R1+0x84] ;  /* 0x00008400015d7983 */ /* 0x000f220000300800 */
[----:B------:R-:W-:Y:S02]  /*1f250*/  ISETP.LT.AND P2, PT, R3, UR9, !P2 ;  /* 0x0000000903007c0c */ /* 0x000fe4000d741270 */
[----:B------:R-:W-:Y:S01]  /*1f260*/  ISETP.LT.AND P4, PT, R2, UR10, !P5 ;  /* 0x0000000a02007c0c */ /* 0x000fe2000ef81270 */
[----:B------:R-:W-:Y:S01]  /*1f270*/  VIADD R77, R0, 0x22 ;  /* 0x00000022004d7836 */ /* 0x000fe20000000000 */
[----:B------:R-:W-:Y:S01]  /*1f280*/  PRMT R83, R89, 0x9910, RZ ;  /* 0x0000991059537816 */ /* 0x000fe200000000ff */
[----:B------:R-:W5:Y:S01]  /*1f290*/  LDCU UR9, c[0x0][0x398] ;  /* 0x00007300ff0977ac */ /* 0x000f620008000800 */
[----:B---3--:R-:W-:-:S02]  /*1f2a0*/  ISETP.LT.AND P5, PT, R3, UR12, !P5 ;  /* 0x0000000c03007c0c */ /* 0x008fc4000efa1270 */
[----:B------:R-:W-:Y:S01]  /*1f2b0*/  SHF.R.S32.HI R80, RZ, 0x8, R83 ;  /* 0x00000008ff507819 */ /* 0x000fe20000011453 */
[----:B------:R-:W3:Y:S01]  /*1f2c0*/  LDCU UR10, c[0x0][0x398] ;  /* 0x00007300ff0a77ac */ /* 0x000ee20008000800 */
[----:B0-----:R-:W-:Y:S01]  /*1f2d0*/  ISETP.GE.AND P3, PT, R77, UR4, PT ;  /* 0x000000044d007c0c */ /* 0x001fe2000bf66270 */
[----:B------:R-:W0:Y:S02]  /*1f2e0*/  LDCU UR4, c[0x0][0x39c] ;  /* 0x00007380ff0477ac */ /* 0x000e240008000800 */
[----:B------:R5:W-:Y:S01]  /*1f2f0*/  @P2 STG.E.U8 desc[UR24][R78.64], R80 ;  /* 0x000000504e002986 */ /* 0x000be2000c101118 */
[----:B------:R-:W0:Y:S03]  /*1f300*/  LDCU UR12, c[0x0][0x398] ;  /* 0x00007300ff0c77ac */ /* 0x000e260008000800 */
[----:B------:R3:W-:Y:S01]  /*1f310*/  @P4 STG.E.U8 desc[UR24][R74.64], R91 ;  /* 0x0000005b4a004986 */ /* 0x0007e2000c101118 */
[----:B-1----:R-:W-:Y:S01]  /*1f320*/  ISETP.LT.AND P4, PT, R2, UR14, !P1 ;  /* 0x0000000e02007c0c */ /* 0x002fe2000cf81270 */
[----:B------:R-:W-:Y:S01]  /*1f330*/  VIADD R77, R0, 0x23 ;  /* 0x00000023004d7836 */ /* 0x000fe20000000000 */
[----:B-----5:R-:W-:Y:S01]  /*1f340*/  PRMT R78, R91, 0x9910, RZ ;  /* 0x000099105b4e7816 */ /* 0x020fe200000000ff */
[----:B------:R1:W-:Y:S01]  /*1f350*/  @P5 STG.E.U8 desc[UR24][R72.64], R81 ;  /* 0x0000005148005986 */ /* 0x0003e2000c101118 */
[----:B------:R-:W-:Y:S01]  /*1f360*/  PRMT R79, R81, 0x9910, RZ ;  /* 0x00009910514f7816 */ /* 0x000fe200000000ff */
[----:B------:R-:W5:Y:S01]  /*1f370*/  LDCU UR14, c[0x0][0x398] ;  /* 0x00007300ff0e77ac */ /* 0x000f620008000800 */
[----:B---3--:R-:W-:-:S02]  /*1f380*/  IADD3 R74, P5, PT, R76, R69, RZ ;  /* 0x000000454c4a7210 */ /* 0x008fc40007fbe0ff */
[----:B------:R-:W-:Y:S02]  /*1f390*/  SHF.R.S32.HI R78, RZ, 0x8, R78 ;  /* 0x00000008ff4e7819 */ /* 0x000fe4000001144e */
[----:B-1----:R-:W-:-:S05]  /*1f3a0*/  SHF.R.S32.HI R73, RZ, 0x1f, R76 ;  /* 0x0000001fff497819 */ /* 0x002fca000001144c */
[----:B------:R-:W-:Y:S01]  /*1f3b0*/  IMAD.X R75, R73, 0x1, R68, P5 ;  /* 0x00000001494b7824 */ /* 0x000fe200028e0644 */
[----:B------:R-:W-:Y:S02]  /*1f3c0*/  ISETP.LT.AND P2, PT, R3, UR18, !P1 ;  /* 0x0000001203007c0c */ /* 0x000fe4000cf41270 */
[----:B0-----:R-:W-:Y:S01]  /*1f3d0*/  ISETP.GE.AND P1, PT, R77, UR4, PT ;  /* 0x000000044d007c0c */ /* 0x001fe2000bf26270 */
[----:B------:R-:W0:Y:S01]  /*1f3e0*/  LDCU UR4, c[0x0][0x39c] ;  /* 0x00007380ff0477ac */ /* 0x000e220008000800 */
[----:B------:R2:W-:Y:S01]  /*1f3f0*/  @P4 STG.E.U8 desc[UR24][R74.64], R78 ;  /* 0x0000004e4a004986 */ /* 0x0005e2000c101118 */
[----:B------:R-:W-:Y:S02]  /*1f400*/  SHF.R.S32.HI R77, RZ, 0x8, R79 ;  /* 0x00000008ff4d7819 */ /* 0x000fe4000001144f */
[----:B--2---:R-:W-:Y:S02]  /*1f410*/  F2FP.SATFINITE.E4M3.F32.PACK_AB_MERGE_C R78, R87, R86, RZ ;  /* 0x00000056574e723e */ /* 0x004fe400048070ff */
[----:B------:R-:W2:Y:S04]  /*1f420*/  LDL.LU R86, [R1+0x268] ;  /* 0x0002680001567983 */ /* 0x000ea80000300800 */
[----:B------:R-:W2:Y:S01]  /*1f430*/  LDL.LU R87, [R1+0x26c] ;  /* 0x00026c0001577983 */ /* 0x000ea20000300800 */
[----:B----4-:R-:W-:-:S03]  /*1f440*/  F2FP.SATFINITE.E4M3.F32.PACK_AB_MERGE_C R79, R93, R92, RZ ;  /* 0x0000005c5d4f723e */ /* 0x010fc600048070ff */
[----:B------:R-:W3:Y:S04]  /*1f450*/  LDL.LU R92, [R1+0x88] ;  /* 0x00008800015c7983 */ /* 0x000ee80000300800 */
[----:B------:R-:W3:Y:S01]  /*1f460*/  LDL.LU R93, [R1+0x8c] ;  /* 0x00008c00015d7983 */ /* 0x000ee20000300800 */
[C---:B------:R-:W-:Y:S01]  /*1f470*/  IADD3 R72, P5, PT, R76.reuse, R70, RZ ;  /* 0x000000464c487210 */ /* 0x040fe20007fbe0ff */
[----:B------:R-:W-:-:S04]  /*1f480*/  VIADD R76, R76, UR30 ;  /* 0x0000001e4c4c7c36 */ /* 0x000fc80008000000 */
[----:B------:R-:W-:Y:S01]  /*1f490*/  IMAD.X R73, R73, 0x1, R71, P5 ;  /* 0x0000000149497824 */ /* 0x000fe200028e0647 */
[----:B------:R-:W-:-:S04]  /*1f4a0*/  ISETP.LT.AND P4, PT, R2, UR16, !P0 ;  /* 0x0000001002007c0c */ /* 0x000fc8000c781270 */
[----:B------:R1:W-:Y:S01]  /*1f4b0*/  @P2 STG.E.U8 desc[UR24][R72.64], R77 ;  /* 0x0000004d48002986 */ /* 0x0003e2000c101118 */
[----:B------:R-:W-:Y:S02]  /*1f4c0*/  IADD3 R74, P2, PT, R76, R69, RZ ;  /* 0x000000454c4a7210 */ /* 0x000fe40007f5e0ff */
[----:B------:R-:W-:Y:S01]  /*1f4d0*/  ISETP.LT.AND P5, PT, R3, UR9, !P0 ;  /* 0x0000000903007c0c */ /* 0x000fe2000c7a1270 */
[----:B------:R-:W4:Y:S01]  /*1f4e0*/  LDCU UR9, c[0x0][0x398] ;  /* 0x00007300ff0977ac */ /* 0x000f220008000800 */
[----:B-1----:R-:W-:Y:S01]  /*1f4f0*/  VIADD R72, R0, 0x24 ;  /* 0x0000002400487836 */ /* 0x002fe20000000000 */
[----:B------:R-:W-:-:S04]  /*1f500*/  SHF.R.S32.HI R73, RZ, 0x1f, R76 ;  /* 0x0000001fff497819 */ /* 0x000fc8000001144c */
[----:B------:R-:W-:Y:S01]  /*1f510*/  ISETP.GE.AND P0, PT, R72, UR6, PT ;  /* 0x0000000648007c0c */ /* 0x000fe2000bf06270 */
[C---:B------:R-:W-:Y:S01]  /*1f520*/  IMAD.X R75, R73.reuse, 0x1, R68, P2 ;  /* 0x00000001494b7824 */ /* 0x040fe200010e0644 */
[C---:B------:R-:W-:Y:S01]  /*1f530*/  IADD3 R72, P2, PT, R76.reuse, R70, RZ ;  /* 0x000000464c487210 */ /* 0x040fe20007f5e0ff */
[----:B------:R-:W-:Y:S01]  /*1f540*/  VIADD R76, R76, UR30 ;  /* 0x0000001e4c4c7c36 */ /* 0x000fe20008000000 */
[----:B------:R-:W1:Y:S03]  /*1f550*/  LDCU UR6, c[0x0][0x398] ;  /* 0x00007300ff0677ac */ /* 0x000e660008000800 */
[----:B------:R-:W-:Y:S01]  /*1f560*/  IMAD.X R73, R73, 0x1, R71, P2 ;  /* 0x0000000149497824 */ /* 0x000fe200010e0647 */
[----:B------:R0:W-:Y:S01]  /*1f570*/  @P4 STG.E.U8 desc[UR24][R74.64], R78 ;  /* 0x0000004e4a004986 */ /* 0x0001e2000c101118 */
[----:B------:R-:W-:Y:S01]  /*1f580*/  ISETP.LT.AND P4, PT, R2, UR10, !P6 ;  /* 0x0000000a02007c0c */ /* 0x000fe2000f781270 */
[----:B------:R-:W-:Y:S01]  /*1f590*/  VIADD R77, R0, 0x25 ;  /* 0x00000025004d7836 */ /* 0x000fe20000000000 */
[----:B------:R-:W1:Y:S01]  /*1f5a0*/  LDCU UR10, c[0x0][0x398] ;  /* 0x00007300ff0a77ac */ /* 0x000e620008000800 */
[----:B------:R4:W-:Y:S01]  /*1f5b0*/  @P5 STG.E.U8 desc[UR24][R72.64], R79 ;  /* 0x0000004f48005986 */ /* 0x0009e2000c101118 */
[----:B0-----:R-:W-:-:S02]  /*1f5c0*/  IADD3 R74, P5, PT, R76, R69, RZ ;  /* 0x000000454c4a7210 */ /* 0x001fc40007fbe0ff */
[----:B------:R-:W-:Y:S02]  /*1f5d0*/  PRMT R78, R78, 0x9910, RZ ;  /* 0x000099104e4e7816 */ /* 0x000fe400000000ff */
[----:B----4-:R-:W-:Y:S02]  /*1f5e0*/  SHF.R.S32.HI R73, RZ, 0x1f, R76 ;  /* 0x0000001fff497819 */ /* 0x010fe4000001144c */
[----:B------:R-:W-:-:S03]  /*1f5f0*/  SHF.R.S32.HI R78, RZ, 0x8, R78 ;  /* 0x00000008ff4e7819 */ /* 0x000fc6000001144e */
[----:B------:R-:W-:Y:S01]  /*1f600*/  IMAD.X R75, R73, 0x1, R68, P5 ;  /* 0x00000001494b7824 */ /* 0x000fe200028e0644 */
[----:B------:R-:W-:Y:S01]  /*1f610*/  ISETP.GE.AND P2, PT, R77, UR4, PT ;  /* 0x000000044d007c0c */ /* 0x000fe2000bf46270 */
[----:B------:R-:W0:Y:S01]  /*1f620*/  LDCU UR4, c[0x0][0x39c] ;  /* 0x00007380ff0477ac */ /* 0x000e220008000800 */
[----:B------:R-:W-:Y:S02]  /*1f630*/  PRMT R77, R79, 0x9910, RZ ;  /* 0x000099104f4d7816 */ /* 0x000fe400000000ff */
[----:B------:R3:W-:Y:S01]  /*1f640*/  @P4 STG.E.U8 desc[UR24][R74.64], R78 ;  /* 0x0000004e4a004986 */ /* 0x0007e2000c101118 */
[----:B--2---:R-:W-:-:S03]  /*1f650*/  F2FP.SATFINITE.E4M3.F32.PACK_AB_MERGE_C R79, R87, R86, RZ ;  /* 0x00000056574f723e */ /* 0x004fc600048070ff */
[----:B------:R-:W2:Y:S04]  /*1f660*/  LDL.LU R86, [R1+0x270] ;  /* 0x0002700001567983 */ /* 0x000ea80000300800 */
[----:B------:R-:W2:Y:S01]  /*1f670*/  LDL.LU R87, [R1+0x274] ;  /* 0x0002740001577983 */ /* 0x000ea20000300800 */
[----:B---3--:R-:W-:-:S03]  /*1f680*/  F2FP.SATFINITE.E4M3.F32.PACK_AB_MERGE_C R78, R93, R92, RZ ;  /* 0x0000005c5d4e723e */ /* 0x008fc600048070ff */
[----:B------:R-:W3:Y:S04]  /*1f690*/  LDL.LU R92, [R1+0x90] ;  /* 0x00009000015c7983 */ /* 0x000ee80000300800 */
[----:B------:R-:W3:Y:S01]  /*1f6a0*/  LDL.LU R93, [R1+0x94] ;  /* 0x00009400015d7983 */ /* 0x000ee20000300800 */
[----:B-1----:R-:W-:Y:S01]  /*1f6b0*/  ISETP.LT.AND P6, PT, R3, UR6, !P6 ;  /* 0x0000000603007c0c */ /* 0x002fe2000f7c1270 */
[----:B------:R-:W1:Y:S01]  /*1f6c0*/  LDCU UR6, c[0x0][0x39c] ;  /* 0x00007380ff0677ac */ /* 0x000e620008000800 */
[C---:B------:R-:W-:Y:S01]  /*1f6d0*/  IADD3 R72, P5, PT, R76.reuse, R70, RZ ;  /* 0x000000464c487210 */ /* 0x040fe20007fbe0ff */
[----:B------:R-:W-:Y:S01]  /*1f6e0*/  VIADD R76, R76, UR30 ;  /* 0x0000001e4c4c7c36 */ /* 0x000fe20008000000 */
[----:B------:R-:W-:-:S03]  /*1f6f0*/  SHF.R.S32.HI R77, RZ, 0x8, R77 ;  /* 0x00000008ff4d7819 */ /* 0x000fc6000001144d */
[----:B------:R-:W-:Y:S01]  /*1f700*/  IMAD.X R73, R73, 0x1, R71, P5 ;  /* 0x0000000149497824 */ /* 0x000fe200028e0647 */
[----:B------:R-:W-:Y:S01]  /*1f710*/  ISETP.LT.AND P5, PT, R2, UR9, !P3 ;  /* 0x0000000902007c0c */ /* 0x000fe2000dfa1270 */
[----:B------:R-:W4:Y:S01]  /*1f720*/  LDCU UR9, c[0x0][0x398] ;  /* 0x00007300ff0977ac */ /* 0x000f220008000800 */
[----:B------:R-:W-:Y:S02]  /*1f730*/  ISETP.LT.AND P4, PT, R3, UR12, !P3 ;  /* 0x0000000c03007c0c */ /* 0x000fe4000df81270 */
[C---:B------:R-:W-:Y:S01]  /*1f740*/  IADD3 R74, P3, PT, R76.reuse, R69, RZ ;  /* 0x000000454c4a7210 */ /* 0x040fe20007f7e0ff */
[----:B------:R0:W-:Y:S01]  /*1f750*/  @P6 STG.E.U8 desc[UR24][R72.64], R77 ;  /* 0x0000004d48006986 */ /* 0x0001e2000c101118 */
[----:B------:R-:W1:Y:S01]  /*1f760*/  LDCU UR12, c[0x0][0x398] ;  /* 0x00007300ff0c77ac */ /* 0x000e620008000800 */
[----:B0-----:R-:W-:Y:S02]  /*1f770*/  SHF.R.S32.HI R73, RZ, 0x1f, R76 ;  /* 0x0000001fff497819 */ /* 0x001fe4000001144c */
[----:B------:R-:W-:Y:S01]  /*1f780*/  IADD3 R72, P6, PT, R76, R70, RZ ;  /* 0x000000464c487210 */ /* 0x000fe20007fde0ff */
[----:B------:R-:W-:-:S02]  /*1f790*/  VIADD R77, R0, 0x26 ;  /* 0x00000026004d7836 */ /* 0x000fc40000000000 */
[C---:B------:R-:W-:Y:S02]  /*1f7a0*/  IMAD.X R75, R73.reuse, 0x1, R68, P3 ;  /* 0x00000001494b7824 */ /* 0x040fe400018e0644 */
[----:B------:R-:W-:Y:S01]  /*1f7b0*/  IMAD.X R73, R73, 0x1, R71, P6 ;  /* 0x0000000149497824 */ /* 0x000fe200030e0647 */
[----:B------:R-:W-:Y:S01]  /*1f7c0*/  ISETP.GE.AND P3, PT, R77, UR4, PT ;  /* 0x000000044d007c0c */ /* 0x000fe2000bf66270 */
[----:B------:R-:W0:Y:S01]  /*1f7d0*/  LDCU UR4, c[0x0][0x39c] ;  /* 0x00007380ff0477ac */ /* 0x000e220008000800 */
[----:B------:R-:W-:Y:S01]  /*1f7e0*/  @P5 STG.E.U8 desc[UR24][R74.64], R79 ;  /* 0x0000004f4a005986 */ /* 0x000fe2000c101118 */
[----:B------:R-:W-:-:S03]  /*1f7f0*/  VIADD R76, R76, UR30 ;  /* 0x0000001e4c4c7c36 */ /* 0x000fc60008000000 */
[----:B------:R1:W-:Y:S01]  /*1f800*/  @P4 STG.E.U8 desc[UR24][R72.64], R78 ;  /* 0x0000004e48004986 */ /* 0x0003e2000c101118 */
[----:B------:R-:W-:Y:S01]  /*1f810*/  ISETP.LT.AND P5, PT, R2, UR10, !P1 ;  /* 0x0000000a02007c0c */ /* 0x000fe2000cfa1270 */
[----:B------:R-:W-:Y:S01]  /*1f820*/  VIADD R77, R0, 0x27 ;  /* 0x00000027004d7836 */ /* 0x000fe20000000000 */
[----:B-----5:R-:W-:Y:S01]  /*1f830*/  ISETP.LT.AND P4, PT, R3, UR14, !P1 ;  /* 0x0000000e03007c0c */ /* 0x020fe2000cf81270 */
[----:B------:R-:W5:Y:S01]  /*1f840*/  LDCU UR10, c[0x0][0x398] ;  /* 0x00007300ff0a77ac */ /* 0x000f620008000800 */
[----:B-1----:R-:W-:Y:S01]  /*1f850*/  PRMT R72, R79, 0x9910, RZ ;  /* 0x000099104f487816 */ /* 0x002fe200000000ff */
[----:B------:R-:W1:Y:S01]  /*1f860*/  LDCU UR14, c[0x0][0x398] ;  /* 0x00007300ff0e77ac */ /* 0x000e620008000800 */
[----:B------:R-:W-:Y:S02]  /*1f870*/  PRMT R79, R78, 0x9910, RZ ;  /* 0x000099104e4f7816 */ /* 0x000fe400000000ff */
[----:B------:R-:W-:Y:S01]  /*1f880*/  SHF.R.S32.HI R73, RZ, 0x1f, R76 ;  /* 0x0000001fff497819 */ /* 0x000fe2000001144c */
[----:B------:R-:W-:Y:S01]  /*1f890*/  IMAD.MOV.U32 R78, RZ, RZ, R72 ;  /* 0x000000ffff4e7224 */ /* 0x000fe200078e0048 */
[----:B------:R-:W-:-:S04]  /*1f8a0*/  IADD3 R74, P1, PT, R76, R69, RZ ;  /* 0x000000454c4a7210 */ /* 0x000fc80007f3e0ff */
[----:B------:R-:W-:Y:S01]  /*1f8b0*/  SHF.R.S32.HI R78, RZ, 0x8, R78 ;  /* 0x00000008ff4e7819 */ /* 0x000fe2000001144e */
[----:B------:R-:W-:Y:S01]  /*1f8c0*/  IMAD.X R75, R73, 0x1, R68, P1 ;  /* 0x00000001494b7824 */ /* 0x000fe200008e0644 */
[----:B0-----:R-:W-:Y:S01]  /*1f8d0*/  ISETP.GE.AND P1, PT, R77, UR4, PT ;  /* 0x000000044d007c0c */ /* 0x001fe2000bf26270 */
[----:B------:R-:W0:Y:S01]  /*1f8e0*/  LDCU UR4, c[0x0][0x39c] ;  /* 0x00007380ff0477ac */ /* 0x000e220008000800 */
[----:B------:R-:W-:Y:S02]  /*1f8f0*/  SHF.R.S32.HI R77, RZ, 0x8, R79 ;  /* 0x00000008ff4d7819 */ /* 0x000fe4000001144f */
[----:B------:R2:W-:Y:S02]  /*1f900*/  @P5 STG.E.U8 desc[UR24][R74.64], R78 ;  /* 0x0000004e4a005986 */ /* 0x0005e4000c101118 */
[----:B--2---:R-:W-:Y:S02]  /*1f910*/  F2FP.SATFINITE.E4M3.F32.PACK_AB_MERGE_C R78, R87, R86, RZ ;  /* 0x00000056574e723e */ /* 0x004fe400048070ff */
[----:B------:R-:W2:Y:S04]  /*1f920*/  LDL.LU R86, [R1+0x278] ;  /* 0x0002780001567983 */ /* 0x000ea80000300800 */
[----:B------:R-:W2:Y:S01]  /*1f930*/  LDL.LU R87, [R1+0x27c] ;  /* 0x00027c0001577983 */ /* 0x000ea20000300800 */
[----:B---3--:R-:W-:-:S03]  /*1f940*/  F2FP.SATFINITE.E4M3.F32.PACK_AB_MERGE_C R79, R93, R92, RZ ;  /* 0x0000005c5d4f723e */ /* 0x008fc600048070ff */
[----:B------:R-:W3:Y:S04]  /*1f950*/  LDL.LU R92, [R1+0x98] ;  /* 0x00009800015c7983 */ /* 0x000ee80000300800 */
[----:B------:R-:W3:Y:S01]  /*1f960*/  LDL.LU R93, [R1+0x9c] ;  /* 0x00009c00015d7983 */ /* 0x000ee20000300800 */
[C---:B------:R-:W-:Y:S01]  /*1f970*/  IADD3 R72, P6, PT, R76.reuse, R70, RZ ;  /* 0x000000464c487210 */ /* 0x040fe20007fde0ff */
[----:B------:R-:W-:-:S04]  /*1f980*/  VIADD R76, R76, UR30 ;  /* 0x0000001e4c4c7c36 */ /* 0x000fc80008000000 */
[----:B------:R-:W-:Y:S01]  /*1f990*/  IMAD.X R73, R73, 0x1, R71, P6 ;  /* 0x0000000149497824 */ /* 0x000fe200030e0647 */
[----:B----4-:R-:W-:Y:S01]  /*1f9a0*/  ISETP.LT.AND P5, PT, R2, UR9, !P0 ;  /* 0x0000000902007c0c */ /* 0x010fe2000c7a1270 */
[----:B------:R-:W4:Y:S03]  /*1f9b0*/  LDCU UR9, c[0x0][0x398] ;  /* 0x00007300ff0977ac */ /* 0x000f260008000800 */
[----:B------:R0:W-:Y:S01]  /*1f9c0*/  @P4 STG.E.U8 desc[UR24][R72.64], R77 ;  /* 0x0000004d48004986 */ /* 0x0001e2000c101118 */
[----:B------:R-:W-:Y:S02]  /*1f9d0*/  IADD3 R74, P4, PT, R76, R69, RZ ;  /* 0x000000454c4a7210 */ /* 0x000fe40007f9e0ff */
[----:B------:R-:W-:Y:S01]  /*1f9e0*/  ISETP.LT.AND P6, PT, R3, UR12, !P0 ;  /* 0x0000000c03007c0c */ /* 0x000fe2000c7c1270 */
[----:B------:R-:W1:Y:S01]  /*1f9f0*/  LDCU UR12, c[0x0][0x398] ;  /* 0x00007300ff0c77ac */ /* 0x000e620008000800 */
[----:B0-----:R-:W-:Y:S01]  /*1fa00*/  VIADD R72, R0, 0x28 ;  /* 0x0000002800487836 */ /* 0x001fe20000000000 */
[----:B------:R-:W-:-:S04]  /*1fa10*/  SHF.R.S32.HI R73, RZ, 0x1f, R76 ;  /* 0x0000001fff497819 */ /* 0x000fc8000001144c */
[----:B------:R-:W-:Y:S01]  /*1fa20*/  ISETP.GE.AND P0, PT, R72, UR6, PT ;  /* 0x0000000648007c0c */ /* 0x000fe2000bf06270 */
[C---:B------:R-:W-:Y:S01]  /*1fa30*/  IMAD.X R75, R73.reuse, 0x1, R68, P4 ;  /* 0x00000001494b7824 */ /* 0x040fe200020e0644 */
[C---:B------:R-:W-:Y:S01]  /*1fa40*/  IADD3 R72, P4, PT, R76.reuse, R70, RZ ;  /* 0x000000464c487210 */ /* 0x040fe20007f9e0ff */
[----:B------:R-:W-:Y:S01]  /*1fa50*/  VIADD R76, R76, UR30 ;  /* 0x0000001e4c4c7c36 */ /* 0x000fe20008000000 */
[----:B------:R-:W0:Y:S03]  /*1fa60*/  LDCU UR6, c[0x0][0x398] ;  /* 0x00007300ff0677ac */ /* 0x000e260008000800 */
[----:B------:R-:W-:Y:S01]  /*1fa70*/  IMAD.X R73, R73, 0x1, R71, P4 ;  /* 0x0000000149497824 */ /* 0x000fe200020e0647 */
[----:B------:R1:W-:Y:S01]  /*1fa80*/  @P5 STG.E.U8 desc[UR24][R74.64], R78 ;  /* 0x0000004e4a005986 */ /* 0x0003e2000c101118 */
[----:B-----5:R-:W-:Y:S01]  /*1fa90*/  ISETP.LT.AND P5, PT, R2, UR10, !P2 ;  /* 0x0000000a02007c0c */ /* 0x020fe2000d7a1270 */
[----:B------:R-:W-:Y:S01]  /*1faa0*/  VIADD R77, R0, 0x29 ;  /* 0x00000029004d7836 */ /* 0x000fe20000000000 */
[----:B------:R-:W5:Y:S01]  /*1fab0*/  LDCU UR10, c[0x0][0x398] ;  /* 0x00007300ff0a77ac */ /* 0x000f620008000800 */
[----:B------:R0:W-:Y:S01]  /*1fac0*/  @P6 STG.E.U8 desc[UR24][R72.64], R79 ;  /* 0x0000004f48006986 */ /* 0x0001e2000c101118 */
[----:B-1----:R-:W-:-:S02]  /*1fad0*/  IADD3 R74, P6, PT, R76, R69, RZ ;  /* 0x000000454c4a7210 */ /* 0x002fc40007fde0ff */
[----:B------:R-:W-:Y:S02]  /*1fae0*/  PRMT R78, R78, 0x9910, RZ ;  /* 0x000099104e4e7816 */ /* 0x000fe400000000ff */
[----:B0-----:R-:W-:Y:S02]  /*1faf0*/  SHF.R.S32.HI R73, RZ, 0x1f, R76 ;  /* 0x0000001fff497819 */ /* 0x001fe4000001144c */
        /* <DEDUP_REMOVED lines=12> */
[----:B------:R-:W-:Y:S01]  /*1fbc0*/  ISETP.LT.AND P2, PT, R3, UR6, !P2 ;  /* 0x0000000603007c0c */ /* 0x000fe2000d741270 */
[----:B------:R-:W1:Y:S01]  /*1fbd0*/  LDCU UR6, c[0x0][0x39c] ;  /* 0x00007380ff0677ac */ /* 0x000e620008000800 */
[C---:B------:R-:W-:Y:S01]  /*1fbe0*/  IADD3 R72, P6, PT, R76.reuse, R70, RZ ;  /* 0x000000464c487210 */ /* 0x040fe20007fde0ff */
[----:B------:R-:W-:Y:S01]  /*1fbf0*/  VIADD R76, R76, UR30 ;  /* 0x0000001e4c4c7c36 */ /* 0x000fe20008000000 */
[----:B------:R-:W-:-:S03]  /*1fc00*/  SHF.R.S32.HI R77, RZ, 0x8, R77 ;  /* 0x00000008ff4d7819 */ /* 0x000fc6000001144d */
[----:B------:R-:W-:Y:S01]  /*1fc10*/  IMAD.X R73, R73, 0x1, R71, P6 ;  /* 0x0000000149497824 */ /* 0x000fe200030e0647 */
[----:B----4-:R-:W-:Y:S01]  /*1fc20*/  ISETP.LT.AND P5, PT, R2, UR9, !P3 ;  /* 0x0000000902007c0c */ /* 0x010fe2000dfa1270 */
[----:B------:R-:W4:Y:S01]  /*1fc30*/  LDCU UR9, c[0x0][0x398] ;  /* 0x00007300ff0977ac */ /* 0x000f220008000800 */
[----:B------:R-:W-:-:S03]  /*1fc40*/  ISETP.LT.AND P3, PT, R3, UR12, !P3 ;  /* 0x0000000c03007c0c */ /* 0x000fc6000df61270 */
[----:B------:R0:W-:Y:S01]  /*1fc50*/  @P2 STG.E.U8 desc[UR24][R72.64], R77 ;  /* 0x0000004d48002986 */ /* 0x0001e2000c101118 */
[C---:B------:R-:W-:Y:S01]  /*1fc60*/  IADD3 R74, P2, PT, R76.reuse, R69, RZ ;  /* 0x000000454c4a7210 */ /* 0x040fe20007f5e0ff */
[----:B------:R-:W1:Y:S01]  /*1fc70*/  LDCU UR12, c[0x0][0x398] ;  /* 0x00007300ff0c77ac */ /* 0x000e620008000800 */
[----:B0-----:R-:W-:Y:S02]  /*1fc80*/  SHF.R.S32.HI R73, RZ, 0x1f, R76 ;  /* 0x0000001fff497819 */ /* 0x001fe4000001144c */
[----:B------:R-:W-:Y:S01]  /*1fc90*/  IADD3 R72, P6, PT, R76, R70, RZ ;  /* 0x000000464c487210 */ /* 0x000fe20007fde0ff */
[----:B------:R-:W-:Y:S02]  /*1fca0*/  VIADD R77, R0, 0x2a ;  /* 0x0000002a004d7836 */ /* 0x000fe40000000000 */
[C---:B------:R-:W-:Y:S02]  /*1fcb0*/  IMAD.X R75, R73.reuse, 0x1, R68, P2 ;  /* 0x00000001494b7824 */ /* 0x040fe400010e0644 */
[----:B------:R-:W-:Y:S01]  /*1fcc0*/  IMAD.X R73, R73, 0x1, R71, P6 ;  /* 0x0000000149497824 */ /* 0x000fe200030e0647 */
[----:B------:R-:W-:Y:S01]  /*1fcd0*/  ISETP.GE.AND P2, PT, R77, UR4, PT ;  /* 0x000000044d007c0c */ /* 0x000fe2000bf46270 */
[----:B------:R-:W0:Y:S01]  /*1fce0*/  LDCU UR4, c[0x0][0x39c] ;  /* 0x00007380ff0477ac */ /* 0x000e220008000800 */
[----:B------:R-:W-:Y:S01]  /*1fcf0*/  @P5 STG.E.U8 desc[UR24][R74.64], R79 ;  /* 0x0000004f4a005986 */ /* 0x000fe2000c101118 */
[----:B------:R-:W-:-:S03]  /*1fd00*/  VIADD R76, R76, UR30 ;  /* 0x0000001e4c4c7c36 */ /* 0x000fc60008000000 */
[----:B------:R1:W-:Y:S01]  /*1fd10*/  @P3 STG.E.U8 desc[UR24][R72.64], R78 ;  /* 0x0000004e48003986 */ /* 0x0003e2000c101118 */
[----:B-----5:R-:W-:Y:S01]  /*1fd20*/  ISETP.LT.AND P5, PT, R2, UR10, !P1 ;  /* 0x0000000a02007c0c */ /* 0x020fe2000cfa1270 */
[----:B------:R-:W-:Y:S01]  /*1fd30*/  VIADD R77, R0, 0x2b ;  /* 0x0000002b004d7836 */ /* 0x000fe20000000000 */
[----:B------:R-:W-:Y:S01]  /*1fd40*/  ISETP.LT.AND P3, PT, R3, UR14, !P1 ;  /* 0x0000000e03007c0c */ /* 0x000fe2000cf61270 */
        /* <DEDUP_REMOVED lines=58> */
[----:B------:R-:W-:Y:S02]  /*200f0*/  IADD3 R72, P6, PT, R76, R70, RZ ;  /* 0x000000464c487210 */ /* 0x000fe40007fde0ff */
[----:B------:R-:W-:-:S03]  /*20100*/  SHF.R.S32.HI R77, RZ, 0x8, R77 ;  /* 0x00000008ff4d7819 */ /* 0x000fc6000001144d */
[----:B------:R-:W-:Y:S02]  /*20110*/  IMAD.X R73, R73, 0x1, R71, P6 ;  /* 0x0000000149497824 */ /* 0x000fe400030e0647 */
[----:B------:R-:W-:Y:S01]  /*20120*/  VIADD R76, R76, UR30 ;  /* 0x0000001e4c4c7c36 */ /* 0x000fe20008000000 */
[----:B----4-:R-:W-:Y:S01]  /*20130*/  ISETP.LT.AND P5, PT, R2, UR9, !P2 ;  /* 0x0000000902007c0c */ /* 0x010fe2000d7a1270 */
[----:B------:R-:W4:Y:S02]  /*20140*/  LDCU UR9, c[0x0][0x398] ;  /* 0x00007300ff0977ac */ /* 0x000f240008000800 */
[----:B------:R0:W-:Y:S01]  /*20150*/  @P4 STG.E.U8 desc[UR24][R72.64], R77 ;  /* 0x0000004d48004986 */ /* 0x0001e2000c101118 */
[----:B------:R-:W-:Y:S01]  /*20160*/  ISETP.LT.AND P4, PT, R3, UR12, !P2 ;  /* 0x0000000c03007c0c */ /* 0x000fe2000d781270 */
[----:B------:R-:W1:Y:S01]  /*20170*/  LDCU UR12, c[0x0][0x398] ;  /* 0x00007300ff0c77ac */ /* 0x000e620008000800 */
[----:B------:R-:W-:Y:S02]  /*20180*/  IADD3 R74, P2, PT, R76, R69, RZ ;  /* 0x000000454c4a7210 */ /* 0x000fe40007f5e0ff */
[----:B0-----:R-:W-:-:S02]  /*20190*/  SHF.R.S32.HI R73, RZ, 0x1f, R76 ;  /* 0x0000001fff497819 */ /* 0x001fc4000001144c */
        /* <DEDUP_REMOVED lines=354> */
[----:B------:R-:W3:Y:S04]  /*217c0*/  LDL.LU R93, [R1+0xfc] ;  /* 0x0000fc00015d7983 */ /* 0x000ee80000300800 */
[----:B------:R-:W3:Y:S04]  /*217d0*/  LDL.LU R85, [R1+0x100] ;  /* 0x0001000001557983 */ /* 0x000ee80000300800 */
[----:B------:R-:W3:Y:S01]  /*217e0*/  LDL.LU R88, [R1+0x104] ;  /* 0x0001040001587983 */ /* 0x000ee20000300800 */
[----:B------:R-:W-:-:S05]  /*217f0*/  IADD3 R72, P6, PT, R76, R70, RZ ;  /* 0x000000464c487210 */ /* 0x000fca0007fde0ff */
[----:B------:R-:W-:Y:S02]  /*21800*/  IMAD.X R73, R73, 0x1, R71, P6 ;  /* 0x0000000149497824 */ /* 0x000fe400030e0647 */
[----:B------:R-:W-:-:S03]  /*21810*/  VIADD R76, R76, UR30 ;  /* 0x0000001e4c4c7c36 */ /* 0x000fc60008000000 */
[----:B------:R0:W-:Y:S01]  /*21820*/  @P4 STG.E.U8 desc[UR24][R72.64], R77 ;  /* 0x0000004d48004986 */ /* 0x0001e2000c101118 */
[----:B----4-:R-:W-:Y:S01]  /*21830*/  ISETP.LT.AND P5, PT, R2, UR9, !P0 ;  /* 0x0000000902007c0c */ /* 0x010fe2000c7a1270 */
[----:B------:R-:W4:Y:S01]  /*21840*/  LDCU UR9, c[0x0][0x398] ;  /* 0x00007300ff0977ac */ /* 0x000f220008000800 */
[----:B------:R-:W-:Y:S02]  /*21850*/  IADD3 R74, P4, PT, R76, R69, RZ ;  /* 0x000000454c4a7210 */ /* 0x000fe40007f9e0ff */
[----:B------:R-:W-:Y:S01]  /*21860*/  ISETP.LT.AND P6, PT, R3, UR12, !P0 ;  /* 0x0000000c03007c0c */ /* 0x000fe2000c7c1270 */
[----:B------:R-:W1:Y:S01]  /*21870*/  LDCU UR12, c[0x0][0x398] ;  /* 0x00007300ff0c77ac */ /* 0x000e620008000800 */
[----:B0-----:R-:W-:Y:S01]  /*21880*/  VIADD R72, R0, 0x40 ;  /* 0x0000004000487836 */ /* 0x001fe20000000000 */
[----:B------:R-:W-:-:S04]  /*21890*/  SHF.R.S32.HI R73, RZ, 0x1f, R76 ;  /* 0x0000001fff497819 */ /* 0x000fc8000001144c */
[----:B------:R-:W-:Y:S01]  /*218a0*/  ISETP.GE.AND P0, PT, R72, UR6, PT ;  /* 0x0000000648007c0c */ /* 0x000fe2000bf06270 */
[----:B------:R-:W0:Y:S01]  /*218b0*/  LDCU UR6, c[0x0][0x398] ;  /* 0x00007300ff0677ac */ /* 0x000e220008000800 */
[----:B------:R-:W-:Y:S01]  /*218c0*/  IMAD.X R75, R73, 0x1, R68, P4 ;  /* 0x00000001494b7824 */ /* 0x000fe200020e0644 */
[C---:B------:R-:W-:Y:S01]  /*218d0*/  IADD3 R72, P4, PT, R76.reuse, R70, RZ ;  /* 0x000000464c487210 */ /* 0x040fe20007f9e0ff */
[----:B------:R-:W-:-:S04]  /*218e0*/  VIADD R76, R76, UR30 ;  /* 0x0000001e4c4c7c36 */ /* 0x000fc80008000000 */
[----:B------:R-:W-:Y:S01]  /*218f0*/  IMAD.X R73, R73, 0x1, R71, P4 ;  /* 0x0000000149497824 */ /* 0x000fe200020e0647 */
[----:B------:R0:W-:Y:S01]  /*21900*/  @P5 STG.E.U8 desc[UR24][R74.64], R78 ;  /* 0x0000004e4a005986 */ /* 0x0001e2000c101118 */
[----:B------:R-:W-:-:S03]  /*21910*/  VIADD R77, R0, 0x41 ;  /* 0x00000041004d7836 */ /* 0x000fc60000000000 */
[----:B------:R1:W-:Y:S01]  /*21920*/  @P6 STG.E.U8 desc[UR24][R72.64], R79 ;  /* 0x0000004f48006986 */ /* 0x0003e2000c101118 */
[----:B-----5:R-:W-:Y:S01]  /*21930*/  ISETP.LT.AND P5, PT, R2, UR10, !P3 ;  /* 0x0000000a02007c0c */ /* 0x020fe2000dfa1270 */
[----:B------:R-:W5:Y:S01]  /*21940*/  LDCU UR10, c[0x0][0x398] ;  /* 0x00007300ff0a77ac */ /* 0x000f620008000800 */
[----:B------:R-:W-:Y:S02]  /*21950*/  ISETP.GE.AND P4, PT, R77, UR4, PT ;  /* 0x000000044d007c0c */ /* 0x000fe4000bf86270 */
[----:B0-----:R-:W-:Y:S01]  /*21960*/  IADD3 R74, P6, PT, R76, R69, RZ ;  /* 0x000000454c4a7210 */ /* 0x001fe20007fde0ff */
[----:B------:R-:W0:Y:S01]  /*21970*/  LDCU UR4, c[0x0][0x39c] ;  /* 0x00007380ff0477ac */ /* 0x000e220008000800 */
[----:B-1----:R-:W-:Y:S02]  /*21980*/  SHF.R.S32.HI R73, RZ, 0x1f, R76 ;  /* 0x0000001fff497819 */ /* 0x002fe4000001144c */
[----:B------:R-:W-:Y:S01]  /*21990*/  ISETP.LT.AND P3, PT, R3, UR6, !P3 ;  /* 0x0000000603007c0c */ /* 0x000fe2000df61270 */
[----:B------:R-:W1:Y:S01]  /*219a0*/  LDCU UR6, c[0x0][0x39c] ;  /* 0x00007380ff0677ac */ /* 0x000e620008000800 */
[----:B------:R-:W-:Y:S01]  /*219b0*/  PRMT R78, R78, 0x9910, RZ ;  /* 0x000099104e4e7816 */ /* 0x000fe200000000ff */
[----:B------:R-:W-:Y:S01]  /*219c0*/  IMAD.X R75, R73, 0x1, R68, P6 ;  /* 0x00000001494b7824 */ /* 0x000fe200030e0644 */
[----:B------:R-:W-:-:S02]  /*219d0*/  IADD3 R72, P6, PT, R76, R70, RZ ;  /* 0x000000464c487210 */ /* 0x000fc40007fde0ff */
[----:B------:R-:W-:Y:S02]  /*219e0*/  PRMT R77, R79, 0x9910, RZ ;  /* 0x000099104f4d7816 */ /* 0x000fe400000000ff */
[----:B------:R-:W-:Y:S01]  /*219f0*/  SHF.R.S32.HI R78, RZ, 0x8, R78 ;  /* 0x00000008ff4e7819 */ /* 0x000fe2000001144e */
[----:B------:R-:W-:Y:S01]  /*21a00*/  IMAD.X R73, R73, 0x1, R71, P6 ;  /* 0x0000000149497824 */ /* 0x000fe200030e0647 */
[----:B------:R-:W-:Y:S01]  /*21a10*/  SHF.R.S32.HI R77, RZ, 0x8, R77 ;  /* 0x00000008ff4d7819 */ /* 0x000fe2000001144d */
[----:B------:R-:W-:Y:S02]  /*21a20*/  VIADD R76, R76, UR30 ;  /* 0x0000001e4c4c7c36 */ /* 0x000fe40008000000 */
[----:B------:R0:W-:Y:S01]  /*21a30*/  @P5 STG.E.U8 desc[UR24][R74.64], R78 ;  /* 0x0000004e4a005986 */ /* 0x0001e2000c101118 */
[----:B----4-:R-:W-:Y:S01]  /*21a40*/  ISETP.LT.AND P5, PT, R2, UR9, !P2 ;  /* 0x0000000902007c0c */ /* 0x010fe2000d7a1270 */
[----:B------:R-:W4:Y:S02]  /*21a50*/  LDCU UR9, c[0x0][0x398] ;  /* 0x00007300ff0977ac */ /* 0x000f240008000800 */
[----:B------:R1:W-:Y:S01]  /*21a60*/  @P3 STG.E.U8 desc[UR24][R72.64], R77 ;  /* 0x0000004d48003986 */ /* 0x0003e2000c101118 */
[----:B------:R-:W-:Y:S01]  /*21a70*/  ISETP.LT.AND P3, PT, R3, UR12, !P2 ;  /* 0x0000000c03007c0c */ /* 0x000fe2000d761270 */
[----:B------:R-:W2:Y:S01]  /*21a80*/  LDCU UR12, c[0x0][0x398] ;  /* 0x00007300ff0c77ac */ /* 0x000ea20008000800 */
[----:B0-----:R-:W-:-:S02]  /*21a90*/  IADD3 R74, P2, PT, R76, R69, RZ ;  /* 0x000000454c4a7210 */ /* 0x001fc40007f5e0ff */
[----:B-1----:R-:W-:Y:S01]  /*21aa0*/  SHF.R.S32.HI R73, RZ, 0x1f, R76 ;  /* 0x0000001fff497819 */ /* 0x002fe2000001144c */
[----:B------:R-:W-:Y:S01]  /*21ab0*/  VIADD R77, R0, 0x42 ;  /* 0x00000042004d7836 */ /* 0x000fe20000000000 */
[----:B------:R-:W-:-:S03]  /*21ac0*/  IADD3 R72, P6, PT, R76, R70, RZ ;  /* 0x000000464c487210 */ /* 0x000fc60007fde0ff */
[----:B------:R-:W-:Y:S01]  /*21ad0*/  IMAD.X R75, R73, 0x1, R68, P2 ;  /* 0x00000001494b7824 */ /* 0x000fe200010e0644 */
[----:B------:R-:W-:Y:S01]  /*21ae0*/  ISETP.GE.AND P2, PT, R77, UR4, PT ;  /* 0x000000044d007c0c */ /* 0x000fe2000bf46270 */
[----:B------:R-:W0:Y:S01]  /*21af0*/  LDCU UR4, c[0x0][0x39c] ;  /* 0x00007380ff0477ac */ /* 0x000e220008000800 */
[----:B------:R-:W-:Y:S02]  /*21b00*/  IMAD.X R73, R73, 0x1, R71, P6 ;  /* 0x0000000149497824 */ /* 0x000fe400030e0647 */
[----:B------:R-:W-:Y:S02]  /*21b10*/  VIADD R76, R76, UR30 ;  /* 0x0000001e4c4c7c36 */ /* 0x000fe40008000000 */
[----:B------:R-:W-:Y:S01]  /*21b20*/  VIADD R77, R0, 0x43 ;  /* 0x00000043004d7836 */ /* 0x000fe20000000000 */
[----:B--2---:R-:W-:Y:S02]  /*21b30*/  F2FP.SATFINITE.E4M3.F32.PACK_AB_MERGE_C R79, R87, R86, RZ ;  /* 0x00000056574f723e */ /* 0x004fe400048070ff */
[----:B------:R-:W2:Y:S04]  /*21b40*/  LDL.LU R86, [R1+0x1b0] ;  /* 0x0001b00001567983 */ /* 0x000ea80000300800 */
[----:B------:R1:W-:Y:S01]  /*21b50*/  @P5 STG.E.U8 desc[UR24][R74.64], R79 ;  /* 0x0000004f4a005986 */ /* 0x0003e2000c101118 */
[----:B-----5:R-:W-:Y:S01]  /*21b60*/  ISETP.LT.AND P5, PT, R2, UR10, !P1 ;  /* 0x0000000a02007c0c */ /* 0x020fe2000cfa1270 */
[----:B------:R-:W5:Y:S02]  /*21b70*/  LDCU UR10, c[0x0][0x398] ;  /* 0x00007300ff0a77ac */ /* 0x000f640008000800 */
[----:B------:R-:W2:Y:S01]  /*21b80*/  LDL.LU R87, [R1+0x1b4] ;  /* 0x0001b40001577983 */ /* 0x000ea20000300800 */
[----:B---3--:R-:W-:-:S03]  /*21b90*/  F2FP.SATFINITE.E4M3.F32.PACK_AB_MERGE_C R78, R93, R92, RZ ;  /* 0x0000005c5d4e723e */ /* 0x008fc600048070ff */
[----:B------:R-:W3:Y:S04]  /*21ba0*/  LDL.LU R92, [R1+0x1f0] ;  /* 0x0001f000015c7983 */ /* 0x000ee80000300800 */
[----:B------:R0:W-:Y:S01]  /*21bb0*/  @P3 STG.E.U8 desc[UR24][R72.64], R78 ;  /* 0x0000004e48003986 */ /* 0x0001e2000c101118 */
[----:B------:R-:W-:Y:S01]  /*21bc0*/  ISETP.LT.AND P3, PT, R3, UR14, !P1 ;  /* 0x0000000e03007c0c */ /* 0x000fe2000cf61270 */
[----:B------:R-:W2:Y:S01]  /*21bd0*/  LDCU UR14, c[0x0][0x398] ;  /* 0x00007300ff0e77ac */ /* 0x000ea20008000800 */
[----:B-1----:R-:W-:Y:S01]  /*21be0*/  IADD3 R74, P1, PT, R76, R69, RZ ;  /* 0x000000454c4a7210 */ /* 0x002fe20007f3e0ff */
[----:B------:R-:W3:Y:S01]  /*21bf0*/  LDL.LU R93, [R1+0x1f4] ;  /* 0x0001f400015d7983 */ /* 0x000ee20000300800 */
[----:B0-----:R-:W-:Y:S02]  /*21c00*/  PRMT R72, R79, 0x9910, RZ ;  /* 0x000099104f487816 */ /* 0x001fe400000000ff */
[----:B------:R-:W-:-:S02]  /*21c10*/  PRMT R79, R78, 0x9910, RZ ;  /* 0x000099104e4f7816 */ /* 0x000fc400000000ff */
[----:B------:R-:W-:Y:S01]  /*21c20*/  SHF.R.S32.HI R73, RZ, 0x1f, R76 ;  /* 0x0000001fff497819 */ /* 0x000fe2000001144c */
[----:B------:R-:W-:Y:S01]  /*21c30*/  IMAD.MOV.U32 R78, RZ, RZ, R72 ;  /* 0x000000ffff4e7224 */ /* 0x000fe200078e0048 */
[----:B------:R-:W-:-:S03]  /*21c40*/  IADD3 R72, P6, PT, R76, R70, RZ ;  /* 0x000000464c487210 */ /* 0x000fc60007fde0ff */
[C---:B------:R-:W-:Y:S01]  /*21c50*/  IMAD.X R75, R73.reuse, 0x1, R68, P1 ;  /* 0x00000001494b7824 */ /* 0x040fe200008e0644 */
[----:B------:R-:W-:Y:S01]  /*21c60*/  SHF.R.S32.HI R78, RZ, 0x8, R78 ;  /* 0x00000008ff4e7819 */ /* 0x000fe2000001144e */
[----:B------:R-:W-:Y:S01]  /*21c70*/  IMAD.X R73, R73, 0x1, R71, P6 ;  /* 0x0000000149497824 */ /* 0x000fe200030e0647 */
[----:B------:R-:W-:Y:S01]  /*21c80*/  ISETP.GE.AND P1, PT, R77, UR4, PT ;  /* 0x000000044d007c0c */ /* 0x000fe2000bf26270 */
[----:B------:R-:W-:Y:S01]  /*21c90*/  VIADD R76, R76, UR30 ;  /* 0x0000001e4c4c7c36 */ /* 0x000fe20008000000 */
[----:B------:R-:W-:Y:S01]  /*21ca0*/  SHF.R.S32.HI R77, RZ, 0x8, R79 ;  /* 0x00000008ff4d7819 */ /* 0x000fe2000001144f */
[----:B------:R-:W-:Y:S01]  /*21cb0*/  @P5 STG.E.U8 desc[UR24][R74.64], R78 ;  /* 0x0000004e4a005986 */ /* 0x000fe2000c101118 */
[----:B------:R-:W-:Y:S01]  /*21cc0*/  ISETP.LT.AND P6, PT, R3, UR12, !P0 ;  /* 0x0000000c03007c0c */ /* 0x000fe2000c7c1270 */
[----:B------:R-:W0:Y:S02]  /*21cd0*/  LDCU UR4, c[0x0][0x39c] ;  /* 0x00007380ff0477ac */ /* 0x000e240008000800 */
[----:B------:R1:W-:Y:S01]  /*21ce0*/  @P3 STG.E.U8 desc[UR24][R72.64], R77 ;  /* 0x0000004d48003986 */ /* 0x0003e2000c101118 */
[----:B----4-:R-:W-:Y:S01]  /*21cf0*/  ISETP.LT.AND P5, PT, R2, UR9, !P0 ;  /* 0x0000000902007c0c */ /* 0x010fe2000c7a1270 */
[----:B------:R-:W4:Y:S01]  /*21d00*/  LDCU UR9, c[0x0][0x398] ;  /* 0x00007300ff0977ac */ /* 0x000f220008000800 */
[----:B------:R-:W0:Y:S01]  /*21d10*/  LDCU UR12, c[0x0][0x398] ;  /* 0x00007300ff0c77ac */ /* 0x000e220008000800 */
[----:B-1----:R-:W-:-:S02]  /*21d20*/  F2FP.SATFINITE.E4M3.F32.PACK_AB_MERGE_C R77, R88, R85, RZ ;  /* 0x00000055584d723e */ /* 0x002fc400048070ff */
[----:B------:R-:W2:Y:S04]  /*21d30*/  LDL.LU R85, [R1+0x108] ;  /* 0x0001080001557983 */ /* 0x000ea80000300800 */
[----:B------:R-:W2:Y:S01]  /*21d40*/  LDL.LU R88, [R1+0x10c] ;  /* 0x00010c0001587983 */ /* 0x000ea20000300800 */
[----:B------:R-:W-:Y:S01]  /*21d50*/  VIADD R72, R0, 0x44 ;  /* 0x0000004400487836 */ /* 0x000fe20000000000 */
[----:B------:R-:W-:Y:S02]  /*21d60*/  SHF.R.S32.HI R73, RZ, 0x1f, R76 ;  /* 0x0000001fff497819 */ /* 0x000fe4000001144c */
[----:B------:R-:W-:Y:S02]  /*21d70*/  IADD3 R74, P3, PT, R76, R69, RZ ;  /* 0x000000454c4a7210 */ /* 0x000fe40007f7e0ff */
[----:B------:R-:W-:Y:S01]  /*21d80*/  ISETP.GE.AND P0, PT, R72, UR6, PT ;  /* 0x0000000648007c0c */ /* 0x000fe2000bf06270 */
[----:B------:R-:W1:Y:S02]  /*21d90*/  LDCU UR6, c[0x0][0x398] ;  /* 0x00007300ff0677ac */ /* 0x000e640008000800 */
[----:B------:R-:W-:Y:S01]  /*21da0*/  IMAD.X R75, R73, 0x1, R68, P3 ;  /* 0x00000001494b7824 */ /* 0x000fe200018e0644 */
[----:B------:R-:W-:-:S02]  /*21db0*/  IADD3 R72, P3, PT, R76, R70, RZ ;  /* 0x000000464c487210 */ /* 0x000fc40007f7e0ff */
[----:B------:R-:W-:Y:S02]  /*21dc0*/  F2FP.SATFINITE.E4M3.F32.PACK_AB_MERGE_C R78, R5, R4, RZ ;  /* 0x00000004054e723e */ /* 0x000fe400048070ff */
[----:B------:R0:W-:Y:S01]  /*21dd0*/  @P5 STG.E.U8 desc[UR24][R74.64], R77 ;  /* 0x0000004d4a005986 */ /* 0x0001e2000c101118 */
[----:B------:R-:W-:Y:S02]  /*21de0*/  IMAD.X R73, R73, 0x1, R71, P3 ;  /* 0x0000000149497824 */ /* 0x000fe400018e0647 */
[----:B------:R-:W-:-:S03]  /*21df0*/  VIADD R4, R0, 0x45 ;  /* 0x0000004500047836 */ /* 0x000fc60000000000 */
[----:B------:R1:W-:Y:S01]  /*21e00*/  @P6 STG.E.U8 desc[UR24][R72.64], R78 ;  /* 0x0000004e48006986 */ /* 0x0003e2000c101118 */
[----:B0-----:R-:W-:Y:S01]  /*21e10*/  VIADD R74, R76, UR30 ;  /* 0x0000001e4c4a7c36 */ /* 0x001fe20008000000 */
[----:B-----5:R-:W-:Y:S01]  /*21e20*/  ISETP.LT.AND P5, PT, R2, UR10, !P4 ;  /* 0x0000000a02007c0c */ /* 0x020fe2000e7a1270 */
[----:B------:R-:W0:Y:S03]  /*21e30*/  LDCU UR10, c[0x0][0x398] ;  /* 0x00007300ff0a77ac */ /* 0x000e260008000800 */
[----:B------:R-:W-:Y:S02]  /*21e40*/  SHF.R.S32.HI R5, RZ, 0x1f, R74 ;  /* 0x0000001fff057819 */ /* 0x000fe4000001144a */
[----:B-1----:R-:W-:Y:S02]  /*21e50*/  IADD3 R72, P6, PT, R74, R69, RZ ;  /* 0x000000454a487210 */ /* 0x002fe40007fde0ff */
[----:B------:R-:W-:Y:S01]  /*21e60*/  ISETP.LT.AND P4, PT, R3, UR6, !P4 ;  /* 0x0000000603007c0c */ /* 0x000fe2000e781270 */
[----:B------:R-:W1:Y:S01]  /*21e70*/  LDCU UR6, c[0x0][0x39c] ;  /* 0x00007380ff0677ac */ /* 0x000e620008000800 */
[----:B------:R-:W-:Y:S01]  /*21e80*/  ISETP.GE.AND P3, PT, R4, UR4, PT ;  /* 0x0000000404007c0c */ /* 0x000fe2000bf66270 */
[----:B------:R-:W-:Y:S01]  /*21e90*/  IMAD.X R73, R5, 0x1, R68, P6 ;  /* 0x0000000105497824 */ /* 0x000fe200030e0644 */
[----:B------:R-:W-:Y:S01]  /*21ea0*/  PRMT R76, R77, 0x9910, RZ ;  /* 0x000099104d4c7816 */ /* 0x000fe200000000ff */
[----:B------:R-:W5:Y:S01]  /*21eb0*/  LDCU UR4, c[0x0][0x39c] ;  /* 0x00007380ff0477ac */ /* 0x000f620008000800 */
        /* <DEDUP_REMOVED lines=14> */
[----:B------:R-:W-:-:S04]  /*21fa0*/  VIADD R75, R0, 0x46 ;  /* 0x00000046004b7836 */ /* 0x000fc80000000000 */
[----:B------:R-:W-:Y:S01]  /*21fb0*/  IMAD.X R73, R5, 0x1, R68, P2 ;  /* 0x0000000105497824 */ /* 0x000fe200010e0644 */
[----:B-----5:R-:W-:Y:S01]  /*21fc0*/  ISETP.GE.AND P2, PT, R75, UR4, PT ;  /* 0x000000044b007c0c */ /* 0x020fe2000bf46270 */
[----:B------:R-:W0:Y:S01]  /*21fd0*/  LDCU UR4, c[0x0][0x39c] ;  /* 0x00007380ff0477ac */ /* 0x000e220008000800 */
[----:B--2---:R-:W-:Y:S02]  /*21fe0*/  F2FP.SATFINITE.E4M3.F32.PACK_AB_MERGE_C R75, R88, R85, RZ ;  /* 0x00000055584b723e */ /* 0x004fe400048070ff */
[----:B------:R-:W2:Y:S04]  /*21ff0*/  LDL.LU R85, [R1+0x110] ;  /* 0x0001100001557983 */ /* 0x000ea80000300800 */
[----:B------:R-:W2:Y:S01]  /*22000*/  LDL.LU R88, [R1+0x114] ;  /* 0x0001140001587983 */ /* 0x000ea20000300800 */
[----:B------:R-:W-:-:S02]  /*22010*/  IADD3 R4, P6, PT, R74, R70, RZ ;  /* 0x000000464a047210 */ /* 0x000fc40007fde0ff */
[----:B------:R-:W-:Y:S01]  /*22020*/  F2FP.SATFINITE.E4M3.F32.PACK_AB_MERGE_C R6, R7, R6, RZ ;  /* 0x000000060706723e */ /* 0x000fe200048070ff */
[----:B------:R1:W-:Y:S02]  /*22030*/  @P5 STG.E.U8 desc[UR24][R72.64], R75 ;  /* 0x0000004b48005986 */ /* 0x0003e4000c101118 */
[----:B------:R-:W-:Y:S01]  /*22040*/  IMAD.X R5, R5, 0x1, R71, P6 ;  /* 0x0000000105057824 */ /* 0x000fe200030e0647 */
[----:B------:R-:W-:Y:S01]  /*22050*/  ISETP.LT.AND P5, PT, R2, UR10, !P1 ;  /* 0x0000000a02007c0c */ /* 0x000fe2000cfa1270 */
[----:B------:R-:W5:Y:S03]  /*22060*/  LDCU UR10, c[0x0][0x398] ;  /* 0x00007300ff0a77ac */ /* 0x000f660008000800 */
[----:B------:R0:W-:Y:S01]  /*22070*/  @P4 STG.E.U8 desc[UR24][R4.64], R6 ;  /* 0x0000000604004986 */ /* 0x0001e2000c101118 */
[----:B------:R-:W-:Y:S01]  /*22080*/  ISETP.LT.AND P4, PT, R3, UR14, !P1 ;  /* 0x0000000e03007c0c */ /* 0x000fe2000cf81270 */
[----:B------:R-:W2:Y:S01]  /*22090*/  LDCU UR14, c[0x0][0x398] ;  /* 0x00007300ff0e77ac */ /* 0x000ea20008000800 */
[----:B-1----:R-:W-:Y:S01]  /*220a0*/  VIADD R72, R74, UR30 ;  /* 0x0000001e4a487c36 */ /* 0x002fe20008000000 */
[----:B------:R-:W-:-:S02]  /*220b0*/  PRMT R74, R75, 0x9910, RZ ;  /* 0x000099104b4a7816 */ /* 0x000fc400000000ff */
[----:B------:R-:W-:Y:S01]  /*220c0*/  PRMT R75, R6, 0x9910, RZ ;  /* 0x00009910064b7816 */ /* 0x000fe200000000ff */
[----:B------:R-:W-:Y:S01]  /*220d0*/  VIADD R73, R0, 0x47 ;  /* 0x0000004700497836 */ /* 0x000fe20000000000 */
[----:B0-----:R-:W-:Y:S02]  /*220e0*/  SHF.R.S32.HI R5, RZ, 0x1f, R72 ;  /* 0x0000001fff057819 */ /* 0x001fe40000011448 */
[C---:B------:R-:W-:Y:S02]  /*220f0*/  IADD3 R6, P1, PT, R72.reuse, R69, RZ ;  /* 0x0000004548067210 */ /* 0x040fe40007f3e0ff */
[----:B------:R-:W-:Y:S02]  /*22100*/  IADD3 R4, P6, PT, R72, R70, RZ ;  /* 0x0000004648047210 */ /* 0x000fe40007fde0ff */
[----:B------:R-:W-:Y:S01]  /*22110*/  SHF.R.S32.HI R74, RZ, 0x8, R74 ;  /* 0x00000008ff4a7819 */ /* 0x000fe2000001144a */
[----:B------:R-:W-:Y:S01]  /*22120*/  IMAD.X R7, R5, 0x1, R68, P1 ;  /* 0x0000000105077824 */ /* 0x000fe200008e0644 */
[----:B------:R-:W-:Y:S01]  /*22130*/  ISETP.GE.AND P1, PT, R73, UR4, PT ;  /* 0x0000000449007c0c */ /* 0x000fe2000bf26270 */
[----:B------:R-:W-:Y:S01]  /*22140*/  IMAD.X R5, R5, 0x1, R71, P6 ;  /* 0x0000000105057824 */ /* 0x000fe200030e0647 */
[----:B------:R-:W-:Y:S01]  /*22150*/  SHF.R.S32.HI R73, RZ, 0x8, R75 ;  /* 0x00000008ff497819 */ /* 0x000fe2000001144b */
[----:B------:R-:W0:Y:S01]  /*22160*/  LDCU UR4, c[0x0][0x39c] ;  /* 0x00007380ff0477ac */ /* 0x000e220008000800 */
[----:B------:R-:W-:Y:S04]  /*22170*/  @P5 STG.E.U8 desc[UR24][R6.64], R74 ;  /* 0x0000004a06005986 */ /* 0x000fe8000c101118 */
[----:B------:R2:W-:Y:S02]  /*22180*/  @P4 STG.E.U8 desc[UR24][R4.64], R73 ;  /* 0x0000004904004986 */ /* 0x0005e4000c101118 */
[----:B--2---:R-:W-:-:S02]  /*22190*/  F2FP.SATFINITE.E4M3.F32.PACK_AB_MERGE_C R73, R88, R85, RZ ;  /* 0x000000555849723e */ /* 0x004fc400048070ff */
[----:B------:R-:W2:Y:S04]  /*221a0*/  LDL.LU R85, [R1+0x118] ;  /* 0x0001180001557983 */ /* 0x000ea80000300800 */
[----:B------:R-:W2:Y:S01]  /*221b0*/  LDL.LU R88, [R1+0x11c] ;  /* 0x00011c0001587983 */ /* 0x000ea20000300800 */
[----:B------:R-:W-:Y:S01]  /*221c0*/  VIADD R72, R72, UR30 ;  /* 0x0000001e48487c36 */ /* 0x000fe20008000000 */
[----:B----4-:R-:W-:Y:S01]  /*221d0*/  ISETP.LT.AND P5, PT, R2, UR9, !P0 ;  /* 0x0000000902007c0c */ /* 0x010fe2000c7a1270 */
[----:B------:R-:W-:Y:S01]  /*221e0*/  VIADD R4, R0, 0x48 ;  /* 0x0000004800047836 */ /* 0x000fe20000000000 */
[----:B------:R-:W-:Y:S01]  /*221f0*/  ISETP.LT.AND P6, PT, R3, UR12, !P0 ;  /* 0x0000000c03007c0c */ /* 0x000fe2000c7c1270 */
[----:B------:R-:W1:Y:S01]  /*22200*/  LDCU UR9, c[0x0][0x398] ;  /* 0x00007300ff0977ac */ /* 0x000e620008000800 */
[----:B------:R-:W-:-:S02]  /*22210*/  SHF.R.S32.HI R5, RZ, 0x1f, R72 ;  /* 0x0000001fff057819 */ /* 0x000fc40000011448 */
[-C--:B------:R-:W-:Y:S01]  /*22220*/  IADD3 R6, P4, PT, R72, R69.reuse, RZ ;  /* 0x0000004548067210 */ /* 0x080fe20007f9e0ff */
[----:B------:R-:W4:Y:S01]  /*22230*/  LDCU UR12, c[0x0][0x398] ;  /* 0x00007300ff0c77ac */ /* 0x000f220008000800 */
[----:B------:R-:W-:Y:S02]  /*22240*/  ISETP.GE.AND P0, PT, R4, UR6, PT ;  /* 0x0000000604007c0c */ /* 0x000fe4000bf06270 */
[----:B------:R-:W-:Y:S01]  /*22250*/  F2FP.SATFINITE.E4M3.F32.PACK_AB_MERGE_C R9, R9, R8, RZ ;  /* 0x000000080909723e */ /* 0x000fe200048070ff */
[C---:B------:R-:W-:Y:S01]  /*22260*/  IMAD.X R7, R5.reuse, 0x1, R68, P4 ;  /* 0x0000000105077824 */ /* 0x040fe200020e0644 */
[----:B------:R-:W-:Y:S01]  /*22270*/  IADD3 R4, P4, PT, R72, R70, RZ ;  /* 0x0000004648047210 */ /* 0x000fe20007f9e0ff */
[----:B------:R-:W-:Y:S01]  /*22280*/  VIADD R8, R0, 0x49 ;  /* 0x0000004900087836 */ /* 0x000fe20000000000 */
[----:B------:R-:W1:Y:S03]  /*22290*/  LDCU UR6, c[0x0][0x398] ;  /* 0x00007300ff0677ac */ /* 0x000e660008000800 */
[----:B------:R-:W-:Y:S01]  /*222a0*/  IMAD.X R5, R5, 0x1, R71, P4 ;  /* 0x0000000105057824 */ /* 0x000fe200020e0647 */
[----:B0-----:R-:W-:Y:S01]  /*222b0*/  ISETP.GE.AND P4, PT, R8, UR4, PT ;  /* 0x0000000408007c0c */ /* 0x001fe2000bf86270 */
[----:B------:R-:W-:Y:S01]  /*222c0*/  VIADD R8, R72, UR30 ;  /* 0x0000001e48087c36 */ /* 0x000fe20008000000 */
[----:B------:R0:W-:Y:S01]  /*222d0*/  @P5 STG.E.U8 desc[UR24][R6.64], R73 ;  /* 0x0000004906005986 */ /* 0x0001e2000c101118 */
[----:B-----5:R-:W-:Y:S01]  /*222e0*/  ISETP.LT.AND P5, PT, R2, UR10, !P3 ;  /* 0x0000000a02007c0c */ /* 0x020fe2000dfa1270 */
[----:B------:R-:W5:Y:S02]  /*222f0*/  LDCU UR10, c[0x0][0x398] ;  /* 0x00007300ff0a77ac */ /* 0x000f640008000800 */
[----:B------:R1:W-:Y:S01]  /*22300*/  @P6 STG.E.U8 desc[UR24][R4.64], R9 ;  /* 0x0000000904006986 */ /* 0x0003e2000c101118 */
[----:B------:R-:W-:Y:S01]  /*22310*/  PRMT R72, R73, 0x9910, RZ ;  /* 0x0000991049487816 */ /* 0x000fe200000000ff */
[----:B------:R-:W2:Y:S01]  /*22320*/  LDCU UR4, c[0x0][0x39c] ;  /* 0x00007380ff0477ac */ /* 0x000ea20008000800 */
[----:B0-----:R-:W-:-:S02]  /*22330*/  IADD3 R6, P6, PT, R8, R69, RZ ;  /* 0x0000004508067210 */ /* 0x001fc40007fde0ff */
[----:B-1----:R-:W-:Y:S02]  /*22340*/  SHF.R.S32.HI R5, RZ, 0x1f, R8 ;  /* 0x0000001fff057819 */ /* 0x002fe40000011408 */
[----:B------:R-:W-:-:S03]  /*22350*/  SHF.R.S32.HI R72, RZ, 0x8, R72 ;  /* 0x00000008ff487819 */ /* 0x000fc60000011448 */
[----:B------:R-:W-:-:S05]  /*22360*/  IMAD.X R7, R5, 0x1, R68, P6 ;  /* 0x0000000105077824 */ /* 0x000fca00030e0644 */
[----:B------:R2:W-:Y:S02]  /*22370*/  @P5 STG.E.U8 desc[UR24][R6.64], R72 ;  /* 0x0000004806005986 */ /* 0x0005e4000c101118 */
[----:B--2---:R-:W-:Y:S02]  /*22380*/  F2FP.SATFINITE.E4M3.F32.PACK_AB_MERGE_C R72, R88, R85, RZ ;  /* 0x000000555848723e */ /* 0x004fe400048070ff */
[----:B------:R-:W2:Y:S04]  /*22390*/  LDL.LU R85, [R1+0x120] ;  /* 0x0001200001557983 */ /* 0x000ea80000300800 */
[----:B------:R-:W2:Y:S01]  /*223a0*/  LDL.LU R88, [R1+0x124] ;  /* 0x0001240001587983 */ /* 0x000ea20000300800 */
[----:B------:R-:W-:Y:S01]  /*223b0*/  ISETP.LT.AND P3, PT, R3, UR6, !P3 ;  /* 0x0000000603007c0c */ /* 0x000fe2000df61270 */
[----:B------:R-:W0:Y:S01]  /*223c0*/  LDCU UR6, c[0x0][0x39c] ;  /* 0x00007380ff0677ac */ /* 0x000e220008000800 */
[----:B------:R-:W-:-:S02]  /*223d0*/  IADD3 R4, P6, PT, R8, R70, RZ ;  /* 0x0000004608047210 */ /* 0x000fc40007fde0ff */
[----:B------:R-:W-:Y:S01]  /*223e0*/  PRMT R9, R9, 0x9910, RZ ;  /* 0x0000991009097816 */ /* 0x000fe200000000ff */
[----:B------:R-:W-:Y:S02]  /*223f0*/  VIADD R8, R8, UR30 ;  /* 0x0000001e08087c36 */ /* 0x000fe40008000000 */
[----:B------:R-:W-:Y:S01]  /*22400*/  IMAD.X R5, R5, 0x1, R71, P6 ;  /* 0x0000000105057824 */ /* 0x000fe200030e0647 */
[----:B------:R-:W-:Y:S02]  /*22410*/  SHF.R.S32.HI R9, RZ, 0x8, R9 ;  /* 0x00000008ff097819 */ /* 0x000fe40000011409 */
[----:B------:R-:W-:Y:S01]  /*22420*/  ISETP.LT.AND P5, PT, R2, UR9, !P2 ;  /* 0x0000000902007c0c */ /* 0x000fe2000d7a1270 */
[----:B------:R-:W1:Y:S02]  /*22430*/  LDCU UR9, c[0x0][0x398] ;  /* 0x00007300ff0977ac */ /* 0x000e640008000800 */
[----:B------:R0:W-:Y:S01]  /*22440*/  @P3 STG.E.U8 desc[UR24][R4.64], R9 ;  /* 0x0000000904003986 */ /* 0x0001e2000c101118 */
[----:B----4-:R-:W-:Y:S01]  /*22450*/  ISETP.LT.AND P3, PT, R3, UR12, !P2 ;  /* 0x0000000c03007c0c */ /* 0x010fe2000d761270 */
[----:B------:R-:W4:Y:S01]  /*22460*/  LDCU UR12, c[0x0][0x398] ;  /* 0x00007300ff0c77ac */ /* 0x000f220008000800 */
[----:B------:R-:W-:-:S02]  /*22470*/  IADD3 R6, P2, PT, R8, R69, RZ ;  /* 0x0000004508067210 */ /* 0x000fc40007f5e0ff */
[----:B0-----:R-:W-:Y:S02]  /*22480*/  SHF.R.S32.HI R5, RZ, 0x1f, R8 ;  /* 0x0000001fff057819 */ /* 0x001fe40000011408 */
[----:B------:R-:W-:-:S03]  /*22490*/  IADD3 R4, P6, PT, R8, R70, RZ ;  /* 0x0000004608047210 */ /* 0x000fc60007fde0ff */
[----:B------:R-:W-:Y:S01]  /*224a0*/  IMAD.X R7, R5, 0x1, R68, P2 ;  /* 0x0000000105077824 */ /* 0x000fe200010e0644 */
[----:B------:R-:W-:Y:S01]  /*224b0*/  F2FP.SATFINITE.E4M3.F32.PACK_AB_MERGE_C R10, R11, R10, RZ ;  /* 0x0000000a0b0a723e */ /* 0x000fe200048070ff */
[----:B------:R-:W-:Y:S02]  /*224c0*/  IMAD.X R5, R5, 0x1, R71, P6 ;  /* 0x0000000105057824 */ /* 0x000fe400030e0647 */
[----:B------:R-:W-:Y:S01]  /*224d0*/  VIADD R8, R8, UR30 ;  /* 0x0000001e08087c36 */ /* 0x000fe20008000000 */
[----:B------:R0:W-:Y:S01]  /*224e0*/  @P5 STG.E.U8 desc[UR24][R6.64], R72 ;  /* 0x0000004806005986 */ /* 0x0001e2000c101118 */
[----:B-----5:R-:W-:Y:S01]  /*224f0*/  ISETP.LT.AND P5, PT, R2, UR10, !P1 ;  /* 0x0000000a02007c0c */ /* 0x020fe2000cfa1270 */
[----:B------:R-:W-:Y:S01]  /*22500*/  VIADD R9, R0, 0x4a ;  /* 0x0000004a00097836 */ /* 0x000fe20000000000 */
[----:B------:R-:W-:Y:S01]  /*22510*/  PRMT R11, R10, 0x9910, RZ ;  /* 0x000099100a0b7816 */ /* 0x000fe200000000ff */
[----:B------:R5:W-:Y:S01]  /*22520*/  @P3 STG.E.U8 desc[UR24][R4.64], R10 ;  /* 0x0000000a04003986 */ /* 0x000be2000c101118 */
[----:B------:R-:W-:Y:S01]  /*22530*/  ISETP.LT.AND P3, PT, R3, UR14, !P1 ;  /* 0x0000000e03007c0c */ /* 0x000fe2000cf61270 */
[----:B------:R-:W1:Y:S01]  /*22540*/  LDCU UR10, c[0x0][0x398] ;  /* 0x00007300ff0a77ac */ /* 0x000e620008000800 */
[----:B0-----:R-:W-:Y:S01]  /*22550*/  PRMT R72, R72, 0x9910, RZ ;  /* 0x0000991048487816 */ /* 0x001fe200000000ff */
[----:B------:R-:W0:Y:S01]  /*22560*/  LDCU UR14, c[0x0][0x398] ;  /* 0x00007300ff0e77ac */ /* 0x000e220008000800 */
[----:B------:R-:W-:-:S02]  /*22570*/  IADD3 R6, P1, PT, R8, R69, RZ ;  /* 0x0000004508067210 */ /* 0x000fc40007f3e0ff */
[----:B-----5:R-:W-:Y:S01]  /*22580*/  SHF.R.S32.HI R5, RZ, 0x1f, R8 ;  /* 0x0000001fff057819 */ /* 0x020fe20000011408 */
[----:B------:R-:W-:-:S04]  /*22590*/  IMAD.MOV.U32 R10, RZ, RZ, R72 ;  /* 0x000000ffff0a7224 */ /* 0x000fc800078e0048 */
[----:B------:R-:W-:Y:S01]  /*225a0*/  IMAD.X R7, R5, 0x1, R68, P1 ;  /* 0x0000000105077824 */ /* 0x000fe200008e0644 */
[----:B------:R-:W-:-:S05]  /*225b0*/  SHF.R.S32.HI R10, RZ, 0x8, R10 ;  /* 0x00000008ff0a7819 */ /* 0x000fca000001140a */
[----:B------:R2:W-:Y:S02]  /*225c0*/  @P5 STG.E.U8 desc[UR24][R6.64], R10 ;  /* 0x0000000a06005986 */ /* 0x0005e4000c101118 */
[----:B--2---:R-:W-:Y:S02]  /*225d0*/  F2FP.SATFINITE.E4M3.F32.PACK_AB_MERGE_C R10, R88, R85, RZ ;  /* 0x00000055580a723e */ /* 0x004fe400048070ff */
[----:B------:R-:W2:Y:S04]  /*225e0*/  LDL.LU R85, [R1+0x128] ;  /* 0x0001280001557983 */ /* 0x000ea80000300800 */
[----:B------:R-:W2:Y:S01]  /*225f0*/  LDL.LU R88, [R1+0x12c] ;  /* 0x00012c0001587983 */ /* 0x000ea20000300800 */
[----:B------:R-:W-:Y:S01]  /*22600*/  ISETP.GE.AND P2, PT, R9, UR4, PT ;  /* 0x0000000409007c0c */ /* 0x000fe2000bf46270 */
[----:B------:R-:W5:Y:S01]  /*22610*/  LDCU UR4, c[0x0][0x39c] ;  /* 0x00007380ff0477ac */ /* 0x000f620008000800 */
[----:B------:R-:W-:Y:S01]  /*22620*/  VIADD R9, R0, 0x4b ;  /* 0x0000004b00097836 */ /* 0x000fe20000000000 */
[C---:B------:R-:W-:Y:S01]  /*22630*/  IADD3 R4, P6, PT, R8.reuse, R70, RZ ;  /* 0x0000004608047210 */ /* 0x040fe20007fde0ff */
[----:B------:R-:W-:-:S04]  /*22640*/  VIADD R8, R8, UR30 ;  /* 0x0000001e08087c36 */ /* 0x000fc80008000000 */
[----:B------:R-:W-:Y:S01]  /*22650*/  IMAD.X R5, R5, 0x1, R71, P6 ;  /* 0x0000000105057824 */ /* 0x000fe200030e0647 */
[----:B-1----:R-:W-:Y:S01]  /*22660*/  ISETP.LT.AND P5, PT, R2, UR9, !P0 ;  /* 0x0000000902007c0c */ /* 0x002fe2000c7a1270 */
[----:B------:R-:W1:Y:S01]  /*22670*/  LDCU UR9, c[0x0][0x398] ;  /* 0x00007300ff0977ac */ /* 0x000e620008000800 */
[----:B-----5:R-:W-:Y:S01]  /*22680*/  ISETP.GE.AND P1, PT, R9, UR4, PT ;  /* 0x0000000409007c0c */ /* 0x020fe2000bf26270 */
[----:B------:R-:W5:Y:S01]  /*22690*/  LDCU UR4, c[0x0][0x39c] ;  /* 0x00007380ff0477ac */ /* 0x000f620008000800 */
[----:B------:R-:W-:-:S05]  /*226a0*/  SHF.R.S32.HI R9, RZ, 0x8, R11 ;  /* 0x00000008ff097819 */ /* 0x000fca000001140b */
[----:B------:R0:W-:Y:S01]  /*226b0*/  @P3 STG.E.U8 desc[UR24][R4.64], R9 ;  /* 0x0000000904003986 */ /* 0x0001e2000c101118 */
[----:B------:R-:W-:Y:S02]  /*226c0*/  IADD3 R6, P3, PT, R8, R69, RZ ;  /* 0x0000004508067210 */ /* 0x000fe40007f7e0ff */
[----:B----4-:R-:W-:Y:S01]  /*226d0*/  ISETP.LT.AND P6, PT, R3, UR12, !P0 ;  /* 0x0000000c03007c0c */ /* 0x010fe2000c7c1270 */
[----:B------:R-:W4:Y:S01]  /*226e0*/  LDCU UR12, c[0x0][0x398] ;  /* 0x00007300ff0c77ac */ /* 0x000f220008000800 */
[----:B0-----:R-:W-:Y:S01]  /*226f0*/  VIADD R4, R0, 0x4c ;  /* 0x0000004c00047836 */ /* 0x001fe20000000000 */
[----:B------:R-:W-:-:S04]  /*22700*/  SHF.R.S32.HI R5, RZ, 0x1f, R8 ;  /* 0x0000001fff057819 */ /* 0x000fc80000011408 */
[----:B------:R-:W-:Y:S01]  /*22710*/  ISETP.GE.AND P0, PT, R4, UR6, PT ;  /* 0x0000000604007c0c */ /* 0x000fe2000bf06270 */
[----:B------:R-:W-:Y:S01]  /*22720*/  IMAD.X R7, R5, 0x1, R68, P3 ;  /* 0x0000000105077824 */ /* 0x000fe200018e0644 */
[C---:B------:R-:W-:Y:S01]  /*22730*/  IADD3 R4, P3, PT, R8.reuse, R70, RZ ;  /* 0x0000004608047210 */ /* 0x040fe20007f7e0ff */
[----:B------:R-:W-:Y:S01]  /*22740*/  VIADD R8, R8, UR30 ;  /* 0x0000001e08087c36 */ /* 0x000fe20008000000 */
[----:B------:R-:W-:Y:S01]  /*22750*/  F2FP.SATFINITE.E4M3.F32.PACK_AB_MERGE_C R12, R13, R12, RZ ;  /* 0x0000000c0d0c723e */ /* 0x000fe200048070ff */
[----:B------:R-:W0:Y:S02]  /*22760*/  LDCU UR6, c[0x0][0x398] ;  /* 0x00007300ff0677ac */ /* 0x000e240008000800 */
[----:B------:R-:W-:Y:S01]  /*22770*/  IMAD.X R5, R5, 0x1, R71, P3 ;  /* 0x0000000105057824 */ /* 0x000fe200018e0647 */
[----:B------:R1:W-:Y:S01]  /*22780*/  @P5 STG.E.U8 desc[UR24][R6.64], R10 ;  /* 0x0000000a06005986 */ /* 0x0003e2000c101118 */
[----:B------:R-:W-:Y:S01]  /*22790*/  ISETP.LT.AND P5, PT, R2, UR10, !P4 ;  /* 0x0000000a02007c0c */ /* 0x000fe2000e7a1270 */
[----:B------:R-:W-:Y:S01]  /*227a0*/  VIADD R9, R0, 0x4d ;  /* 0x0000004d00097836 */ /* 0x000fe20000000000 */
[----:B------:R-:W0:Y:S01]  /*227b0*/  LDCU UR10, c[0x0][0x398] ;  /* 0x00007300ff0a77ac */ /* 0x000e220008000800 */
[----:B------:R3:W-:Y:S01]  /*227c0*/  @P6 STG.E.U8 desc[UR24][R4.64], R12 ;  /* 0x0000000c04006986 */ /* 0x0007e2000c101118 */
[----:B-1----:R-:W-:-:S02]  /*227d0*/  IADD3 R6, P6, PT, R8, R69, RZ ;  /* 0x0000004508067210 */ /* 0x002fc40007fde0ff */
[----:B------:R-:W-:Y:S02]  /*227e0*/  PRMT R10, R10, 0x9910, RZ ;  /* 0x000099100a0a7816 */ /* 0x000fe400000000ff */
[----:B---3--:R-:W-:Y:S02]  /*227f0*/  SHF.R.S32.HI R5, RZ, 0x1f, R8 ;  /* 0x0000001fff057819 */ /* 0x008fe40000011408 */
[----:B------:R-:W-:-:S03]  /*22800*/  SHF.R.S32.HI R10, RZ, 0x8, R10 ;  /* 0x00000008ff0a7819 */ /* 0x000fc6000001140a */
[----:B------:R-:W-:-:S05]  /*22810*/  IMAD.X R7, R5, 0x1, R68, P6 ;  /* 0x0000000105077824 */ /* 0x000fca00030e0644 */
[----:B------:R2:W-:Y:S02]  /*22820*/  @P5 STG.E.U8 desc[UR24][R6.64], R10 ;  /* 0x0000000a06005986 */ /* 0x0005e4000c101118 */
[----:B--2---:R-:W-:Y:S02]  /*22830*/  F2FP.SATFINITE.E4M3.F32.PACK_AB_MERGE_C R10, R88, R85, RZ ;  /* 0x00000055580a723e */ /* 0x004fe400048070ff */
[----:B------:R-:W2:Y:S04]  /*22840*/  LDL.LU R85, [R1+0x130] ;  /* 0x0001300001557983 */ /* 0x000ea80000300800 */
[----:B------:R-:W2:Y:S01]  /*22850*/  LDL.LU R88, [R1+0x134] ;  /* 0x0001340001587983 */ /* 0x000ea20000300800 */
[----:B0-----:R-:W-:Y:S01]  /*22860*/  ISETP.LT.AND P4, PT, R3, UR6, !P4 ;  /* 0x0000000603007c0c */ /* 0x001fe2000e781270 */
[----:B------:R-:W0:Y:S01]  /*22870*/  LDCU UR6, c[0x0][0x39c] ;  /* 0x00007380ff0677ac */ /* 0x000e220008000800 */
[----:B-----5:R-:W-:-:S02]  /*22880*/  ISETP.GE.AND P3, PT, R9, UR4, PT ;  /* 0x0000000409007c0c */ /* 0x020fc4000bf66270 */
[----:B------:R-:W-:Y:S02]  /*22890*/  IADD3 R4, P6, PT, R8, R70, RZ ;  /* 0x0000004608047210 */ /* 0x000fe40007fde0ff */
[----:B------:R-:W-:Y:S01]  /*228a0*/  PRMT R9, R12, 0x9910, RZ ;  /* 0x000099100c097816 */ /* 0x000fe200000000ff */
[----:B------:R-:W-:Y:S01]  /*228b0*/  VIADD R8, R8, UR30 ;  /* 0x0000001e08087c36 */ /* 0x000fe20008000000 */
[----:B------:R-:W-:Y:S01]  /*228c0*/  ISETP.LT.AND P5, PT, R2, UR9, !P2 ;  /* 0x0000000902007c0c */ /* 0x000fe2000d7a1270 */
[----:B------:R-:W-:Y:S01]  /*228d0*/  IMAD.X R5, R5, 0x1, R71, P6 ;  /* 0x0000000105057824 */ /* 0x000fe200030e0647 */
[----:B------:R-:W-:Y:S01]  /*228e0*/  SHF.R.S32.HI R9, RZ, 0x8, R9 ;  /* 0x00000008ff097819 */ /* 0x000fe20000011409 */
[----:B------:R-:W1:Y:S04]  /*228f0*/  LDCU UR4, c[0x0][0x39c] ;  /* 0x00007380ff0477ac */ /* 0x000e680008000800 */
[----:B------:R3:W-:Y:S01]  /*22900*/  @P4 STG.E.U8 desc[UR24][R4.64], R9 ;  /* 0x0000000904004986 */ /* 0x0007e2000c101118 */
[----:B----4-:R-:W-:Y:S01]  /*22910*/  ISETP.LT.AND P4, PT, R3, UR12, !P2 ;  /* 0x0000000c03007c0c */ /* 0x010fe2000d781270 */
[----:B------:R-:W4:Y:S01]  /*22920*/  LDCU UR9, c[0x0][0x398] ;  /* 0x00007300ff0977ac */ /* 0x000f220008000800 */
[----:B------:R-:W-:-:S02]  /*22930*/  IADD3 R6, P2, PT, R8, R69, RZ ;  /* 0x0000004508067210 */ /* 0x000fc40007f5e0ff */
[----:B------:R-:W-:Y:S01]  /*22940*/  F2FP.SATFINITE.E4M3.F32.PACK_AB_MERGE_C R14, R15, R14, RZ ;  /* 0x0000000e0f0e723e */ /* 0x000fe200048070ff */
[----:B------:R-:W5:Y:S01]  /*22950*/  LDCU UR12, c[0x0][0x398] ;  /* 0x00007300ff0c77ac */ /* 0x000f620008000800 */
[----:B---3--:R-:W-:Y:S02]  /*22960*/  SHF.R.S32.HI R5, RZ, 0x1f, R8 ;  /* 0x0000001fff057819 */ /* 0x008fe40000011408 */
[----:B------:R-:W-:-:S03]  /*22970*/  IADD3 R4, P6, PT, R8, R70, RZ ;  /* 0x0000004608047210 */ /* 0x000fc60007fde0ff */
[C---:B------:R-:W-:Y:S02]  /*22980*/  IMAD.X R7, R5.reuse, 0x1, R68, P2 ;  /* 0x0000000105077824 */ /* 0x040fe400010e0644 */
[----:B------:R-:W-:Y:S02]  /*22990*/  IMAD.X R5, R5, 0x1, R71, P6 ;  /* 0x0000000105057824 */ /* 0x000fe400030e0647 */
[----:B------:R-:W-:Y:S01]  /*229a0*/  VIADD R8, R8, UR30 ;  /* 0x0000001e08087c36 */ /* 0x000fe20008000000 */
[----:B------:R3:W-:Y:S01]  /*229b0*/  @P5 STG.E.U8 desc[UR24][R6.64], R10 ;  /* 0x0000000a06005986 */ /* 0x0007e2000c101118 */
[----:B------:R-:W-:Y:S01]  /*229c0*/  ISETP.LT.AND P5, PT, R2, UR10, !P1 ;  /* 0x0000000a02007c0c */ /* 0x000fe2000cfa1270 */
[----:B------:R-:W-:Y:S01]  /*229d0*/  VIADD R9, R0, 0x4e ;  /* 0x0000004e00097836 */ /* 0x000fe20000000000 */
[----:B------:R-:W-:Y:S01]  /*229e0*/  PRMT R11, R14, 0x9910, RZ ;  /* 0x000099100e0b7816 */ /* 0x000fe200000000ff */
[----:B------:R0:W-:Y:S01]  /*229f0*/  @P4 STG.E.U8 desc[UR24][R4.64], R14 ;  /* 0x0000000e04004986 */ /* 0x0001e2000c101118 */
[----:B------:R-:W-:Y:S01]  /*22a00*/  ISETP.LT.AND P4, PT, R3, UR14, !P1 ;  /* 0x0000000e03007c0c */ /* 0x000fe2000cf81270 */
[----:B------:R-:W1:Y:S01]  /*22a10*/  LDCU UR10, c[0x0][0x398] ;  /* 0x00007300ff0a77ac */ /* 0x000e620008000800 */
[----:B---3--:R-:W-:Y:S01]  /*22a20*/  PRMT R10, R10, 0x9910, RZ ;  /* 0x000099100a0a7816 */ /* 0x008fe200000000ff */
[----:B------:R-:W3:Y:S01]  /*22a30*/  LDCU UR14, c[0x0][0x398] ;  /* 0x00007300ff0e77ac */ /* 0x000ee20008000800 */
[----:B------:R-:W-:-:S02]  /*22a40*/  IADD3 R6, P1, PT, R8, R69, RZ ;  /* 0x0000004508067210 */ /* 0x000fc40007f3e0ff */
[----:B0-----:R-:W-:Y:S02]  /*22a50*/  SHF.R.S32.HI R5, RZ, 0x1f, R8 ;  /* 0x0000001fff057819 */ /* 0x001fe40000011408 */
[----:B------:R-:W-:-:S03]  /*22a60*/  SHF.R.S32.HI R10, RZ, 0x8, R10 ;  /* 0x00000008ff0a7819 */ /* 0x000fc6000001140a */
[----:B------:R-:W-:-:S05]  /*22a70*/  IMAD.X R7, R5, 0x1, R68, P1 ;  /* 0x0000000105077824 */ /* 0x000fca00008e0644 */
[----:B------:R2:W-:Y:S02]  /*22a80*/  @P5 STG.E.U8 desc[UR24][R6.64], R10 ;  /* 0x0000000a06005986 */ /* 0x0005e4000c101118 */
[----:B--2---:R-:W-:Y:S02]  /*22a90*/  F2FP.SATFINITE.E4M3.F32.PACK_AB_MERGE_C R10, R88, R85, RZ ;  /* 0x00000055580a723e */ /* 0x004fe400048070ff */
[----:B------:R-:W2:Y:S04]  /*22aa0*/  LDL.LU R85, [R1+0x138] ;  /* 0x0001380001557983 */ /* 0x000ea80000300800 */
[----:B------:R-:W2:Y:S01]  /*22ab0*/  LDL.LU R88, [R1+0x13c] ;  /* 0x00013c0001587983 */ /* 0x000ea20000300800 */
[----:B-1----:R-:W-:Y:S01]  /*22ac0*/  ISETP.GE.AND P2, PT, R9, UR4, PT ;  /* 0x0000000409007c0c */ /* 0x002fe2000bf46270 */
[----:B------:R-:W0:Y:S01]  /*22ad0*/  LDCU UR4, c[0x0][0x39c] ;  /* 0x00007380ff0477ac */ /* 0x000e220008000800 */
[----:B------:R-:W-:Y:S01]  /*22ae0*/  VIADD R9, R0, 0x4f ;  /* 0x0000004f00097836 */ /* 0x000fe20000000000 */
[C---:B------:R-:W-:Y:S01]  /*22af0*/  IADD3 R4, P6, PT, R8.reuse, R70, RZ ;  /* 0x0000004608047210 */ /* 0x040fe20007fde0ff */
[----:B------:R-:W-:-:S04]  /*22b00*/  VIADD R8, R8, UR30 ;  /* 0x0000001e08087c36 */ /* 0x000fc80008000000 */
[----:B------:R-:W-:Y:S01]  /*22b10*/  IMAD.X R5, R5, 0x1, R71, P6 ;  /* 0x0000000105057824 */ /* 0x000fe200030e0647 */
[----:B----4-:R-:W-:Y:S01]  /*22b20*/  ISETP.LT.AND P5, PT, R2, UR9, !P0 ;  /* 0x0000000902007c0c */ /* 0x010fe2000c7a1270 */
[----:B------:R-:W1:Y:S01]  /*22b30*/  LDCU UR9, c[0x0][0x398] ;  /* 0x00007300ff0977ac */ /* 0x000e620008000800 */
[----:B0-----:R-:W-:Y:S01]  /*22b40*/  ISETP.GE.AND P1, PT, R9, UR4, PT ;  /* 0x0000000409007c0c */ /* 0x001fe2000bf26270 */
[----:B------:R-:W0:Y:S01]  /*22b50*/  LDCU UR4, c[0x0][0x39c] ;  /* 0x00007380ff0477ac */ /* 0x000e220008000800 */
[----:B------:R-:W-:-:S05]  /*22b60*/  SHF.R.S32.HI R9, RZ, 0x8, R11 ;  /* 0x00000008ff097819 */ /* 0x000fca000001140b */
[----:B------:R4:W-:Y:S01]  /*22b70*/  @P4 STG.E.U8 desc[UR24][R4.64], R9 ;  /* 0x0000000904004986 */ /* 0x0009e2000c101118 */
[----:B------:R-:W-:Y:S02]  /*22b80*/  IADD3 R6, P4, PT, R8, R69, RZ ;  /* 0x0000004508067210 */ /* 0x000fe40007f9e0ff */
[----:B-----5:R-:W-:Y:S01]  /*22b90*/  ISETP.LT.AND P6, PT, R3, UR12, !P0 ;  /* 0x0000000c03007c0c */ /* 0x020fe2000c7c1270 */
[----:B------:R-:W5:Y:S01]  /*22ba0*/  LDCU UR12, c[0x0][0x398] ;  /* 0x00007300ff0c77ac */ /* 0x000f620008000800 */
[----:B----4-:R-:W-:Y:S01]  /*22bb0*/  VIADD R4, R0, 0x50 ;  /* 0x0000005000047836 */ /* 0x010fe20000000000 */
[----:B------:R-:W-:-:S04]  /*22bc0*/  SHF.R.S32.HI R5, RZ, 0x1f, R8 ;  /* 0x0000001fff057819 */ /* 0x000fc80000011408 */
[----:B------:R-:W-:Y:S01]  /*22bd0*/  ISETP.GE.AND P0, PT, R4, UR6, PT ;  /* 0x0000000604007c0c */ /* 0x000fe2000bf06270 */
[----:B------:R-:W-:Y:S01]  /*22be0*/  IMAD.X R7, R5, 0x1, R68, P4 ;  /* 0x0000000105077824 */ /* 0x000fe200020e0644 */
[C---:B------:R-:W-:Y:S01]  /*22bf0*/  IADD3 R4, P4, PT, R8.reuse, R70, RZ ;  /* 0x0000004608047210 */ /* 0x040fe20007f9e0ff */
[----:B------:R-:W-:Y:S01]  /*22c00*/  VIADD R8, R8, UR30 ;  /* 0x0000001e08087c36 */ /* 0x000fe20008000000 */
[----:B------:R-:W-:Y:S01]  /*22c10*/  F2FP.SATFINITE.E4M3.F32.PACK_AB_MERGE_C R16, R17, R16, RZ ;  /* 0x000000101110723e */ /* 0x000fe200048070ff */
[----:B------:R-:W4:Y:S02]  /*22c20*/  LDCU UR6, c[0x0][0x398] ;  /* 0x00007300ff0677ac */ /* 0x000f240008000800 */
        /* <DEDUP_REMOVED lines=15> */
[----:B----4-:R-:W-:Y:S01]  /*22d20*/  ISETP.LT.AND P3, PT, R3, UR6, !P3 ;  /* 0x0000000603007c0c */ /* 0x010fe2000df61270 */
[----:B------:R-:W0:Y:S01]  /*22d30*/  LDCU UR6, c[0x0][0x39c] ;  /* 0x00007380ff0677ac */ /* 0x000e220008000800 */
[----:B------:R-:W-:-:S02]  /*22d40*/  ISETP.GE.AND P4, PT, R9, UR4, PT ;  /* 0x0000000409007c0c */ /* 0x000fc4000bf86270 */
[----:B------:R-:W-:Y:S02]  /*22d50*/  IADD3 R4, P6, PT, R8, R70, RZ ;  /* 0x0000004608047210 */ /* 0x000fe40007fde0ff */
[----:B------:R-:W-:Y:S01]  /*22d60*/  PRMT R9, R16, 0x9910, RZ ;  /* 0x0000991010097816 */ /* 0x000fe200000000ff */
[----:B------:R-:W-:Y:S01]  /*22d70*/  VIADD R8, R8, UR30 ;  /* 0x0000001e08087c36 */ /* 0x000fe20008000000 */
[----:B-1----:R-:W-:Y:S01]  /*22d80*/  ISETP.LT.AND P5, PT, R2, UR9, !P2 ;  /* 0x0000000902007c0c */ /* 0x002fe2000d7a1270 */
[----:B------:R-:W-:Y:S01]  /*22d90*/  IMAD.X R5, R5, 0x1, R71, P6 ;  /* 0x0000000105057824 */ /* 0x000fe200030e0647 */
[----:B------:R-:W-:Y:S01]  /*22da0*/  SHF.R.S32.HI R9, RZ, 0x8, R9 ;  /* 0x00000008ff097819 */ /* 0x000fe20000011409 */
[----:B------:R-:W1:Y:S04]  /*22db0*/  LDCU UR4, c[0x0][0x39c] ;  /* 0x00007380ff0477ac */ /* 0x000e680008000800 */
[----:B------:R3:W-:Y:S01]  /*22dc0*/  @P3 STG.E.U8 desc[UR24][R4.64], R9 ;  /* 0x0000000904003986 */ /* 0x0007e2000c101118 */
[----:B-----5:R-:W-:Y:S01]  /*22dd0*/  ISETP.LT.AND P3, PT, R3, UR12, !P2 ;  /* 0x0000000c03007c0c */ /* 0x020fe2000d761270 */
        /* <DEDUP_REMOVED lines=143> */
[----:B------:R-:W-:Y:S01]  /*236d0*/  IADD3 R4, P6, PT, R8, R70, RZ ;  /* 0x0000004608047210 */ /* 0x000fe20007fde0ff */
[----:B------:R-:W3:Y:S01]  /*236e0*/  LDCU UR4, c[0x0][0x39c] ;  /* 0x00007380ff0477ac */ /* 0x000ee20008000800 */
[----:B------:R-:W-:Y:S01]  /*236f0*/  PRMT R9, R24, 0x9910, RZ ;  /* 0x0000991018097816 */ /* 0x000fe200000000ff */
[----:B------:R-:W-:Y:S02]  /*23700*/  VIADD R8, R8, UR30 ;  /* 0x0000001e08087c36 */ /* 0x000fe40008000000 */
[----:B------:R-:W-:Y:S01]  /*23710*/  IMAD.X R5, R5, 0x1, R71, P6 ;  /* 0x0000000105057824 */ /* 0x000fe200030e0647 */
[----:B------:R-:W-:Y:S02]  /*23720*/  SHF.R.S32.HI R9, RZ, 0x8, R9 ;  /* 0x00000008ff097819 */ /* 0x000fe40000011409 */
[----:B-1----:R-:W-:Y:S01]  /*23730*/  ISETP.LT.AND P5, PT, R2, UR9, !P2 ;  /* 0x0000000902007c0c */ /* 0x002fe2000d7a1270 */
[----:B------:R-:W1:Y:S02]  /*23740*/  LDCU UR9, c[0x0][0x398] ;  /* 0x00007300ff0977ac */ /* 0x000e640008000800 */
[----:B------:R4:W-:Y:S01]  /*23750*/  @P3 STG.E.U8 desc[UR24][R4.64], R9 ;  /* 0x0000000904003986 */ /* 0x0009e2000c101118 */
[----:B-----5:R-:W-:Y:S01]  /*23760*/  ISETP.LT.AND P3, PT, R3, UR12, !P2 ;  /* 0x0000000c03007c0c */ /* 0x020fe2000d761270 */
[----:B------:R-:W5:Y:S01]  /*23770*/  LDCU UR12, c[0x0][0x398] ;  /* 0x00007300ff0c77ac */ /* 0x000f620008000800 */
[----:B------:R-:W-:-:S02]  /*23780*/  IADD3 R6, P2, PT, R8, R69, RZ ;  /* 0x0000004508067210 */ /* 0x000fc40007f5e0ff */
[----:B----4-:R-:W-:Y:S01]  /*23790*/  SHF.R.S32.HI R5, RZ, 0x1f, R8 ;  /* 0x0000001fff057819 */ /* 0x010fe20000011408 */
[----:B------:R-:W-:Y:S01]  /*237a0*/  VIADD R9, R0, 0x5a ;  /* 0x0000005a00097836 */ /* 0x000fe20000000000 */
[----:B------:R-:W-:-:S03]  /*237b0*/  IADD3 R4, P6, PT, R8, R70, RZ ;  /* 0x0000004608047210 */ /* 0x000fc60007fde0ff */
[----:B------:R-:W-:Y:S01]  /*237c0*/  IMAD.X R7, R5, 0x1, R68, P2 ;  /* 0x0000000105077824 */ /* 0x000fe200010e0644 */
[----:B---3--:R-:W-:Y:S01]  /*237d0*/  ISETP.GE.AND P2, PT, R9, UR4, PT ;  /* 0x0000000409007c0c */ /* 0x008fe2000bf46270 */
[----:B------:R-:W3:Y:S01]  /*237e0*/  LDCU UR4, c[0x0][0x39c] ;  /* 0x00007380ff0477ac */ /* 0x000ee20008000800 */
[----:B------:R-:W-:Y:S01]  /*237f0*/  IMAD.X R5, R5, 0x1, R71, P6 ;  /* 0x0000000105057824 */ /* 0x000fe200030e0647 */
[----:B------:R-:W-:Y:S01]  /*23800*/  F2FP.SATFINITE.E4M3.F32.PACK_AB_MERGE_C R26, R27, R26, RZ ;  /* 0x0000001a1b1a723e */ /* 0x000fe200048070ff */
[----:B------:R-:W-:Y:S01]  /*23810*/  VIADD R8, R8, UR30 ;  /* 0x0000001e08087c36 */ /* 0x000fe20008000000 */
[----:B------:R4:W-:Y:S01]  /*23820*/  @P5 STG.E.U8 desc[UR24][R6.64], R10 ;  /* 0x0000000a06005986 */ /* 0x0009e2000c101118 */
[----:B------:R-:W-:Y:S01]  /*23830*/  ISETP.LT.AND P5, PT, R2, UR10, !P1 ;  /* 0x0000000a02007c0c */ /* 0x000fe2000cfa1270 */
[----:B------:R-:W-:Y:S01]  /*23840*/  VIADD R9, R0, 0x5b ;  /* 0x0000005b00097836 */ /* 0x000fe20000000000 */
[----:B------:R-:W-:Y:S01]  /*23850*/  PRMT R11, R26, 0x9910, RZ ;  /* 0x000099101a0b7816 */ /* 0x000fe200000000ff */
[----:B------:R0:W-:Y:S01]  /*23860*/  @P3 STG.E.U8 desc[UR24][R4.64], R26 ;  /* 0x0000001a04003986 */ /* 0x0001e2000c101118 */
[----:B------:R-:W-:Y:S01]  /*23870*/  ISETP.LT.AND P3, PT, R3, UR14, !P1 ;  /* 0x0000000e03007c0c */ /* 0x000fe2000cf61270 */
[----:B------:R-:W-:Y:S01]  /*23880*/  VIADD R12, R0, 0x5c ;  /* 0x0000005c000c7836 */ /* 0x000fe20000000000 */
[----:B------:R-:W1:Y:S01]  /*23890*/  LDCU UR10, c[0x0][0x398] ;  /* 0x00007300ff0a77ac */ /* 0x000e620008000800 */
[----:B------:R-:W-:Y:S01]  /*238a0*/  F2FP.SATFINITE.E4M3.F32.PACK_AB_MERGE_C R29, R29, R28, RZ ;  /* 0x0000001c1d1d723e */ /* 0x000fe200048070ff */
[----:B------:R-:W1:Y:S01]  /*238b0*/  LDCU UR14, c[0x0][0x398] ;  /* 0x00007300ff0e77ac */ /* 0x000e620008000800 */
[----:B----4-:R-:W-:-:S02]  /*238c0*/  IADD3 R6, P1, PT, R8, R69, RZ ;  /* 0x0000004508067210 */ /* 0x010fc40007f3e0ff */
[----:B------:R-:W-:Y:S02]  /*238d0*/  PRMT R10, R10, 0x9910, RZ ;  /* 0x000099100a0a7816 */ /* 0x000fe400000000ff */
[----:B0-----:R-:W-:Y:S02]  /*238e0*/  SHF.R.S32.HI R5, RZ, 0x1f, R8 ;  /* 0x0000001fff057819 */ /* 0x001fe40000011408 */
[C---:B------:R-:W-:Y:S02]  /*238f0*/  IADD3 R4, P6, PT, R8.reuse, R70, RZ ;  /* 0x0000004608047210 */ /* 0x040fe40007fde0ff */
[----:B------:R-:W-:Y:S01]  /*23900*/  SHF.R.S32.HI R10, RZ, 0x8, R10 ;  /* 0x00000008ff0a7819 */ /* 0x000fe2000001140a */
[----:B------:R-:W-:Y:S01]  /*23910*/  IMAD.X R7, R5, 0x1, R68, P1 ;  /* 0x0000000105077824 */ /* 0x000fe200008e0644 */
[----:B---3--:R-:W-:Y:S01]  /*23920*/  ISETP.GE.AND P1, PT, R9, UR4, PT ;  /* 0x0000000409007c0c */ /* 0x008fe2000bf26270 */
[----:B------:R-:W-:Y:S01]  /*23930*/  IMAD.X R5, R5, 0x1, R71, P6 ;  /* 0x0000000105057824 */ /* 0x000fe200030e0647 */
[----:B------:R-:W-:Y:S01]  /*23940*/  SHF.R.S32.HI R9, RZ, 0x8, R11 ;  /* 0x00000008ff097819 */ /* 0x000fe2000001140b */
[----:B------:R-:W-:Y:S01]  /*23950*/  VIADD R8, R8, UR30 ;  /* 0x0000001e08087c36 */ /* 0x000fe20008000000 */
[----:B------:R-:W-:Y:S01]  /*23960*/  @P5 STG.E.U8 desc[UR24][R6.64], R10 ;  /* 0x0000000a06005986 */ /* 0x000fe2000c101118 */
[----:B------:R-:W0:Y:S03]  /*23970*/  LDCU UR4, c[0x0][0x39c] ;  /* 0x00007380ff0477ac */ /* 0x000e260008000800 */
[----:B------:R2:W-:Y:S02]  /*23980*/  @P3 STG.E.U8 desc[UR24][R4.64], R9 ;  /* 0x0000000904003986 */ /* 0x0005e4000c101118 */
[----:B--2---:R-:W-:-:S02]  /*23990*/  F2FP.SATFINITE.E4M3.F32.PACK_AB_MERGE_C R9, R88, R85, RZ ;  /* 0x000000555809723e */ /* 0x004fc400048070ff */
[----:B------:R-:W2:Y:S04]  /*239a0*/  LDL.LU R85, [R1+0x168] ;  /* 0x0001680001557983 */ /* 0x000ea80000300800 */
[----:B------:R-:W2:Y:S01]  /*239b0*/  LDL.LU R88, [R1+0x16c] ;  /* 0x00016c0001587983 */ /* 0x000ea20000300800 */
[----:B-1----:R-:W-:Y:S02]  /*239c0*/  ISETP.LT.AND P5, PT, R2, UR9, !P0 ;  /* 0x0000000902007c0c */ /* 0x002fe4000c7a1270 */
[----:B------:R-:W-:Y:S02]  /*239d0*/  SHF.R.S32.HI R11, RZ, 0x1f, R8 ;  /* 0x0000001fff0b7819 */ /* 0x000fe40000011408 */
[----:B-----5:R-:W-:Y:S01]  /*239e0*/  ISETP.LT.AND P6, PT, R3, UR12, !P0 ;  /* 0x0000000c03007c0c */ /* 0x020fe2000c7c1270 */
[----:B------:R-:W-:Y:S01]  /*239f0*/  VIADD R10, R0, 0x5d ;  /* 0x0000005d000a7836 */ /* 0x000fe20000000000 */
[----:B------:R-:W-:Y:S01]  /*23a00*/  IADD3 R6, P3, PT, R8, R69, RZ ;  /* 0x0000004508067210 */ /* 0x000fe20007f7e0ff */
[----:B------:R-:W1:Y:S01]  /*23a10*/  LDCU UR9, c[0x0][0x398] ;  /* 0x00007300ff0977ac */ /* 0x000e620008000800 */
[----:B------:R-:W-:Y:S01]  /*23a20*/  ISETP.GE.AND P0, PT, R12, UR6, PT ;  /* 0x000000060c007c0c */ /* 0x000fe2000bf06270 */
[----:B------:R-:W3:Y:S02]  /*23a30*/  LDCU UR6, c[0x0][0x398] ;  /* 0x00007300ff0677ac */ /* 0x000ee40008000800 */
[C---:B------:R-:W-:Y:S01]  /*23a40*/  IMAD.X R7, R11.reuse, 0x1, R68, P3 ;  /* 0x000000010b077824 */ /* 0x040fe200018e0644 */
[C---:B------:R-:W-:Y:S01]  /*23a50*/  IADD3 R4, P3, PT, R8.reuse, R70, RZ ;  /* 0x0000004608047210 */ /* 0x040fe20007f7e0ff */
[----:B------:R-:W-:Y:S01]  /*23a60*/  VIADD R8, R8, UR30 ;  /* 0x0000001e08087c36 */ /* 0x000fe20008000000 */
[----:B------:R-:W4:Y:S03]  /*23a70*/  LDCU UR12, c[0x0][0x398] ;  /* 0x00007300ff0c77ac */ /* 0x000f260008000800 */
[----:B------:R-:W-:Y:S01]  /*23a80*/  IMAD.X R5, R11, 0x1, R71, P3 ;  /* 0x000000010b057824 */ /* 0x000fe200018e0647 */
[----:B------:R5:W-:Y:S01]  /*23a90*/  @P5 STG.E.U8 desc[UR24][R6.64], R9 ;  /* 0x0000000906005986 */ /* 0x000be2000c101118 */
[----:B0-----:R-:W-:Y:S01]  /*23aa0*/  ISETP.GE.AND P3, PT, R10, UR4, PT ;  /* 0x000000040a007c0c */ /* 0x001fe2000bf66270 */
[----:B------:R-:W0:Y:S01]  /*23ab0*/  LDCU UR4, c[0x0][0x39c] ;  /* 0x00007380ff0477ac */ /* 0x000e220008000800 */
[----:B------:R-:W-:Y:S01]  /*23ac0*/  PRMT R11, R9, 0x9910, RZ ;  /* 0x00009910090b7816 */ /* 0x000fe200000000ff */
[----:B------:R0:W-:Y:S01]  /*23ad0*/  @P6 STG.E.U8 desc[UR24][R4.64], R29 ;  /* 0x0000001d04006986 */ /* 0x0001e2000c101118 */
[----:B------:R-:W-:-:S02]  /*23ae0*/  SHF.R.S32.HI R10, RZ, 0x1f, R8 ;  /* 0x0000001fff0a7819 */ /* 0x000fc40000011408 */
[----:B------:R-:W-:Y:S01]  /*23af0*/  ISETP.LT.AND P5, PT, R2, UR10, !P4 ;  /* 0x0000000a02007c0c */ /* 0x000fe2000e7a1270 */
[----:B------:R-:W0:Y:S01]  /*23b00*/  LDCU UR10, c[0x0][0x398] ;  /* 0x00007300ff0a77ac */ /* 0x000e220008000800 */
[----:B------:R-:W-:Y:S02]  /*23b10*/  PRMT R12, R29, 0x9910, RZ ;  /* 0x000099101d0c7816 */ /* 0x000fe400000000ff */
[----:B-----5:R-:W-:Y:S01]  /*23b20*/  IADD3 R6, P6, PT, R8, R69, RZ ;  /* 0x0000004508067210 */ /* 0x020fe20007fde0ff */
[----:B------:R-:W-:Y:S01]  /*23b30*/  IMAD.MOV.U32 R9, RZ, RZ, R11 ;  /* 0x000000ffff097224 */ /* 0x000fe200078e000b */
[----:B---3--:R-:W-:Y:S01]  /*23b40*/  ISETP.LT.AND P4, PT, R3, UR6, !P4 ;  /* 0x0000000603007c0c */ /* 0x008fe2000e781270 */
[----:B------:R-:W-:Y:S01]  /*23b50*/  IMAD.MOV.U32 R11, RZ, RZ, R12 ;  /* 0x000000ffff0b7224 */ /* 0x000fe200078e000c */
[----:B------:R-:W-:Y:S02]  /*23b60*/  F2FP.SATFINITE.E4M3.F32.PACK_AB_MERGE_C R31, R31, R30, RZ ;  /* 0x0000001e1f1f723e */ /* 0x000fe400048070ff */
[----:B--2---:R-:W-:Y:S01]  /*23b70*/  F2FP.SATFINITE.E4M3.F32.PACK_AB_MERGE_C R13, R88, R85, RZ ;  /* 0x00000055580d723e */ /* 0x004fe200048070ff */
[----:B------:R-:W-:Y:S01]  /*23b80*/  IMAD.X R7, R10, 0x1, R68, P6 ;  /* 0x000000010a077824 */ /* 0x000fe200030e0644 */
[----:B------:R-:W2:Y:S01]  /*23b90*/  LDL.LU R85, [R1+0x170] ;  /* 0x0001700001557983 */ /* 0x000ea20000300800 */
[----:B------:R-:W-:Y:S01]  /*23ba0*/  SHF.R.S32.HI R9, RZ, 0x8, R9 ;  /* 0x00000008ff097819 */ /* 0x000fe20000011409 */
[----:B------:R-:W3:Y:S02]  /*23bb0*/  LDCU UR6, c[0x0][0x39c] ;  /* 0x00007380ff0677ac */ /* 0x000ee40008000800 */
[----:B------:R-:W2:Y:S01]  /*23bc0*/  LDL.LU R88, [R1+0x174] ;  /* 0x0001740001587983 */ /* 0x000ea20000300800 */
[----:B0-----:R-:W-:-:S02]  /*23bd0*/  IADD3 R4, P6, PT, R8, R70, RZ ;  /* 0x0000004608047210 */ /* 0x001fc40007fde0ff */
[----:B------:R-:W-:Y:S01]  /*23be0*/  SHF.R.S32.HI R11, RZ, 0x8, R11 ;  /* 0x00000008ff0b7819 */ /* 0x000fe2000001140b */
[----:B------:R-:W-:Y:S02]  /*23bf0*/  VIADD R8, R8, UR30 ;  /* 0x0000001e08087c36 */ /* 0x000fe40008000000 */
[----:B------:R-:W-:Y:S01]  /*23c00*/  IMAD.X R5, R10, 0x1, R71, P6 ;  /* 0x000000010a057824 */ /* 0x000fe200030e0647 */
[----:B------:R0:W-:Y:S01]  /*23c10*/  @P5 STG.E.U8 desc[UR24][R6.64], R9 ;  /* 0x0000000906005986 */ /* 0x0001e2000c101118 */
[----:B-1----:R-:W-:Y:S01]  /*23c20*/  ISETP.LT.AND P5, PT, R2, UR9, !P2 ;  /* 0x0000000902007c0c */ /* 0x002fe2000d7a1270 */
[----:B------:R-:W-:Y:S01]  /*23c30*/  VIADD R12, R0, 0x5e ;  /* 0x0000005e000c7836 */ /* 0x000fe20000000000 */
[----:B------:R-:W-:Y:S01]  /*23c40*/  SHF.R.S32.HI R10, RZ, 0x1f, R8 ;  /* 0x0000001fff0a7819 */ /* 0x000fe20000011408 */
[----:B------:R1:W-:Y:S01]  /*23c50*/  @P4 STG.E.U8 desc[UR24][R4.64], R11 ;  /* 0x0000000b04004986 */ /* 0x0003e2000c101118 */
[----:B----4-:R-:W-:Y:S01]  /*23c60*/  ISETP.LT.AND P4, PT, R3, UR12, !P2 ;  /* 0x0000000c03007c0c */ /* 0x010fe2000d781270 */
[----:B------:R-:W4:Y:S01]  /*23c70*/  LDCU UR9, c[0x0][0x398] ;  /* 0x00007300ff0977ac */ /* 0x000f220008000800 */
[----:B------:R-:W-:Y:S01]  /*23c80*/  PRMT R14, R31, 0x9910, RZ ;  /* 0x000099101f0e7816 */ /* 0x000fe200000000ff */
[----:B------:R-:W5:Y:S01]  /*23c90*/  LDCU UR12, c[0x0][0x398] ;  /* 0x00007300ff0c77ac */ /* 0x000f620008000800 */
[----:B0-----:R-:W-:-:S02]  /*23ca0*/  IADD3 R6, P2, PT, R8, R69, RZ ;  /* 0x0000004508067210 */ /* 0x001fc40007f5e0ff */
[----:B-1----:R-:W-:-:S03]  /*23cb0*/  IADD3 R4, P6, PT, R8, R70, RZ ;  /* 0x0000004608047210 */ /* 0x002fc60007fde0ff */
[C---:B------:R-:W-:Y:S01]  /*23cc0*/  IMAD.X R7, R10.reuse, 0x1, R68, P2 ;  /* 0x000000010a077824 */ /* 0x040fe200010e0644 */
[----:B------:R-:W-:Y:S01]  /*23cd0*/  PRMT R9, R13, 0x9910, RZ ;  /* 0x000099100d097816 */ /* 0x000fe200000000ff */
[----:B------:R-:W-:-:S03]  /*23ce0*/  IMAD.X R5, R10, 0x1, R71, P6 ;  /* 0x000000010a057824 */ /* 0x000fc600030e0647 */
[----:B------:R0:W-:Y:S01]  /*23cf0*/  @P5 STG.E.U8 desc[UR24][R6.64], R13 ;  /* 0x0000000d06005986 */ /* 0x0001e2000c101118 */
[----:B------:R-:W-:Y:S01]  /*23d00*/  VIADD R10, R8, UR30 ;  /* 0x0000001e080a7c36 */ /* 0x000fe20008000000 */
[----:B------:R-:W-:Y:S01]  /*23d10*/  ISETP.LT.AND P5, PT, R2, UR10, !P1 ;  /* 0x0000000a02007c0c */ /* 0x000fe2000cfa1270 */
[----:B------:R-:W-:Y:S01]  /*23d20*/  VIADD R11, R0, 0x5f ;  /* 0x0000005f000b7836 */ /* 0x000fe20000000000 */
[----:B------:R1:W-:Y:S01]  /*23d30*/  @P4 STG.E.U8 desc[UR24][R4.64], R31 ;  /* 0x0000001f04004986 */ /* 0x0003e2000c101118 */
[----:B------:R-:W-:Y:S01]  /*23d40*/  ISETP.GE.AND P2, PT, R12, UR4, PT ;  /* 0x000000040c007c0c */ /* 0x000fe2000bf46270 */
[----:B------:R-:W2:Y:S01]  /*23d50*/  LDCU UR4, c[0x0][0x39c] ;  /* 0x00007380ff0477ac */ /* 0x000ea20008000800 */
[----:B------:R-:W-:Y:S02]  /*23d60*/  ISETP.LT.AND P4, PT, R3, UR14, !P1 ;  /* 0x0000000e03007c0c */ /* 0x000fe4000cf81270 */
[----:B------:R-:W-:Y:S01]  /*23d70*/  SHF.R.S32.HI R12, RZ, 0x1f, R10 ;  /* 0x0000001fff0c7819 */ /* 0x000fe2000001140a */
[----:B------:R-:W2:Y:S01]  /*23d80*/  LDCU UR10, c[0x0][0x398] ;  /* 0x00007300ff0a77ac */ /* 0x000ea20008000800 */
[----:B------:R-:W-:Y:S01]  /*23d90*/  IADD3 R8, P1, PT, R10, R69, RZ ;  /* 0x000000450a087210 */ /* 0x000fe20007f3e0ff */
[----:B0-----:R-:W-:-:S02]  /*23da0*/  IMAD.MOV.U32 R7, RZ, RZ, R9 ;  /* 0x000000ffff077224 */ /* 0x001fc400078e0009 */
[----:B------:R-:W-:Y:S01]  /*23db0*/  IMAD.MOV.U32 R13, RZ, RZ, R14 ;  /* 0x000000ffff0d7224 */ /* 0x000fe200078e000e */
[----:B------:R-:W-:Y:S01]  /*23dc0*/  F2FP.SATFINITE.E4M3.F32.PACK_AB_MERGE_C R33, R33, R32, RZ ;  /* 0x000000202121723e */ /* 0x000fe200048070ff */
[----:B------:R-:W-:Y:S01]  /*23dd0*/  IMAD.X R9, R12, 0x1, R68, P1 ;  /* 0x000000010c097824 */ /* 0x000fe200008e0644 */
[----:B------:R-:W-:Y:S01]  /*23de0*/  SHF.R.S32.HI R7, RZ, 0x8, R7 ;  /* 0x00000008ff077819 */ /* 0x000fe20000011407 */
[----:B------:R-:W-:Y:S01]  /*23df0*/  VIADD R6, R0, 0x60 ;  /* 0x0000006000067836 */ /* 0x000fe20000000000 */
[----:B-1----:R-:W-:Y:S01]  /*23e00*/  IADD3 R4, P6, PT, R10, R70, RZ ;  /* 0x000000460a047210 */ /* 0x002fe20007fde0ff */
[----:B------:R-:W0:Y:S02]  /*23e10*/  LDCU UR14, c[0x0][0x398] ;  /* 0x00007300ff0e77ac */ /* 0x000e240008000800 */
[----:B------:R2:W-:Y:S02]  /*23e20*/  @P5 STG.E.U8 desc[UR24][R8.64], R7 ;  /* 0x0000000708005986 */ /* 0x0005e4000c101118 */
[----:B--2---:R-:W-:-:S02]  /*23e30*/  F2FP.SATFINITE.E4M3.F32.PACK_AB_MERGE_C R9, R88, R85, RZ ;  /* 0x000000555809723e */ /* 0x004fc400048070ff */
[----:B------:R-:W2:Y:S04]  /*23e40*/  LDL.LU R85, [R1+0x178] ;  /* 0x0001780001557983 */ /* 0x000ea80000300800 */
[----:B------:R-:W2:Y:S01]  /*23e50*/  LDL.LU R88, [R1+0x17c] ;  /* 0x00017c0001587983 */ /* 0x000ea20000300800 */
[----:B------:R-:W-:Y:S01]  /*23e60*/  IMAD.X R5, R12, 0x1, R71, P6 ;  /* 0x000000010c057824 */ /* 0x000fe200030e0647 */
[----:B------:R-:W-:Y:S01]  /*23e70*/  SHF.R.S32.HI R13, RZ, 0x8, R13 ;  /* 0x00000008ff0d7819 */ /* 0x000fe2000001140d */
[----:B------:R-:W-:Y:S01]  /*23e80*/  VIADD R12, R10, UR30 ;  /* 0x0000001e0a0c7c36 */ /* 0x000fe20008000000 */
[----:B------:R-:W-:Y:S01]  /*23e90*/  ISETP.GE.AND P1, PT, R11, UR4, PT ;  /* 0x000000040b007c0c */ /* 0x000fe2000bf26270 */
[----:B------:R-:W1:Y:S01]  /*23ea0*/  LDCU UR4, c[0x0][0x39c] ;  /* 0x00007380ff0477ac */ /* 0x000e620008000800 */
[----:B----4-:R-:W-:Y:S01]  /*23eb0*/  ISETP.LT.AND P5, PT, R2, UR9, !P0 ;  /* 0x0000000902007c0c */ /* 0x010fe2000c7a1270 */
[----:B------:R4:W-:Y:S01]  /*23ec0*/  @P4 STG.E.U8 desc[UR24][R4.64], R13 ;  /* 0x0000000d04004986 */ /* 0x0009e2000c101118 */
[----:B------:R-:W-:Y:S01]  /*23ed0*/  SHF.R.S32.HI R14, RZ, 0x1f, R12 ;  /* 0x0000001fff0e7819 */ /* 0x000fe2000001140c */
[----:B------:R-:W0:Y:S01]  /*23ee0*/  LDCU UR9, c[0x0][0x398] ;  /* 0x00007300ff0977ac */ /* 0x000e220008000800 */
[----:B------:R-:W-:-:S02]  /*23ef0*/  IADD3 R10, P4, PT, R12, R69, RZ ;  /* 0x000000450c0a7210 */ /* 0x000fc40007f9e0ff */
[----:B-----5:R-:W-:Y:S01]  /*23f00*/  ISETP.LT.AND P6, PT, R3, UR12, !P0 ;  /* 0x0000000c03007c0c */ /* 0x020fe2000c7c1270 */
[----:B------:R-:W5:Y:S01]  /*23f10*/  LDCU UR12, c[0x0][0x398] ;  /* 0x00007300ff0c77ac */ /* 0x000f620008000800 */
[----:B---3--:R-:W-:Y:S01]  /*23f20*/  ISETP.GE.AND P0, PT, R6, UR6, PT ;  /* 0x0000000606007c0c */ /* 0x008fe2000bf06270 */
[----:B------:R-:W-:Y:S01]  /*23f30*/  IMAD.X R11, R14, 0x1, R68, P4 ;  /* 0x000000010e0b7824 */ /* 0x000fe200020e0644 */
[C---:B------:R-:W-:Y:S01]  /*23f40*/  IADD3 R6, P4, PT, R12.reuse, R70, RZ ;  /* 0x000000460c067210 */ /* 0x040fe20007f9e0ff */
[----:B------:R-:W-:Y:S01]  /*23f50*/  VIADD R12, R12, UR30 ;  /* 0x0000001e0c0c7c36 */ /* 0x000fe20008000000 */
[----:B------:R-:W3:Y:S01]  /*23f60*/  LDCU UR6, c[0x0][0x398] ;  /* 0x00007300ff0677ac */ /* 0x000ee20008000800 */
[----:B----4-:R-:W-:Y:S01]  /*23f70*/  VIADD R4, R0, 0x61 ;  /* 0x0000006100047836 */ /* 0x010fe20000000000 */
[----:B------:R-:W-:Y:S01]  /*23f80*/  PRMT R5, R9, 0x9910, RZ ;  /* 0x0000991009057816 */ /* 0x000fe200000000ff */
[----:B------:R-:W-:Y:S01]  /*23f90*/  IMAD.X R7, R14, 0x1, R71, P4 ;  /* 0x000000010e077824 */ /* 0x000fe200020e0647 */
[----:B------:R4:W-:Y:S01]  /*23fa0*/  @P5 STG.E.U8 desc[UR24][R10.64], R9 ;  /* 0x000000090a005986 */ /* 0x0009e2000c101118 */
[----:B------:R-:W-:Y:S01]  /*23fb0*/  ISETP.LT.AND P5, PT, R2, UR10, !P3 ;  /* 0x0000000a02007c0c */ /* 0x000fe2000dfa1270 */
[----:B------:R-:W0:Y:S01]  /*23fc0*/  LDCU UR10, c[0x0][0x398] ;  /* 0x00007300ff0a77ac */ /* 0x000e220008000800 */
[----:B-1----:R-:W-:Y:S01]  /*23fd0*/  ISETP.GE.AND P4, PT, R4, UR4, PT ;  /* 0x0000000404007c0c */ /* 0x002fe2000bf86270 */
[----:B------:R-:W-:Y:S01]  /*23fe0*/  @P6 STG.E.U8 desc[UR24][R6.64], R33 ;  /* 0x0000002106006986 */ /* 0x000fe2000c101118 */
[----:B------:R-:W-:Y:S01]  /*23ff0*/  SHF.R.S32.HI R8, RZ, 0x1f, R12 ;  /* 0x0000001fff087819 */ /* 0x000fe2000001140c */
[----:B------:R-:W1:Y:S01]  /*24000*/  LDCU UR4, c[0x0][0x39c] ;  /* 0x00007380ff0477ac */ /* 0x000e620008000800 */
[----:B------:R-:W-:Y:S01]  /*24010*/  IADD3 R4, P6, PT, R12, R69, RZ ;  /* 0x000000450c047210 */ /* 0x000fe20007fde0ff */
[----:B----4-:R-:W-:-:S04]  /*24020*/  IMAD.MOV.U32 R11, RZ, RZ, R5 ;  /* 0x000000ffff0b7224 */ /* 0x010fc800078e0005 */
[----:B------:R-:W-:Y:S01]  /*24030*/  IMAD.X R5, R8, 0x1, R68, P6 ;  /* 0x0000000108057824 */ /* 0x000fe200030e0644 */
[----:B------:R-:W-:-:S05]  /*24040*/  SHF.R.S32.HI R11, RZ, 0x8, R11 ;  /* 0x00000008ff0b7819 */ /* 0x000fca000001140b */
[----:B------:R2:W-:Y:S02]  /*24050*/  @P5 STG.E.U8 desc[UR24][R4.64], R11 ;  /* 0x0000000b04005986 */ /* 0x0005e4000c101118 */
[----:B--2---:R-:W-:Y:S02]  /*24060*/  F2FP.SATFINITE.E4M3.F32.PACK_AB_MERGE_C R11, R88, R85, RZ ;  /* 0x00000055580b723e */ /* 0x004fe400048070ff */
[----:B------:R-:W2:Y:S04]  /*24070*/  LDL.LU R85, [R1+0x180] ;  /* 0x0001800001557983 */ /* 0x000ea80000300800 */
[----:B------:R-:W2:Y:S01]  /*24080*/  LDL.LU R88, [R1+0x184] ;  /* 0x0001840001587983 */ /* 0x000ea20000300800 */
[----:B---3--:R-:W-:Y:S02]  /*24090*/  ISETP.LT.AND P3, PT, R3, UR6, !P3 ;  /* 0x0000000603007c0c */ /* 0x008fe4000df61270 */
[----:B------:R-:W-:-:S02]  /*240a0*/  PRMT R13, R33, 0x9910, RZ ;  /* 0x00009910210d7816 */ /* 0x000fc400000000ff */
[----:B------:R-:W-:Y:S01]  /*240b0*/  F2FP.SATFINITE.E4M3.F32.PACK_AB_MERGE_C R35, R35, R34, RZ ;  /* 0x000000222323723e */ /* 0x000fe200048070ff */
[----:B------:R-:W-:Y:S01]  /*240c0*/  VIADD R14, R0, 0x62 ;  /* 0x00000062000e7836 */ /* 0x000fe20000000000 */
[C---:B------:R-:W-:Y:S01]  /*240d0*/  IADD3 R6, P6, PT, R12.reuse, R70, RZ ;  /* 0x000000460c067210 */ /* 0x040fe20007fde0ff */
[----:B------:R-:W3:Y:S01]  /*240e0*/  LDCU UR6, c[0x0][0x39c] ;  /* 0x00007380ff0677ac */ /* 0x000ee20008000800 */
[----:B------:R-:W-:Y:S01]  /*240f0*/  SHF.R.S32.HI R13, RZ, 0x8, R13 ;  /* 0x00000008ff0d7819 */ /* 0x000fe2000001140d */
[----:B------:R-:W-:Y:S02]  /*24100*/  VIADD R12, R12, UR30 ;  /* 0x0000001e0c0c7c36 */ /* 0x000fe40008000000 */
[----:B------:R-:W-:Y:S01]  /*24110*/  IMAD.X R7, R8, 0x1, R71, P6 ;  /* 0x0000000108077824 */ /* 0x000fe200030e0647 */
[----:B0-----:R-:W-:Y:S01]  /*24120*/  ISETP.LT.AND P5, PT, R2, UR9, !P2 ;  /* 0x0000000902007c0c */ /* 0x001fe2000d7a1270 */
[----:B------:R-:W0:Y:S01]  /*24130*/  LDCU UR9, c[0x0][0x398] ;  /* 0x00007300ff0977ac */ /* 0x000e220008000800 */
[----:B------:R-:W-:-:S02]  /*24140*/  SHF.R.S32.HI R10, RZ, 0x1f, R12 ;  /* 0x0000001fff0a7819 */ /* 0x000fc4000001140c */
[----:B------:R4:W-:Y:S01]  /*24150*/  @P3 STG.E.U8 desc[UR24][R6.64], R13 ;  /* 0x0000000d06003986 */ /* 0x0009e2000c101118 */
[----:B-----5:R-:W-:Y:S01]  /*24160*/  ISETP.LT.AND P3, PT, R3, UR12, !P2 ;  /* 0x0000000c03007c0c */ /* 0x020fe2000d761270 */
[----:B------:R-:W5:Y:S01]  /*24170*/  LDCU UR12, c[0x0][0x398] ;  /* 0x00007300ff0c77ac */ /* 0x000f620008000800 */
[C---:B------:R-:W-:Y:S02]  /*24180*/  IADD3 R8, P2, PT, R12.reuse, R69, RZ ;  /* 0x000000450c087210 */ /* 0x040fe40007f5e0ff */
[----:B------:R-:W-:-:S03]  /*24190*/  IADD3 R4, P6, PT, R12, R70, RZ ;  /* 0x000000460c047210 */ /* 0x000fc60007fde0ff */
[C---:B------:R-:W-:Y:S02]  /*241a0*/  IMAD.X R9, R10.reuse, 0x1, R68, P2 ;  /* 0x000000010a097824 */ /* 0x040fe400010e0644 */
[----:B------:R-:W-:Y:S02]  /*241b0*/  IMAD.X R5, R10, 0x1, R71, P6 ;  /* 0x000000010a057824 */ /* 0x000fe400030e0647 */
[----:B------:R-:W-:Y:S01]  /*241c0*/  VIADD R12, R12, UR30 ;  /* 0x0000001e0c0c7c36 */ /* 0x000fe20008000000 */
[----:B----4-:R-:W-:Y:S01]  /*241d0*/  PRMT R7, R11, 0x9910, RZ ;  /* 0x000099100b077816 */ /* 0x010fe200000000ff */
[----:B------:R4:W-:Y:S01]  /*241e0*/  @P5 STG.E.U8 desc[UR24][R8.64], R11 ;  /* 0x0000000b08005986 */ /* 0x0009e2000c101118 */
[----:B------:R-:W-:Y:S01]  /*241f0*/  ISETP.LT.AND P5, PT, R2, UR10, !P1 ;  /* 0x0000000a02007c0c */ /* 0x000fe2000cfa1270 */
[----:B------:R-:W0:Y:S02]  /*24200*/  LDCU UR10, c[0x0][0x398] ;  /* 0x00007300ff0a77ac */ /* 0x000e240008000800 */
[----:B------:R-:W-:Y:S01]  /*24210*/  @P3 STG.E.U8 desc[UR24][R4.64], R35 ;  /* 0x0000002304003986 */ /* 0x000fe2000c101118 */
[----:B------:R-:W-:Y:S01]  /*24220*/  ISETP.LT.AND P3, PT, R3, UR14, !P1 ;  /* 0x0000000e03007c0c */ /* 0x000fe2000cf61270 */
[----:B------:R-:W0:Y:S01]  /*24230*/  LDCU UR14, c[0x0][0x398] ;  /* 0x00007300ff0e77ac */ /* 0x000e220008000800 */
[----:B------:R-:W-:-:S02]  /*24240*/  SHF.R.S32.HI R10, RZ, 0x1f, R12 ;  /* 0x0000001fff0a7819 */ /* 0x000fc4000001140c */
        /* <DEDUP_REMOVED lines=8> */
[----:B-1----:R-:W-:Y:S01]  /*242d0*/  ISETP.GE.AND P2, PT, R14, UR4, PT ;  /* 0x000000040e007c0c */ /* 0x002fe2000bf46270 */
[----:B------:R-:W1:Y:S01]  /*242e0*/  LDCU UR4, c[0x0][0x39c] ;  /* 0x00007380ff0477ac */ /* 0x000e620008000800 */
[----:B------:R-:W-:-:S02]  /*242f0*/  IADD3 R4, P6, PT, R12, R70, RZ ;  /* 0x000000460c047210 */ /* 0x000fc40007fde0ff */
[----:B------:R-:W-:Y:S01]  /*24300*/  PRMT R13, R35, 0x9910, RZ ;  /* 0x00009910230d7816 */ /* 0x000fe200000000ff */
[----:B------:R-:W-:Y:S02]  /*24310*/  VIADD R14, R0, 0x63 ;  /* 0x00000063000e7836 */ /* 0x000fe40000000000 */
[----:B------:R-:W-:Y:S01]  /*24320*/  IMAD.X R5, R10, 0x1, R71, P6 ;  /* 0x000000010a057824 */ /* 0x000fe200030e0647 */
[----:B------:R-:W-:Y:S01]  /*24330*/  SHF.R.S32.HI R13, RZ, 0x8, R13 ;  /* 0x00000008ff0d7819 */ /* 0x000fe2000001140d */
[----:B------:R-:W-:Y:S01]  /*24340*/  VIADD R12, R12, UR30 ;  /* 0x0000001e0c0c7c36 */ /* 0x000fe20008000000 */
[----:B0-----:R-:W-:Y:S01]  /*24350*/  ISETP.LT.AND P5, PT, R2, UR9, !P0 ;  /* 0x0000000902007c0c */ /* 0x001fe2000c7a1270 */
[----:B------:R-:W-:Y:S01]  /*24360*/  VIADD R9, R0, 0x64 ;  /* 0x0000006400097836 */ /* 0x000fe20000000000 */
[----:B-----5:R-:W-:Y:S01]  /*24370*/  ISETP.LT.AND P6, PT, R3, UR12, !P0 ;  /* 0x0000000c03007c0c */ /* 0x020fe2000c7c1270 */
[----:B------:R0:W-:Y:S01]  /*24380*/  @P3 STG.E.U8 desc[UR24][R4.64], R13 ;  /* 0x0000000d04003986 */ /* 0x0001e2000c101118 */
[----:B------:R-:W-:Y:S01]  /*24390*/  SHF.R.S32.HI R10, RZ, 0x1f, R12 ;  /* 0x0000001fff0a7819 */ /* 0x000fe2000001140c */
[----:B------:R-:W4:Y:S01]  /*243a0*/  LDCU UR9, c[0x0][0x398] ;  /* 0x00007300ff0977ac */ /* 0x000f220008000800 */
[----:B------:R-:W-:-:S02]  /*243b0*/  IADD3 R8, P3, PT, R12, R69, RZ ;  /* 0x000000450c087210 */ /* 0x000fc40007f7e0ff */
[----:B-1----:R-:W-:Y:S01]  /*243c0*/  ISETP.GE.AND P1, PT, R14, UR4, PT ;  /* 0x000000040e007c0c */ /* 0x002fe2000bf26270 */
[----:B------:R-:W1:Y:S01]  /*243d0*/  LDCU UR4, c[0x0][0x39c] ;  /* 0x00007380ff0477ac */ /* 0x000e620008000800 */
[----:B---3--:R-:W-:Y:S01]  /*243e0*/  ISETP.GE.AND P0, PT, R9, UR6, PT ;  /* 0x0000000609007c0c */ /* 0x008fe2000bf06270 */
[----:B------:R-:W-:Y:S01]  /*243f0*/  IMAD.X R9, R10, 0x1, R68, P3 ;  /* 0x000000010a097824 */ /* 0x000fe200018e0644 */
[C---:B------:R-:W-:Y:S01]  /*24400*/  IADD3 R6, P3, PT, R12.reuse, R70, RZ ;  /* 0x000000460c067210 */ /* 0x040fe20007f7e0ff */
[----:B------:R-:W-:Y:S01]  /*24410*/  VIADD R12, R12, UR30 ;  /* 0x0000001e0c0c7c36 */ /* 0x000fe20008000000 */
[----:B------:R-:W-:Y:S01]  /*24420*/  F2FP.SATFINITE.E4M3.F32.PACK_AB_MERGE_C R37, R37, R36, RZ ;  /* 0x000000242525723e */ /* 0x000fe200048070ff */
[----:B0-----:R-:W-:Y:S01]  /*24430*/  VIADD R4, R0, 0x65 ;  /* 0x0000006500047836 */ /* 0x001fe20000000000 */
[----:B------:R-:W-:Y:S01]  /*24440*/  PRMT R5, R11, 0x9910, RZ ;  /* 0x000099100b057816 */ /* 0x000fe200000000ff */
[----:B------:R-:W-:Y:S01]  /*24450*/  IMAD.X R7, R10, 0x1, R71, P3 ;  /* 0x000000010a077824 */ /* 0x000fe200018e0647 */
[----:B------:R0:W-:Y:S01]  /*24460*/  @P5 STG.E.U8 desc[UR24][R8.64], R11 ;  /* 0x0000000b08005986 */ /* 0x0001e2000c101118 */
[----:B------:R-:W-:Y:S01]  /*24470*/  ISETP.LT.AND P5, PT, R2, UR10, !P4 ;  /* 0x0000000a02007c0c */ /* 0x000fe2000e7a1270 */
[----:B------:R-:W3:Y:S01]  /*24480*/  LDCU UR6, c[0x0][0x398] ;  /* 0x00007300ff0677ac */ /* 0x000ee20008000800 */
[----:B------:R-:W-:Y:S01]  /*24490*/  SHF.R.S32.HI R10, RZ, 0x1f, R12 ;  /* 0x0000001fff0a7819 */ /* 0x000fe2000001140c */
[----:B------:R-:W-:Y:S01]  /*244a0*/  @P6 STG.E.U8 desc[UR24][R6.64], R37 ;  /* 0x0000002506006986 */ /* 0x000fe2000c101118 */
[----:B------:R-:W5:Y:S01]  /*244b0*/  LDCU UR12, c[0x0][0x398] ;  /* 0x00007300ff0c77ac */ /* 0x000f620008000800 */
[----:B-1----:R-:W-:Y:S01]  /*244c0*/  ISETP.GE.AND P3, PT, R4, UR4, PT ;  /* 0x0000000404007c0c */ /* 0x002fe2000bf66270 */
[----:B------:R-:W1:Y:S01]  /*244d0*/  LDCU UR10, c[0x0][0x398] ;  /* 0x00007300ff0a77ac */ /* 0x000e620008000800 */
[----:B------:R-:W-:Y:S01]  /*244e0*/  IADD3 R4, P6, PT, R12, R69, RZ ;  /* 0x000000450c047210 */ /* 0x000fe20007fde0ff */
[----:B0-----:R-:W-:Y:S01]  /*244f0*/  IMAD.MOV.U32 R11, RZ, RZ, R5 ;  /* 0x000000ffff0b7224 */ /* 0x001fe200078e0005 */
[----:B------:R-:W-:Y:S01]  /*24500*/  PRMT R13, R37, 0x9910, RZ ;  /* 0x00009910250d7816 */ /* 0x000fe200000000ff */
[----:B------:R-:W0:Y:S02]  /*24510*/  LDCU UR4, c[0x0][0x39c] ;  /* 0x00007380ff0477ac */ /* 0x000e240008000800 */
[----:B------:R-:W-:Y:S01]  /*24520*/  IMAD.X R5, R10, 0x1, R68, P6 ;  /* 0x000000010a057824 */ /* 0x000fe200030e0644 */
[----:B------:R-:W-:-:S05]  /*24530*/  SHF.R.S32.HI R11, RZ, 0x8, R11 ;  /* 0x00000008ff0b7819 */ /* 0x000fca000001140b */
[----:B------:R2:W-:Y:S02]  /*24540*/  @P5 STG.E.U8 desc[UR24][R4.64], R11 ;  /* 0x0000000b04005986 */ /* 0x0005e4000c101118 */
[----:B--2---:R-:W-:Y:S02]  /*24550*/  F2FP.SATFINITE.E4M3.F32.PACK_AB_MERGE_C R11, R88, R85, RZ ;  /* 0x00000055580b723e */ /* 0x004fe400048070ff */
[----:B------:R-:W2:Y:S04]  /*24560*/  LDL.LU R85, [R1+0x190] ;  /* 0x0001900001557983 */ /* 0x000ea80000300800 */
[----:B------:R-:W2:Y:S01]  /*24570*/  LDL.LU R88, [R1+0x194] ;  /* 0x0001940001587983 */ /* 0x000ea20000300800 */
[----:B---3--:R-:W-:Y:S02]  /*24580*/  ISETP.LT.AND P4, PT, R3, UR6, !P4 ;  /* 0x0000000603007c0c */ /* 0x008fe4000e781270 */
[----:B------:R-:W-:Y:S01]  /*24590*/  F2FP.SATFINITE.E4M3.F32.PACK_AB_MERGE_C R39, R39, R38, RZ ;  /* 0x000000262727723e */ /* 0x000fe200048070ff */
[----:B------:R-:W-:Y:S01]  /*245a0*/  VIADD R14, R0, 0x66 ;  /* 0x00000066000e7836 */ /* 0x000fe20000000000 */
[----:B------:R-:W-:-:S02]  /*245b0*/  IADD3 R6, P6, PT, R12, R70, RZ ;  /* 0x000000460c067210 */ /* 0x000fc40007fde0ff */
[----:B------:R-:W-:Y:S01]  /*245c0*/  SHF.R.S32.HI R13, RZ, 0x8, R13 ;  /* 0x00000008ff0d7819 */ /* 0x000fe2000001140d */
[----:B------:R-:W-:Y:S01]  /*245d0*/  VIADD R12, R12, UR30 ;  /* 0x0000001e0c0c7c36 */ /* 0x000fe20008000000 */
[----:B----4-:R-:W-:Y:S01]  /*245e0*/  ISETP.LT.AND P5, PT, R2, UR9, !P2 ;  /* 0x0000000902007c0c */ /* 0x010fe2000d7a1270 */
[----:B------:R-:W-:Y:S01]  /*245f0*/  IMAD.X R7, R10, 0x1, R71, P6 ;  /* 0x000000010a077824 */ /* 0x000fe200030e0647 */
[----:B------:R-:W3:Y:S02]  /*24600*/  LDCU UR9, c[0x0][0x398] ;  /* 0x00007300ff0977ac */ /* 0x000ee40008000800 */
[----:B------:R-:W-:Y:S02]  /*24610*/  SHF.R.S32.HI R10, RZ, 0x1f, R12 ;  /* 0x0000001fff0a7819 */ /* 0x000fe4000001140c */
[----:B------:R4:W-:Y:S01]  /*24620*/  @P4 STG.E.U8 desc[UR24][R6.64], R13 ;  /* 0x0000000d06004986 */ /* 0x0009e2000c101118 */
[----:B-----5:R-:W-:Y:S01]  /*24630*/  ISETP.LT.AND P4, PT, R3, UR12, !P2 ;  /* 0x0000000c03007c0c */ /* 0x020fe2000d781270 */
[----:B------:R-:W5:Y:S01]  /*24640*/  LDCU UR12, c[0x0][0x398] ;  /* 0x00007300ff0c77ac */ /* 0x000f620008000800 */
[----:B------:R-:W-:-:S02]  /*24650*/  IADD3 R8, P2, PT, R12, R69, RZ ;  /* 0x000000450c087210 */ /* 0x000fc40007f5e0ff */
[----:B------:R-:W-:Y:S01]  /*24660*/  IADD3 R4, P6, PT, R12, R70, RZ ;  /* 0x000000460c047210 */ /* 0x000fe20007fde0ff */
[----:B------:R-:W0:Y:S02]  /*24670*/  LDCU UR6, c[0x0][0x39c] ;  /* 0x00007380ff0677ac */ /* 0x000e240008000800 */
[C---:B------:R-:W-:Y:S02]  /*24680*/  IMAD.X R9, R10.reuse, 0x1, R68, P2 ;  /* 0x000000010a097824 */ /* 0x040fe400010e0644 */
[----:B------:R-:W-:Y:S02]  /*24690*/  IMAD.X R5, R10, 0x1, R71, P6 ;  /* 0x000000010a057824 */ /* 0x000fe400030e0647 */
[----:B------:R-:W-:Y:S01]  /*246a0*/  VIADD R12, R12, UR30 ;  /* 0x0000001e0c0c7c36 */ /* 0x000fe20008000000 */
[----:B----4-:R-:W-:Y:S01]  /*246b0*/  PRMT R7, R11, 0x9910, RZ ;  /* 0x000099100b077816 */ /* 0x010fe200000000ff */
[----:B------:R4:W-:Y:S01]  /*246c0*/  @P5 STG.E.U8 desc[UR24][R8.64], R11 ;  /* 0x0000000b08005986 */ /* 0x0009e2000c101118 */
[----:B-1----:R-:W-:Y:S01]  /*246d0*/  ISETP.LT.AND P5, PT, R2, UR10, !P1 ;  /* 0x0000000a02007c0c */ /* 0x002fe2000cfa1270 */
[----:B------:R-:W1:Y:S02]  /*246e0*/  LDCU UR10, c[0x0][0x398] ;  /* 0x00007300ff0a77ac */ /* 0x000e640008000800 */
        /* <DEDUP_REMOVED lines=12> */
[----:B0-----:R-:W-:Y:S01]  /*247b0*/  ISETP.GE.AND P2, PT, R14, UR4, PT ;  /* 0x000000040e007c0c */ /* 0x001fe2000bf46270 */
[----:B------:R-:W0:Y:S01]  /*247c0*/  LDCU UR4, c[0x0][0x39c] ;  /* 0x00007380ff0477ac */ /* 0x000e220008000800 */
[----:B------:R-:W-:-:S02]  /*247d0*/  IADD3 R4, P6, PT, R12, R70, RZ ;  /* 0x000000460c047210 */ /* 0x000fc40007fde0ff */
[----:B------:R-:W-:Y:S01]  /*247e0*/  PRMT R13, R39, 0x9910, RZ ;  /* 0x00009910270d7816 */ /* 0x000fe200000000ff */
[----:B------:R-:W-:Y:S02]  /*247f0*/  VIADD R14, R0, 0x67 ;  /* 0x00000067000e7836 */ /* 0x000fe40000000000 */
[----:B------:R-:W-:Y:S01]  /*24800*/  IMAD.X R5, R10, 0x1, R71, P6 ;  /* 0x000000010a057824 */ /* 0x000fe200030e0647 */
[----:B------:R-:W-:Y:S01]  /*24810*/  SHF.R.S32.HI R13, RZ, 0x8, R13 ;  /* 0x00000008ff0d7819 */ /* 0x000fe2000001140d */
[----:B------:R-:W-:Y:S01]  /*24820*/  VIADD R12, R12, UR30 ;  /* 0x0000001e0c0c7c36 */ /* 0x000fe20008000000 */
[----:B---3--:R-:W-:Y:S01]  /*24830*/  ISETP.LT.AND P5, PT, R2, UR9, !P0 ;  /* 0x0000000902007c0c */ /* 0x008fe2000c7a1270 */
[C---:B------:R-:W-:Y:S01]  /*24840*/  VIADD R9, R0.reuse, 0x68 ;  /* 0x0000006800097836 */ /* 0x040fe20000000000 */
[----:B-----5:R-:W-:Y:S01]  /*24850*/  ISETP.LT.AND P6, PT, R3, UR12, !P0 ;  /* 0x0000000c03007c0c */ /* 0x020fe2000c7c1270 */
[----:B------:R3:W-:Y:S01]  /*24860*/  @P4 STG.E.U8 desc[UR24][R4.64], R13 ;  /* 0x0000000d04004986 */ /* 0x0007e2000c101118 */
[----:B------:R-:W-:Y:S01]  /*24870*/  SHF.R.S32.HI R10, RZ, 0x1f, R12 ;  /* 0x0000001fff0a7819 */ /* 0x000fe2000001140c */
[----:B------:R-:W-:Y:S01]  /*24880*/  VIADD R6, R0, 0x69 ;  /* 0x0000006900067836 */ /* 0x000fe20000000000 */
[----:B------:R-:W-:Y:S01]  /*24890*/  IADD3 R8, P4, PT, R12, R69, RZ ;  /* 0x000000450c087210 */ /* 0x000fe20007f9e0ff */
[----:B------:R-:W4:Y:S01]  /*248a0*/  LDCU UR9, c[0x0][0x398] ;  /* 0x00007300ff0977ac */ /* 0x000f220008000800 */
[----:B0-----:R-:W-:Y:S01]  /*248b0*/  ISETP.GE.AND P1, PT, R14, UR4, PT ;  /* 0x000000040e007c0c */ /* 0x001fe2000bf26270 */
[----:B------:R-:W0:Y:S01]  /*248c0*/  LDCU UR4, c[0x0][0x39c] ;  /* 0x00007380ff0477ac */ /* 0x000e220008000800 */
[----:B------:R-:W-:Y:S01]  /*248d0*/  ISETP.GE.AND P0, PT, R9, UR6, PT ;  /* 0x0000000609007c0c */ /* 0x000fe2000bf06270 */
[----:B------:R-:W-:Y:S01]  /*248e0*/  IMAD.X R9, R10, 0x1, R68, P4 ;  /* 0x000000010a097824 */ /* 0x000fe200020e0644 */
[C---:B---3--:R-:W-:Y:S01]  /*248f0*/  IADD3 R4, P4, PT, R12.reuse, R70, RZ ;  /* 0x000000460c047210 */ /* 0x048fe20007f9e0ff */
[----:B------:R-:W-:Y:S01]  /*24900*/  VIADD R12, R12, UR30 ;  /* 0x0000001e0c0c7c36 */ /* 0x000fe20008000000 */
[----:B------:R-:W-:-:S02]  /*24910*/  F2FP.SATFINITE.E4M3.F32.PACK_AB_MERGE_C R41, R41, R40, RZ ;  /* 0x000000282929723e */ /* 0x000fc400048070ff */
[----:B------:R3:W-:Y:S01]  /*24920*/  @P5 STG.E.U8 desc[UR24][R8.64], R11 ;  /* 0x0000000b08005986 */ /* 0x0007e2000c101118 */
[----:B------:R-:W-:Y:S01]  /*24930*/  PRMT R7, R11, 0x9910, RZ ;  /* 0x000099100b077816 */ /* 0x000fe200000000ff */
[----:B------:R-:W-:Y:S01]  /*24940*/  IMAD.X R5, R10, 0x1, R71, P4 ;  /* 0x000000010a057824 */ /* 0x000fe200020e0647 */
[----:B-1----:R-:W-:Y:S01]  /*24950*/  ISETP.LT.AND P5, PT, R2, UR10, !P3 ;  /* 0x0000000a02007c0c */ /* 0x002fe2000dfa1270 */
[----:B------:R-:W1:Y:S01]  /*24960*/  LDCU UR6, c[0x0][0x398] ;  /* 0x00007300ff0677ac */ /* 0x000e620008000800 */
[----:B------:R-:W-:Y:S02]  /*24970*/  SHF.R.S32.HI R10, RZ, 0x1f, R12 ;  /* 0x0000001fff0a7819 */ /* 0x000fe4000001140c */
[----:B------:R-:W-:Y:S01]  /*24980*/  @P6 STG.E.U8 desc[UR24][R4.64], R41 ;  /* 0x0000002904006986 */ /* 0x000fe2000c101118 */
[----:B------:R-:W5:Y:S01]  /*24990*/  LDCU UR12, c[0x0][0x398] ;  /* 0x00007300ff0c77ac */ /* 0x000f620008000800 */
[----:B0-----:R-:W-:Y:S01]  /*249a0*/  ISETP.GE.AND P4, PT, R6, UR4, PT ;  /* 0x0000000406007c0c */ /* 0x001fe2000bf86270 */
[----:B---3--:R-:W-:Y:S01]  /*249b0*/  IMAD.MOV.U32 R11, RZ, RZ, R7 ;  /* 0x000000ffff0b7224 */ /* 0x008fe200078e0007 */
[----:B------:R-:W-:Y:S01]  /*249c0*/  IADD3 R6, P6, PT, R12, R69, RZ ;  /* 0x000000450c067210 */ /* 0x000fe20007fde0ff */
[----:B------:R-:W0:Y:S03]  /*249d0*/  LDCU UR10, c[0x0][0x398] ;  /* 0x00007300ff0a77ac */ /* 0x000e260008000800 */
[----:B------:R-:W-:Y:S01]  /*249e0*/  SHF.R.S32.HI R11, RZ, 0x8, R11 ;  /* 0x00000008ff0b7819 */ /* 0x000fe2000001140b */
[----:B------:R-:W-:Y:S01]  /*249f0*/  IMAD.X R7, R10, 0x1, R68, P6 ;  /* 0x000000010a077824 */ /* 0x000fe200030e0644 */
[----:B------:R-:W-:Y:S01]  /*24a00*/  PRMT R13, R41, 0x9910, RZ ;  /* 0x00009910290d7816 */ /* 0x000fe200000000ff */
[----:B------:R-:W3:Y:S03]  /*24a10*/  LDCU UR4, c[0x0][0x39c] ;  /* 0x00007380ff0477ac */ /* 0x000ee60008000800 */
[----:B------:R2:W-:Y:S02]  /*24a20*/  @P5 STG.E.U8 desc[UR24][R6.64], R11 ;  /* 0x0000000b06005986 */ /* 0x0005e4000c101118 */
[----:B--2---:R-:W-:-:S02]  /*24a30*/  F2FP.SATFINITE.E4M3.F32.PACK_AB_MERGE_C R11, R88, R85, RZ ;  /* 0x00000055580b723e */ /* 0x004fc400048070ff */
[----:B------:R-:W2:Y:S04]  /*24a40*/  LDL.LU R85, [R1+0x1a0] ;  /* 0x0001a00001557983 */ /* 0x000ea80000300800 */
[----:B------:R-:W2:Y:S01]  /*24a50*/  LDL.LU R88, [R1+0x1a4] ;  /* 0x0001a40001587983 */ /* 0x000ea20000300800 */
[----:B-1----:R-:W-:Y:S02]  /*24a60*/  ISETP.LT.AND P3, PT, R3, UR6, !P3 ;  /* 0x0000000603007c0c */ /* 0x002fe4000df61270 */
[----:B------:R-:W-:Y:S01]  /*24a70*/  F2FP.SATFINITE.E4M3.F32.PACK_AB_MERGE_C R43, R43, R42, RZ ;  /* 0x0000002a2b2b723e */ /* 0x000fe200048070ff */
[----:B------:R-:W-:Y:S01]  /*24a80*/  VIADD R14, R0, 0x6a ;  /* 0x0000006a000e7836 */ /* 0x000fe20000000000 */
[----:B------:R-:W-:Y:S02]  /*24a90*/  IADD3 R4, P6, PT, R12, R70, RZ ;  /* 0x000000460c047210 */ /* 0x000fe40007fde0ff */
[----:B------:R-:W-:Y:S01]  /*24aa0*/  SHF.R.S32.HI R13, RZ, 0x8, R13 ;  /* 0x00000008ff0d7819 */ /* 0x000fe2000001140d */
[----:B------:R-:W1:Y:S02]  /*24ab0*/  LDCU UR6, c[0x0][0x39c] ;  /* 0x00007380ff0677ac */ /* 0x000e640008000800 */
[----:B------:R-:W-:-:S02]  /*24ac0*/  IMAD.X R5, R10, 0x1, R71, P6 ;  /* 0x000000010a057824 */ /* 0x000fc400030e0647 */
[----:B------:R-:W-:Y:S01]  /*24ad0*/  VIADD R12, R12, UR30 ;  /* 0x0000001e0c0c7c36 */ /* 0x000fe20008000000 */
[----:B----4-:R-:W-:Y:S01]  /*24ae0*/  ISETP.LT.AND P5, PT, R2, UR9, !P2 ;  /* 0x0000000902007c0c */ /* 0x010fe2000d7a1270 */
[----:B------:R-:W4:Y:S01]  /*24af0*/  LDCU UR9, c[0x0][0x398] ;  /* 0x00007300ff0977ac */ /* 0x000f220008000800 */
[----:B------:R0:W-:Y:S01]  /*24b00*/  @P3 STG.E.U8 desc[UR24][R4.64], R13 ;  /* 0x0000000d04003986 */ /* 0x0001e2000c101118 */
[----:B-----5:R-:W-:Y:S02]  /*24b10*/  ISETP.LT.AND P3, PT, R3, UR12, !P2 ;  /* 0x0000000c03007c0c */ /* 0x020fe4000d761270 */
[----:B------:R-:W-:Y:S01]  /*24b20*/  SHF.R.S32.HI R10, RZ, 0x1f, R12 ;  /* 0x0000001fff0a7819 */ /* 0x000fe2000001140c */
[----:B------:R-:W5:Y:S01]  /*24b30*/  LDCU UR12, c[0x0][0x398] ;  /* 0x00007300ff0c77ac */ /* 0x000f620008000800 */
[C---:B------:R-:W-:Y:S02]  /*24b40*/  IADD3 R8, P2, PT, R12.reuse, R69, RZ ;  /* 0x000000450c087210 */ /* 0x040fe40007f5e0ff */
[----:B------:R-:W-:-:S03]  /*24b50*/  IADD3 R6, P6, PT, R12, R70, RZ ;  /* 0x000000460c067210 */ /* 0x000fc60007fde0ff */
[C---:B------:R-:W-:Y:S02]  /*24b60*/  IMAD.X R9, R10.reuse, 0x1, R68, P2 ;  /* 0x000000010a097824 */ /* 0x040fe400010e0644 */
[----:B------:R-:W-:Y:S02]  /*24b70*/  IMAD.X R7, R10, 0x1, R71, P6 ;  /* 0x000000010a077824 */ /* 0x000fe400030e0647 */
[----:B------:R-:W-:Y:S01]  /*24b80*/  VIADD R12, R12, UR30 ;  /* 0x0000001e0c0c7c36 */ /* 0x000fe20008000000 */
[----:B------:R-:W-:Y:S01]  /*24b90*/  @P5 STG.E.U8 desc[UR24][R8.64], R11 ;  /* 0x0000000b08005986 */ /* 0x000fe2000c101118 */
[----:B0-----:R-:W-:Y:S01]  /*24ba0*/  ISETP.LT.AND P5, PT, R2, UR10, !P1 ;  /* 0x0000000a02007c0c */ /* 0x001fe2000cfa1270 */
[----:B------:R-:W0:Y:S02]  /*24bb0*/  LDCU UR10, c[0x0][0x398] ;  /* 0x00007300ff0a77ac */ /* 0x000e240008000800 */
[----:B------:R1:W-:Y:S01]  /*24bc0*/  @P3 STG.E.U8 desc[UR24][R6.64], R43 ;  /* 0x0000002b06003986 */ /* 0x0003e2000c101118 */
[----:B------:R-:W-:Y:S01]  /*24bd0*/  ISETP.LT.AND P3, PT, R3, UR14, !P1 ;  /* 0x0000000e03007c0c */ /* 0x000fe2000cf61270 */
[----:B------:R-:W0:Y:S01]  /*24be0*/  LDCU UR14, c[0x0][0x398] ;  /* 0x00007300ff0e77ac */ /* 0x000e220008000800 */
[----:B------:R-:W-:-:S02]  /*24bf0*/  SHF.R.S32.HI R10, RZ, 0x1f, R12 ;  /* 0x0000001fff0a7819 */ /* 0x000fc4000001140c */
[C---:B------:R-:W-:Y:S02]  /*24c00*/  IADD3 R4, P1, PT, R12.reuse, R69, RZ ;  /* 0x000000450c047210 */ /* 0x040fe40007f3e0ff */
[----:B------:R-:W-:Y:S02]  /*24c10*/  PRMT R13, R11, 0x9910, RZ ;  /* 0x000099100b0d7816 */ /* 0x000fe400000000ff */
[----:B------:R-:W-:Y:S02]  /*24c20*/  PRMT R15, R43, 0x9910, RZ ;  /* 0x000099102b0f7816 */ /* 0x000fe400000000ff */
[----:B-1----:R-:W-:Y:S01]  /*24c30*/  IADD3 R6, P6, PT, R12, R70, RZ ;  /* 0x000000460c067210 */ /* 0x002fe20007fde0ff */
[C---:B------:R-:W-:Y:S01]  /*24c40*/  IMAD.X R5, R10.reuse, 0x1, R68, P1 ;  /* 0x000000010a057824 */ /* 0x040fe200008e0644 */
[----:B------:R-:W-:Y:S02]  /*24c50*/  SHF.R.S32.HI R13, RZ, 0x8, R13 ;  /* 0x00000008ff0d7819 */ /* 0x000fe4000001140d */
[----:B------:R-:W-:Y:S01]  /*24c60*/  SHF.R.S32.HI R15, RZ, 0x8, R15 ;  /* 0x00000008ff0f7819 */ /* 0x000fe2000001140f */
[----:B------:R-:W-:-:S02]  /*24c70*/  IMAD.X R7, R10, 0x1, R71, P6 ;  /* 0x000000010a077824 */ /* 0x000fc400030e0647 */
[----:B------:R-:W-:Y:S04]  /*24c80*/  @P5 STG.E.U8 desc[UR24][R4.64], R13 ;  /* 0x0000000d04005986 */ /* 0x000fe8000c101118 */
[----:B------:R2:W-:Y:S02]  /*24c90*/  @P3 STG.E.U8 desc[UR24][R6.64], R15 ;  /* 0x0000000f06003986 */ /* 0x0005e4000c101118 */
[----:B--2---:R-:W-:Y:S02]  /*24ca0*/  F2FP.SATFINITE.E4M3.F32.PACK_AB_MERGE_C R7, R88, R85, RZ ;  /* 0x000000555807723e */ /* 0x004fe400048070ff */
[----:B------:R-:W2:Y:S04]  /*24cb0*/  LDL.LU R85, [R1+0x1a8] ;  /* 0x0001a80001557983 */ /* 0x000ea80000300800 */
[----:B------:R-:W2:Y:S01]  /*24cc0*/  LDL.LU R88, [R1+0x1ac] ;  /* 0x0001ac0001587983 */ /* 0x000ea20000300800 */
[----:B---3--:R-:W-:Y:S01]  /*24cd0*/  ISETP.GE.AND P2, PT, R14, UR4, PT ;  /* 0x000000040e007c0c */ /* 0x008fe2000bf46270 */
[----:B------:R-:W1:Y:S01]  /*24ce0*/  LDCU UR4, c[0x0][0x39c] ;  /* 0x00007380ff0477ac */ /* 0x000e620008000800 */
[----:B------:R-:W-:-:S02]  /*24cf0*/  VIADD R14, R0, 0x6b ;  /* 0x0000006b000e7836 */ /* 0x000fc40000000000 */
[----:B------:R-:W-:Y:S01]  /*24d00*/  VIADD R12, R12, UR30 ;  /* 0x0000001e0c0c7c36 */ /* 0x000fe20008000000 */
[----:B----4-:R-:W-:Y:S01]  /*24d10*/  ISETP.LT.AND P5, PT, R2, UR9, !P0 ;  /* 0x0000000902007c0c */ /* 0x010fe2000c7a1270 */
[----:B------:R-:W3:Y:S03]  /*24d20*/  LDCU UR9, c[0x0][0x398] ;  /* 0x00007300ff0977ac */ /* 0x000ee60008000800 */
[----:B------:R-:W-:Y:S02]  /*24d30*/  SHF.R.S32.HI R11, RZ, 0x1f, R12 ;  /* 0x0000001fff0b7819 */ /* 0x000fe4000001140c */
[----:B------:R-:W-:Y:S02]  /*24d40*/  IADD3 R8, P3, PT, R12, R69, RZ ;  /* 0x000000450c087210 */ /* 0x000fe40007f7e0ff */
[----:B-----5:R-:W-:Y:S01]  /*24d50*/  ISETP.LT.AND P0, PT, R3, UR12, !P0 ;  /* 0x0000000c03007c0c */ /* 0x020fe2000c701270 */
[----:B------:R-:W4:Y:S01]  /*24d60*/  LDCU UR12, c[0x0][0x398] ;  /* 0x00007300ff0c77ac */ /* 0x000f220008000800 */
[----:B-1----:R-:W-:Y:S01]  /*24d70*/  ISETP.GE.AND P1, PT, R14, UR4, PT ;  /* 0x000000040e007c0c */ /* 0x002fe2000bf26270 */
[----:B------:R-:W1:Y:S01]  /*24d80*/  LDCU UR4, c[0x0][0x39c] ;  /* 0x00007380ff0477ac */ /* 0x000e620008000800 */
[----:B------:R-:W-:Y:S01]  /*24d90*/  IMAD.X R9, R11, 0x1, R68, P3 ;  /* 0x000000010b097824 */ /* 0x000fe200018e0644 */
[----:B------:R-:W-:Y:S01]  /*24da0*/  IADD3 R10, P6, PT, R12, R70, RZ ;  /* 0x000000460c0a7210 */ /* 0x000fe20007fde0ff */
[----:B------:R-:W-:-:S02]  /*24db0*/  VIADD R14, R0, 0x6c ;  /* 0x0000006c000e7836 */ /* 0x000fc40000000000 */
[----:B------:R-:W-:Y:S01]  /*24dc0*/  VIADD R12, R12, UR30 ;  /* 0x0000001e0c0c7c36 */ /* 0x000fe20008000000 */
[----:B------:R-:W-:Y:S01]  /*24dd0*/  @P5 STG.E.U8 desc[UR24][R8.64], R7 ;  /* 0x0000000708005986 */ /* 0x000fe2000c101118 */
[----:B0-----:R-:W-:Y:S01]  /*24de0*/  ISETP.LT.AND P5, PT, R2, UR10, !P4 ;  /* 0x0000000a02007c0c */ /* 0x001fe2000e7a1270 */
[----:B------:R-:W-:Y:S01]  /*24df0*/  IMAD.X R11, R11, 0x1, R71, P6 ;  /* 0x000000010b0b7824 */ /* 0x000fe200030e0647 */
[----:B------:R-:W-:Y:S01]  /*24e00*/  F2FP.SATFINITE.E4M3.F32.PACK_AB_MERGE_C R45, R45, R44, RZ ;  /* 0x0000002c2d2d723e */ /* 0x000fe200048070ff */
[----:B------:R-:W-:Y:S01]  /*24e10*/  VIADD R5, R0, 0x6d ;  /* 0x0000006d00057836 */ /* 0x000fe20000000000 */
[----:B------:R-:W-:Y:S01]  /*24e20*/  ISETP.GE.AND P3, PT, R14, UR6, PT ;  /* 0x000000060e007c0c */ /* 0x000fe2000bf66270 */
[----:B------:R-:W0:Y:S01]  /*24e30*/  LDCU UR6, c[0x0][0x39c] ;  /* 0x00007380ff0677ac */ /* 0x000e220008000800 */
[----:B------:R-:W-:Y:S02]  /*24e40*/  SHF.R.S32.HI R14, RZ, 0x1f, R12 ;  /* 0x0000001fff0e7819 */ /* 0x000fe4000001140c */
[----:B------:R-:W-:-:S02]  /*24e50*/  IADD3 R4, P6, PT, R12, R69, RZ ;  /* 0x000000450c047210 */ /* 0x000fc40007fde0ff */
[----:B------:R-:W-:Y:S01]  /*24e60*/  PRMT R6, R7, 0x9910, RZ ;  /* 0x0000991007067816 */ /* 0x000fe200000000ff */
[----:B------:R5:W-:Y:S01]  /*24e70*/  @P0 STG.E.U8 desc[UR24][R10.64], R45 ;  /* 0x0000002d0a000986 */ /* 0x000be2000c101118 */
[----:B-1----:R-:W-:Y:S01]  /*24e80*/  ISETP.GE.AND P0, PT, R5, UR4, PT ;  /* 0x0000000405007c0c */ /* 0x002fe2000bf06270 */
[----:B------:R-:W-:Y:S01]  /*24e90*/  IMAD.X R5, R14, 0x1, R68, P6 ;  /* 0x000000010e057824 */ /* 0x000fe200030e0644 */
[----:B---3--:R-:W-:Y:S01]  /*24ea0*/  ISETP.LT.AND P4, PT, R3, UR9, !P4 ;  /* 0x0000000903007c0c */ /* 0x008fe2000e781270 */
[----:B------:R-:W1:Y:S01]  /*24eb0*/  LDCU UR4, c[0x0][0x39c] ;  /* 0x00007380ff0477ac */ /* 0x000e620008000800 */
[----:B------:R-:W3:Y:S01]  /*24ec0*/  LDCU UR10, c[0x0][0x398] ;  /* 0x00007300ff0a77ac */ /* 0x000ee20008000800 */
[----:B-----5:R-:W-:Y:S01]  /*24ed0*/  SHF.R.S32.HI R11, RZ, 0x8, R6 ;  /* 0x00000008ff0b7819 */ /* 0x020fe20000011406 */
[----:B------:R-:W5:Y:S04]  /*24ee0*/  LDCU UR9, c[0x0][0x398] ;  /* 0x00007300ff0977ac */ /* 0x000f680008000800 */
[----:B------:R0:W-:Y:S01]  /*24ef0*/  @P5 STG.E.U8 desc[UR24][R4.64], R11 ;  /* 0x0000000b04005986 */ /* 0x0001e2000c101118 */
[C---:B------:R-:W-:Y:S01]  /*24f00*/  IADD3 R6, P5, PT, R12.reuse, R70, RZ ;  /* 0x000000460c067210 */ /* 0x040fe20007fbe0ff */
[----:B------:R-:W-:Y:S01]  /*24f10*/  VIADD R12, R12, UR30 ;  /* 0x0000001e0c0c7c36 */ /* 0x000fe20008000000 */
[----:B----4-:R-:W-:Y:S01]  /*24f20*/  ISETP.LT.AND P6, PT, R2, UR12, !P2 ;  /* 0x0000000c02007c0c */ /* 0x010fe2000d7c1270 */
[----:B------:R-:W4:Y:S01]  /*24f30*/  LDCU UR12, c[0x0][0x398] ;  /* 0x00007300ff0c77ac */ /* 0x000f220008000800 */
[----:B------:R-:W-:Y:S01]  /*24f40*/  PRMT R13, R45, 0x9910, RZ ;  /* 0x000099102d0d7816 */ /* 0x000fe200000000ff */
[----:B------:R-:W-:Y:S01]  /*24f50*/  IMAD.X R7, R14, 0x1, R71, P5 ;  /* 0x000000010e077824 */ /* 0x000fe200028e0647 */
[----:B------:R-:W-:-:S02]  /*24f60*/  SHF.R.S32.HI R10, RZ, 0x1f, R12 ;  /* 0x0000001fff0a7819 */ /* 0x000fc4000001140c */
[----:B------:R-:W-:Y:S02]  /*24f70*/  IADD3 R8, P5, PT, R12, R69, RZ ;  /* 0x000000450c087210 */ /* 0x000fe40007fbe0ff */
[----:B------:R-:W-:-:S03]  /*24f80*/  SHF.R.S32.HI R13, RZ, 0x8, R13 ;  /* 0x00000008ff0d7819 */ /* 0x000fc6000001140d */
[----:B------:R-:W-:Y:S02]  /*24f90*/  IMAD.X R9, R10, 0x1, R68, P5 ;  /* 0x000000010a097824 */ /* 0x000fe400028e0644 */
[----:B------:R-:W-:Y:S01]  /*24fa0*/  @P4 STG.E.U8 desc[UR24][R6.64], R13 ;  /* 0x0000000d06004986 */ /* 0x000fe2000c101118 */
[----:B--2---:R-:W-:-:S04]  /*24fb0*/  F2FP.SATFINITE.E4M3.F32.PACK_AB_MERGE_C R15, R88, R85, RZ ;  /* 0x00000055580f723e */ /* 0x004fc800048070ff */
[----:B0-----:R-:W-:Y:S01]  /*24fc0*/  PRMT R11, R15, 0x9910, RZ ;  /* 0x000099100f0b7816 */ /* 0x001fe200000000ff */
[----:B------:R0:W-:Y:S02]  /*24fd0*/  @P6 STG.E.U8 desc[UR24][R8.64], R15 ;  /* 0x0000000f08006986 */ /* 0x0001e4000c101118 */
[----:B0-----:R-:W-:Y:S02]  /*24fe0*/  F2FP.SATFINITE.E4M3.F32.PACK_AB_MERGE_C R15, R87, R86, RZ ;  /* 0x00000056570f723e */ /* 0x001fe400048070ff */
[----:B------:R-:W2:Y:S04]  /*24ff0*/  LDL.LU R86, [R1+0x1b8] ;  /* 0x0001b80001567983 */ /* 0x000ea80000300800 */
[----:B------:R-:W2:Y:S01]  /*25000*/  LDL.LU R87, [R1+0x1bc] ;  /* 0x0001bc0001577983 */ /* 0x000ea20000300800 */
[C---:B------:R-:W-:Y:S01]  /*25010*/  VIADD R4, R0.reuse, 0x6e ;  /* 0x0000006e00047836 */ /* 0x040fe20000000000 */
[----:B------:R-:W-:Y:S01]  /*25020*/  ISETP.LT.AND P5, PT, R3, UR14, !P2 ;  /* 0x0000000e03007c0c */ /* 0x000fe2000d7a1270 */
[----:B------:R-:W-:-:S03]  /*25030*/  VIADD R5, R0, 0x6f ;  /* 0x0000006f00057836 */ /* 0x000fc60000000000 */
[----:B-1----:R-:W-:Y:S01]  /*25040*/  ISETP.GE.AND P4, PT, R4, UR4, PT ;  /* 0x0000000404007c0c */ /* 0x002fe2000bf86270 */
[----:B------:R-:W0:Y:S01]  /*25050*/  LDCU UR4, c[0x0][0x39c] ;  /* 0x00007380ff0477ac */ /* 0x000e220008000800 */
[C---:B------:R-:W-:Y:S02]  /*25060*/  IADD3 R4, P6, PT, R12.reuse, R70, RZ ;  /* 0x000000460c047210 */ /* 0x040fe40007fde0ff */
[----:B------:R-:W-:Y:S01]  /*25070*/  ISETP.GE.AND P2, PT, R5, UR6, PT ;  /* 0x0000000605007c0c */ /* 0x000fe2000bf46270 */
[----:B------:R-:W-:Y:S01]  /*25080*/  VIADD R12, R12, UR30 ;  /* 0x0000001e0c0c7c36 */ /* 0x000fe20008000000 */
[----:B------:R-:W-:Y:S01]  /*25090*/  F2FP.SATFINITE.E4M3.F32.PACK_AB_MERGE_C R47, R47, R46, RZ ;  /* 0x0000002e2f2f723e */ /* 0x000fe200048070ff */
[----:B------:R-:W-:Y:S01]  /*250a0*/  IMAD.X R5, R10, 0x1, R71, P6 ;  /* 0x000000010a057824 */ /* 0x000fe200030e0647 */
[----:B------:R-:W1:Y:S01]  /*250b0*/  LDCU UR6, c[0x0][0x398] ;  /* 0x00007300ff0677ac */ /* 0x000e620008000800 */
[----:B---3--:R-:W-:Y:S02]  /*250c0*/  ISETP.LT.AND P6, PT, R2, UR10, !P1 ;  /* 0x0000000a02007c0c */ /* 0x008fe4000cfc1270 */
[----:B------:R-:W-:Y:S01]  /*250d0*/  SHF.R.S32.HI R8, RZ, 0x1f, R12 ;  /* 0x0000001fff087819 */ /* 0x000fe2000001140c */
[----:B------:R3:W-:Y:S01]  /*250e0*/  @P5 STG.E.U8 desc[UR24][R4.64], R47 ;  /* 0x0000002f04005986 */ /* 0x0007e2000c101118 */
[----:B------:R-:W-:Y:S01]  /*250f0*/  IADD3 R6, P5, PT, R12, R69, RZ ;  /* 0x000000450c067210 */ /* 0x000fe20007fbe0ff */
[----:B------:R-:W0:Y:S01]  /*25100*/  LDCU UR10, c[0x0][0x398] ;  /* 0x00007300ff0a77ac */ /* 0x000e220008000800 */
[----:B------:R-:W-:-:S03]  /*25110*/  SHF.R.S32.HI R11, RZ, 0x8, R11 ;  /* 0x00000008ff0b7819 */ /* 0x000fc6000001140b */
[----:B------:R-:W-:Y:S01]  /*25120*/  IMAD.X R7, R8, 0x1, R68, P5 ;  /* 0x0000000108077824 */ /* 0x000fe200028e0644 */
[----:B-----5:R-:W-:Y:S01]  /*25130*/  ISETP.LT.AND P1, PT, R3, UR9, !P1 ;  /* 0x0000000903007c0c */ /* 0x020fe2000cf21270 */
[----:B------:R-:W5:Y:S03]  /*25140*/  LDCU UR9, c[0x0][0x398] ;  /* 0x00007300ff0977ac */ /* 0x000f660008000800 */
[----:B------:R0:W-:Y:S01]  /*25150*/  @P6 STG.E.U8 desc[UR24][R6.64], R11 ;  /* 0x0000000b06006986 */ /* 0x0001e2000c101118 */
[C---:B---3--:R-:W-:Y:S01]  /*25160*/  IADD3 R4, P6, PT, R12.reuse, R70, RZ ;  /* 0x000000460c047210 */ /* 0x048fe20007fde0ff */
[----:B------:R-:W-:Y:S01]  /*25170*/  VIADD R12, R12, UR30 ;  /* 0x0000001e0c0c7c36 */ /* 0x000fe20008000000 */
[----:B-1----:R-:W-:Y:S01]  /*25180*/  ISETP.LT.AND P5, PT, R2, UR6, !P3 ;  /* 0x0000000602007c0c */ /* 0x002fe2000dfa1270 */
[----:B------:R-:W1:Y:S01]  /*25190*/  LDCU UR6, c[0x0][0x398] ;  /* 0x00007300ff0677ac */ /* 0x000e620008000800 */
[----:B------:R-:W-:Y:S01]  /*251a0*/  PRMT R13, R47, 0x9910, RZ ;  /* 0x000099102f0d7816 */ /* 0x000fe200000000ff */
[----:B------:R-:W-:Y:S01]  /*251b0*/  IMAD.X R5, R8, 0x1, R71, P6 ;  /* 0x0000000108057824 */ /* 0x000fe200030e0647 */
[----:B------:R-:W-:-:S02]  /*251c0*/  SHF.R.S32.HI R14, RZ, 0x1f, R12 ;  /* 0x0000001fff0e7819 */ /* 0x000fc4000001140c */
[----:B------:R-:W-:Y:S02]  /*251d0*/  IADD3 R8, P6, PT, R12, R69, RZ ;  /* 0x000000450c087210 */ /* 0x000fe40007fde0ff */
[----:B------:R-:W-:-:S03]  /*251e0*/  SHF.R.S32.HI R13, RZ, 0x8, R13 ;  /* 0x00000008ff0d7819 */ /* 0x000fc6000001140d */
[----:B------:R-:W-:Y:S01]  /*251f0*/  IMAD.X R9, R14, 0x1, R68, P6 ;  /* 0x000000010e097824 */ /* 0x000fe200030e0644 */
[----:B0-----:R-:W-:Y:S01]  /*25200*/  PRMT R11, R15, 0x9910, RZ ;  /* 0x000099100f0b7816 */ /* 0x001fe200000000ff */
[----:B------:R-:W-:Y:S04]  /*25210*/  @P1 STG.E.U8 desc[UR24][R4.64], R13 ;  /* 0x0000000d04001986 */ /* 0x000fe8000c101118 */
[----:B------:R2:W-:Y:S02]  /*25220*/  @P5 STG.E.U8 desc[UR24][R8.64], R15 ;  /* 0x0000000f08005986 */ /* 0x0005e4000c101118 */
[----:B--2---:R-:W-:Y:S02]  /*25230*/  F2FP.SATFINITE.E4M3.F32.PACK_AB_MERGE_C R15, R87, R86, RZ ;  /* 0x00000056570f723e */ /* 0x004fe400048070ff */
[----:B------:R-:W2:Y:S04]  /*25240*/  LDL.LU R86, [R1+0x1c0] ;  /* 0x0001c00001567983 */ /* 0x000ea80000300800 */
[----:B------:R-:W2:Y:S01]  /*25250*/  LDL.LU R87, [R1+0x1c4] ;  /* 0x0001c40001577983 */ /* 0x000ea20000300800 */
[----:B------:R-:W-:-:S05]  /*25260*/  VIADD R6, R0, 0x70 ;  /* 0x0000007000067836 */ /* 0x000fca0000000000 */
[----:B------:R-:W-:Y:S01]  /*25270*/  ISETP.GE.AND P1, PT, R6, UR4, PT ;  /* 0x0000000406007c0c */ /* 0x000fe2000bf26270 */
[----:B------:R-:W0:Y:S01]  /*25280*/  LDCU UR4, c[0x0][0x39c] ;  /* 0x00007380ff0477ac */ /* 0x000e220008000800 */
[----:B------:R-:W-:Y:S01]  /*25290*/  ISETP.LT.AND P3, PT, R3, UR10, !P3 ;  /* 0x0000000a03007c0c */ /* 0x000fe2000df61270 */
[C---:B------:R-:W-:Y:S01]  /*252a0*/  VIADD R10, R12.reuse, UR30 ;  /* 0x0000001e0c0a7c36 */ /* 0x040fe20008000000 */
[----:B------:R-:W-:Y:S01]  /*252b0*/  IADD3 R6, P6, PT, R12, R70, RZ ;  /* 0x000000460c067210 */ /* 0x000fe20007fde0ff */
[----:B------:R-:W-:Y:S01]  /*252c0*/  VIADD R8, R0, 0x71 ;  /* 0x0000007100087836 */ /* 0x000fe20000000000 */
[----:B-----5:R-:W-:Y:S01]  /*252d0*/  ISETP.LT.AND P5, PT, R2, UR9, !P0 ;  /* 0x0000000902007c0c */ /* 0x020fe2000c7a1270 */
[----:B------:R-:W3:Y:S01]  /*252e0*/  LDCU UR9, c[0x0][0x398] ;  /* 0x00007300ff0977ac */ /* 0x000ee20008000800 */
[----:B------:R-:W-:Y:S01]  /*252f0*/  SHF.R.S32.HI R12, RZ, 0x1f, R10 ;  /* 0x0000001fff0c7819 */ /* 0x000fe2000001140a */
[----:B------:R-:W-:Y:S01]  /*25300*/  IMAD.X R7, R14, 0x1, R71, P6 ;  /* 0x000000010e077824 */ /* 0x000fe200030e0647 */
[----:B------:R-:W-:Y:S01]  /*25310*/  IADD3 R4, P6, PT, R10, R69, RZ ;  /* 0x000000450a047210 */ /* 0x000fe20007fde0ff */
[----:B------:R-:W5:Y:S01]  /*25320*/  LDCU UR10, c[0x0][0x398] ;  /* 0x00007300ff0a77ac */ /* 0x000f620008000800 */
[----:B------:R-:W-:-:S02]  /*25330*/  F2FP.SATFINITE.E4M3.F32.PACK_AB_MERGE_C R49, R49, R48, RZ ;  /* 0x000000303131723e */ /* 0x000fc400048070ff */
[----:B------:R-:W-:Y:S01]  /*25340*/  SHF.R.S32.HI R11, RZ, 0x8, R11 ;  /* 0x00000008ff0b7819 */ /* 0x000fe2000001140b */
[----:B------:R-:W-:Y:S02]  /*25350*/  IMAD.X R5, R12, 0x1, R68, P6 ;  /* 0x000000010c057824 */ /* 0x000fe400030e0644 */
[----:B------:R3:W-:Y:S01]  /*25360*/  @P3 STG.E.U8 desc[UR24][R6.64], R49 ;  /* 0x0000003106003986 */ /* 0x0007e2000c101118 */
[----:B0-----:R-:W-:Y:S01]  /*25370*/  ISETP.GE.AND P3, PT, R8, UR4, PT ;  /* 0x0000000408007c0c */ /* 0x001fe2000bf66270 */
[----:B------:R-:W0:Y:S01]  /*25380*/  LDCU UR4, c[0x0][0x39c] ;  /* 0x00007380ff0477ac */ /* 0x000e220008000800 */
[C---:B------:R-:W-:Y:S01]  /*25390*/  IADD3 R8, P6, PT, R10.reuse, R70, RZ ;  /* 0x000000460a087210 */ /* 0x040fe20007fde0ff */
[----:B------:R-:W-:Y:S01]  /*253a0*/  VIADD R10, R10, UR30 ;  /* 0x0000001e0a0a7c36 */ /* 0x000fe20008000000 */
[----:B------:R5:W-:Y:S01]  /*253b0*/  @P5 STG.E.U8 desc[UR24][R4.64], R11 ;  /* 0x0000000b04005986 */ /* 0x000be2000c101118 */
[----:B-1----:R-:W-:Y:S01]  /*253c0*/  ISETP.LT.AND P0, PT, R3, UR6, !P0 ;  /* 0x0000000603007c0c */ /* 0x002fe2000c701270 */
[----:B------:R-:W1:Y:S01]  /*253d0*/  LDCU UR6, c[0x0][0x398] ;  /* 0x00007300ff0677ac */ /* 0x000e620008000800 */
[----:B----4-:R-:W-:Y:S01]  /*253e0*/  ISETP.LT.AND P5, PT, R2, UR12, !P4 ;  /* 0x0000000c02007c0c */ /* 0x010fe2000e7a1270 */
[----:B------:R-:W-:Y:S01]  /*253f0*/  IMAD.X R9, R12, 0x1, R71, P6 ;  /* 0x000000010c097824 */ /* 0x000fe200030e0647 */
[----:B------:R-:W-:-:S02]  /*25400*/  PRMT R13, R49, 0x9910, RZ ;  /* 0x00009910310d7816 */ /* 0x000fc400000000ff */
[----:B---3--:R-:W-:Y:S02]  /*25410*/  SHF.R.S32.HI R7, RZ, 0x1f, R10 ;  /* 0x0000001fff077819 */ /* 0x008fe4000001140a */
[----:B-----5:R-:W-:Y:S02]  /*25420*/  IADD3 R4, P6, PT, R10, R69, RZ ;  /* 0x000000450a047210 */ /* 0x020fe40007fde0ff */
[----:B------:R-:W-:-:S03]  /*25430*/  SHF.R.S32.HI R13, RZ, 0x8, R13 ;  /* 0x00000008ff0d7819 */ /* 0x000fc6000001140d */
[----:B------:R-:W-:Y:S01]  /*25440*/  IMAD.X R5, R7, 0x1, R68, P6 ;  /* 0x0000000107057824 */ /* 0x000fe200030e0644 */
[----:B------:R-:W-:Y:S01]  /*25450*/  PRMT R11, R15, 0x9910, RZ ;  /* 0x000099100f0b7816 */ /* 0x000fe200000000ff */
[----:B------:R-:W-:Y:S04]  /*25460*/  @P0 STG.E.U8 desc[UR24][R8.64], R13 ;  /* 0x0000000d08000986 */ /* 0x000fe8000c101118 */
[----:B------:R2:W-:Y:S02]  /*25470*/  @P5 STG.E.U8 desc[UR24][R4.64], R15 ;  /* 0x0000000f04005986 */ /* 0x0005e4000c101118 */
[----:B--2---:R-:W-:Y:S02]  /*25480*/  F2FP.SATFINITE.E4M3.F32.PACK_AB_MERGE_C R15, R87, R86, RZ ;  /* 0x00000056570f723e */ /* 0x004fe400048070ff */
[----:B------:R-:W2:Y:S04]  /*25490*/  LDL.LU R86, [R1+0x1c8] ;  /* 0x0001c80001567983 */ /* 0x000ea80000300800 */
[----:B------:R-:W2:Y:S01]  /*254a0*/  LDL.LU R87, [R1+0x1cc] ;  /* 0x0001cc0001577983 */ /* 0x000ea20000300800 */
[----:B------:R-:W-:Y:S01]  /*254b0*/  VIADD R14, R0, 0x72 ;  /* 0x00000072000e7836 */ /* 0x000fe20000000000 */
[----:B------:R-:W-:Y:S01]  /*254c0*/  ISETP.LT.AND P4, PT, R3, UR9, !P4 ;  /* 0x0000000903007c0c */ /* 0x000fe2000e781270 */
[----:B------:R-:W3:Y:S01]  /*254d0*/  LDCU UR9, c[0x0][0x398] ;  /* 0x00007300ff0977ac */ /* 0x000ee20008000800 */
[----:B------:R-:W-:-:S02]  /*254e0*/  IADD3 R6, P0, PT, R10, R70, RZ ;  /* 0x000000460a067210 */ /* 0x000fc40007f1e0ff */
[----:B0-----:R-:W-:Y:S01]  /*254f0*/  ISETP.GE.AND P6, PT, R14, UR4, PT ;  /* 0x000000040e007c0c */ /* 0x001fe2000bfc6270 */
[----:B------:R-:W0:Y:S01]  /*25500*/  LDCU UR4, c[0x0][0x39c] ;  /* 0x00007380ff0477ac */ /* 0x000e220008000800 */
[----:B------:R-:W-:Y:S01]  /*25510*/  F2FP.SATFINITE.E4M3.F32.PACK_AB_MERGE_C R51, R51, R50, RZ ;  /* 0x000000323333723e */ /* 0x000fe200048070ff */
[----:B------:R-:W-:Y:S02]  /*25520*/  IMAD.X R7, R7, 0x1, R71, P0 ;  /* 0x0000000107077824 */ /* 0x000fe400000e0647 */
[----:B------:R-:W-:-:S04]  /*25530*/  VIADD R10, R10, UR30 ;  /* 0x0000001e0a0a7c36 */ /* 0x000fc80008000000 */
[----:B------:R4:W-:Y:S01]  /*25540*/  @P4 STG.E.U8 desc[UR24][R6.64], R51 ;  /* 0x0000003306004986 */ /* 0x0009e2000c101118 */
[----:B-1----:R-:W-:Y:S01]  /*25550*/  ISETP.LT.AND P4, PT, R2, UR6, !P2 ;  /* 0x0000000602007c0c */ /* 0x002fe2000d781270 */
[----:B------:R-:W-:Y:S01]  /*25560*/  VIADD R9, R0, 0x73 ;  /* 0x0000007300097836 */ /* 0x000fe20000000000 */
[----:B------:R-:W-:Y:S01]  /*25570*/  SHF.R.S32.HI R12, RZ, 0x1f, R10 ;  /* 0x0000001fff0c7819 */ /* 0x000fe2000001140a */
[----:B------:R-:W1:Y:S01]  /*25580*/  LDCU UR6, c[0x0][0x39c] ;  /* 0x00007380ff0677ac */ /* 0x000e620008000800 */
[----:B------:R-:W-:Y:S02]  /*25590*/  IADD3 R8, P5, PT, R10, R69, RZ ;  /* 0x000000450a087210 */ /* 0x000fe40007fbe0ff */
[----:B---3--:R-:W-:Y:S01]  /*255a0*/  ISETP.LT.AND P2, PT, R3, UR9, !P2 ;  /* 0x0000000903007c0c */ /* 0x008fe2000d741270 */
[----:B------:R-:W3:Y:S01]  /*255b0*/  LDCU UR9, c[0x0][0x398] ;  /* 0x00007300ff0977ac */ /* 0x000ee20008000800 */
[----:B------:R-:W-:Y:S02]  /*255c0*/  SHF.R.S32.HI R11, RZ, 0x8, R11 ;  /* 0x00000008ff0b7819 */ /* 0x000fe4000001140b */
[----:B0-----:R-:W-:Y:S01]  /*255d0*/  ISETP.GE.AND P0, PT, R9, UR4, PT ;  /* 0x0000000409007c0c */ /* 0x001fe2000bf06270 */
[----:B------:R-:W-:Y:S01]  /*255e0*/  IMAD.X R9, R12, 0x1, R68, P5 ;  /* 0x000000010c097824 */ /* 0x000fe200028e0644 */
[C---:B------:R-:W-:Y:S01]  /*255f0*/  IADD3 R4, P5, PT, R10.reuse, R70, RZ ;  /* 0x000000460a047210 */ /* 0x040fe20007fbe0ff */
[----:B------:R-:W-:Y:S01]  /*25600*/  VIADD R10, R10, UR30 ;  /* 0x0000001e0a0a7c36 */ /* 0x000fe20008000000 */
[----:B------:R-:W-:Y:S01]  /*25610*/  PRMT R13, R51, 0x9910, RZ ;  /* 0x00009910330d7816 */ /* 0x000fe200000000ff */
[----:B----4-:R-:W-:Y:S01]  /*25620*/  VIADD R7, R0, 0x74 ;  /* 0x0000007400077836 */ /* 0x010fe20000000000 */
[----:B------:R0:W-:Y:S01]  /*25630*/  @P4 STG.E.U8 desc[UR24][R8.64], R11 ;  /* 0x0000000b08004986 */ /* 0x0001e2000c101118 */
[----:B------:R-:W-:Y:S01]  /*25640*/  ISETP.LT.AND P4, PT, R2, UR10, !P1 ;  /* 0x0000000a02007c0c */ /* 0x000fe2000cf81270 */
[----:B------:R-:W-:Y:S01]  /*25650*/  IMAD.X R5, R12, 0x1, R71, P5 ;  /* 0x000000010c057824 */ /* 0x000fe200028e0647 */
[----:B------:R-:W-:Y:S01]  /*25660*/  SHF.R.S32.HI R13, RZ, 0x8, R13 ;  /* 0x00000008ff0d7819 */ /* 0x000fe2000001140d */
[----:B------:R-:W4:Y:S01]  /*25670*/  LDCU UR4, c[0x0][0x398] ;  /* 0x00007300ff0477ac */ /* 0x000f220008000800 */
[----:B------:R-:W-:-:S02]  /*25680*/  SHF.R.S32.HI R12, RZ, 0x1f, R10 ;  /* 0x0000001fff0c7819 */ /* 0x000fc4000001140a */
[----:B------:R-:W-:Y:S01]  /*25690*/  IADD3 R6, P5, PT, R10, R69, RZ ;  /* 0x000000450a067210 */ /* 0x000fe20007fbe0ff */
[----:B------:R-:W-:Y:S01]  /*256a0*/  @P2 STG.E.U8 desc[UR24][R4.64], R13 ;  /* 0x0000000d04002986 */ /* 0x000fe2000c101118 */
[----:B-1----:R-:W-:Y:S01]  /*256b0*/  ISETP.GE.AND P2, PT, R7, UR6, PT ;  /* 0x0000000607007c0c */ /* 0x002fe2000bf46270 */
[----:B------:R-:W1:Y:S02]  /*256c0*/  LDCU UR6, c[0x0][0x398] ;  /* 0x00007300ff0677ac */ /* 0x000e640008000800 */
[----:B------:R-:W-:Y:S01]  /*256d0*/  IMAD.X R7, R12, 0x1, R68, P5 ;  /* 0x000000010c077824 */ /* 0x000fe200028e0644 */
[----:B0-----:R-:W-:Y:S01]  /*256e0*/  PRMT R11, R15, 0x9910, RZ ;  /* 0x000099100f0b7816 */ /* 0x001fe200000000ff */
[----:B------:R-:W0:Y:S03]  /*256f0*/  LDCU UR10, c[0x0][0x398] ;  /* 0x00007300ff0a77ac */ /* 0x000e260008000800 */
[----:B------:R2:W-:Y:S02]  /*25700*/  @P4 STG.E.U8 desc[UR24][R6.64], R15 ;  /* 0x0000000f06004986 */ /* 0x0005e4000c101118 */
[----:B--2---:R-:W-:-:S02]  /*25710*/  F2FP.SATFINITE.E4M3.F32.PACK_AB_MERGE_C R15, R87, R86, RZ ;  /* 0x00000056570f723e */ /* 0x004fc400048070ff */
[----:B------:R-:W2:Y:S04]  /*25720*/  LDL.LU R86, [R1+0x1d0] ;  /* 0x0001d00001567983 */ /* 0x000ea80000300800 */
[----:B------:R-:W2:Y:S01]  /*25730*/  LDL.LU R87, [R1+0x1d4] ;  /* 0x0001d40001577983 */ /* 0x000ea20000300800 */
[----:B----4-:R-:W-:Y:S01]  /*25740*/  ISETP.LT.AND P1, PT, R3, UR4, !P1 ;  /* 0x0000000403007c0c */ /* 0x010fe2000cf21270 */
[----:B------:R-:W4:Y:S01]  /*25750*/  LDCU UR4, c[0x0][0x398] ;  /* 0x00007300ff0477ac */ /* 0x000f220008000800 */
[C---:B------:R-:W-:Y:S01]  /*25760*/  IADD3 R8, P5, PT, R10.reuse, R70, RZ ;  /* 0x000000460a087210 */ /* 0x040fe20007fbe0ff */
[----:B------:R-:W-:Y:S01]  /*25770*/  VIADD R10, R10, UR30 ;  /* 0x0000001e0a0a7c36 */ /* 0x000fe20008000000 */
[----:B---3--:R-:W-:Y:S01]  /*25780*/  ISETP.LT.AND P4, PT, R2, UR9, !P3 ;  /* 0x0000000902007c0c */ /* 0x008fe2000df81270 */
[----:B------:R-:W-:Y:S01]  /*25790*/  VIADD R5, R0, 0x75 ;  /* 0x0000007500057836 */ /* 0x000fe20000000000 */
[----:B------:R-:W-:Y:S01]  /*257a0*/  F2FP.SATFINITE.E4M3.F32.PACK_AB_MERGE_C R53, R53, R52, RZ ;  /* 0x000000343535723e */ /* 0x000fe200048070ff */
[----:B------:R-:W-:Y:S01]  /*257b0*/  IMAD.X R9, R12, 0x1, R71, P5 ;  /* 0x000000010c097824 */ /* 0x000fe200028e0647 */
[----:B------:R-:W-:Y:S01]  /*257c0*/  SHF.R.S32.HI R12, RZ, 0x1f, R10 ;  /* 0x0000001fff0c7819 */ /* 0x000fe2000001140a */
[----:B------:R-:W3:Y:S01]  /*257d0*/  LDCU UR9, c[0x0][0x398] ;  /* 0x00007300ff0977ac */ /* 0x000ee20008000800 */
[----:B------:R-:W-:-:S03]  /*257e0*/  IADD3 R4, P5, PT, R10, R69, RZ ;  /* 0x000000450a047210 */ /* 0x000fc60007fbe0ff */
[----:B------:R5:W-:Y:S01]  /*257f0*/  @P1 STG.E.U8 desc[UR24][R8.64], R53 ;  /* 0x0000003508001986 */ /* 0x000be2000c101118 */
[----:B------:R-:W-:Y:S01]  /*25800*/  ISETP.GE.AND P1, PT, R5, UR5, PT ;  /* 0x0000000505007c0c */ /* 0x000fe2000bf26270 */
[----:B------:R-:W-:Y:S01]  /*25810*/  IMAD.X R5, R12, 0x1, R68, P5 ;  /* 0x000000010c057824 */ /* 0x000fe200028e0644 */
[----:B------:R-:W-:Y:S01]  /*25820*/  SHF.R.S32.HI R11, RZ, 0x8, R11 ;  /* 0x00000008ff0b7819 */ /* 0x000fe2000001140b */
[----:B------:R-:W0:Y:S01]  /*25830*/  LDCU UR5, c[0x0][0x398] ;  /* 0x00007300ff0577ac */ /* 0x000e220008000800 */
[----:B-1----:R-:W-:-:S03]  /*25840*/  ISETP.LT.AND P3, PT, R3, UR6, !P3 ;  /* 0x0000000603007c0c */ /* 0x002fc6000df61270 */
[----:B------:R1:W-:Y:S01]  /*25850*/  @P4 STG.E.U8 desc[UR24][R4.64], R11 ;  /* 0x0000000b04004986 */ /* 0x0003e2000c101118 */
[C---:B------:R-:W-:Y:S01]  /*25860*/  IADD3 R6, P4, PT, R10.reuse, R70, RZ ;  /* 0x000000460a067210 */ /* 0x040fe20007f9e0ff */
[----:B------:R-:W-:Y:S01]  /*25870*/  VIADD R10, R10, UR30 ;  /* 0x0000001e0a0a7c36 */ /* 0x000fe20008000000 */
[----:B------:R-:W-:Y:S01]  /*25880*/  PRMT R13, R53, 0x9910, RZ ;  /* 0x00009910350d7816 */ /* 0x000fe200000000ff */
[----:B-----5:R-:W-:Y:S01]  /*25890*/  VIADD R9, R0, 0x76 ;  /* 0x0000007600097836 */ /* 0x020fe20000000000 */
[----:B----4-:R-:W-:Y:S01]  /*258a0*/  ISETP.LT.AND P5, PT, R2, UR4, !P6 ;  /* 0x0000000402007c0c */ /* 0x010fe2000f7a1270 */
[----:B------:R-:W-:Y:S01]  /*258b0*/  IMAD.X R7, R12, 0x1, R71, P4 ;  /* 0x000000010c077824 */ /* 0x000fe200020e0647 */
[----:B------:R-:W-:Y:S01]  /*258c0*/  SHF.R.S32.HI R13, RZ, 0x8, R13 ;  /* 0x00000008ff0d7819 */ /* 0x000fe2000001140d */
[----:B------:R-:W4:Y:S01]  /*258d0*/  LDCU UR6, c[0x0][0x398] ;  /* 0x00007300ff0677ac */ /* 0x000f220008000800 */
[----:B------:R-:W-:Y:S02]  /*258e0*/  SHF.R.S32.HI R12, RZ, 0x1f, R10 ;  /* 0x0000001fff0c7819 */ /* 0x000fe4000001140a */
[----:B------:R-:W-:Y:S01]  /*258f0*/  IADD3 R8, P4, PT, R10, R69, RZ ;  /* 0x000000450a087210 */ /* 0x000fe20007f9e0ff */
[----:B------:R-:W-:Y:S01]  /*25900*/  @P3 STG.E.U8 desc[UR24][R6.64], R13 ;  /* 0x0000000d06003986 */ /* 0x000fe2000c101118 */
[----:B------:R-:W-:Y:S01]  /*25910*/  ISETP.GE.AND P3, PT, R9, UR7, PT ;  /* 0x0000000709007c0c */ /* 0x000fe2000bf66270 */
[----:B------:R-:W5:Y:S02]  /*25920*/  LDCU UR4, c[0x0][0x398] ;  /* 0x00007300ff0477ac */ /* 0x000f640008000800 */
[----:B------:R-:W-:Y:S01]  /*25930*/  IMAD.X R9, R12, 0x1, R68, P4 ;  /* 0x000000010c097824 */ /* 0x000fe200020e0644 */
[----:B-1----:R-:W-:Y:S01]  /*25940*/  PRMT R11, R15, 0x9910, RZ ;  /* 0x000099100f0b7816 */ /* 0x002fe200000000ff */
[----:B------:R-:W1:Y:S03]  /*25950*/  LDCU UR7, c[0x0][0x398] ;  /* 0x00007300ff0777ac */ /* 0x000e660008000800 */
[----:B------:R2:W-:Y:S02]  /*25960*/  @P5 STG.E.U8 desc[UR24][R8.64], R15 ;  /* 0x0000000f08005986 */ /* 0x0005e4000c101118 */
[----:B--2---:R-:W-:-:S02]  /*25970*/  F2FP.SATFINITE.E4M3.F32.PACK_AB_MERGE_C R15, R87, R86, RZ ;  /* 0x00000056570f723e */ /* 0x004fc400048070ff */
[----:B------:R-:W2:Y:S04]  /*25980*/  LDL.LU R86, [R1+0x1d8] ;  /* 0x0001d80001567983 */ /* 0x000ea80000300800 */
[----:B------:R-:W2:Y:S01]  /*25990*/  LDL.LU R87, [R1+0x1dc] ;  /* 0x0001dc0001577983 */ /* 0x000ea20000300800 */
[----:B0-----:R-:W-:Y:S01]  /*259a0*/  ISETP.LT.AND P4, PT, R3, UR5, !P6 ;  /* 0x0000000503007c0c */ /* 0x001fe2000f781270 */
[----:B------:R-:W0:Y:S01]  /*259b0*/  LDCU UR5, c[0x0][0x398] ;  /* 0x00007300ff0577ac */ /* 0x000e220008000800 */
[C---:B------:R-:W-:Y:S01]  /*259c0*/  IADD3 R4, P6, PT, R10.reuse, R70, RZ ;  /* 0x000000460a047210 */ /* 0x040fe20007fde0ff */
[----:B------:R-:W-:Y:S01]  /*259d0*/  VIADD R10, R10, UR30 ;  /* 0x0000001e0a0a7c36 */ /* 0x000fe20008000000 */
[----:B----4-:R-:W-:Y:S01]  /*259e0*/  ISETP.LT.AND P5, PT, R2, UR6, !P0 ;  /* 0x0000000602007c0c */ /* 0x010fe2000c7a1270 */
[----:B------:R-:W-:Y:S01]  /*259f0*/  VIADD R7, R0, 0x77 ;  /* 0x0000007700077836 */ /* 0x000fe20000000000 */
[----:B------:R-:W-:Y:S01]  /*25a00*/  F2FP.SATFINITE.E4M3.F32.PACK_AB_MERGE_C R55, R55, R54, RZ ;  /* 0x000000363737723e */ /* 0x000fe200048070ff */
[----:B------:R-:W-:Y:S01]  /*25a10*/  IMAD.X R5, R12, 0x1, R71, P6 ;  /* 0x000000010c057824 */ /* 0x000fe200030e0647 */
[----:B------:R-:W-:Y:S01]  /*25a20*/  SHF.R.S32.HI R12, RZ, 0x1f, R10 ;  /* 0x0000001fff0c7819 */ /* 0x000fe2000001140a */
[----:B------:R-:W4:Y:S01]  /*25a30*/  LDCU UR6, c[0x0][0x398] ;  /* 0x00007300ff0677ac */ /* 0x000f220008000800 */
[----:B------:R-:W-:-:S02]  /*25a40*/  IADD3 R6, P6, PT, R10, R69, RZ ;  /* 0x000000450a067210 */ /* 0x000fc40007fde0ff */
[----:B-----5:R-:W-:Y:S01]  /*25a50*/  ISETP.LT.AND P0, PT, R3, UR4, !P0 ;  /* 0x0000000403007c0c */ /* 0x020fe2000c701270 */
[----:B------:R5:W-:Y:S01]  /*25a60*/  @P4 STG.E.U8 desc[UR24][R4.64], R55 ;  /* 0x0000003704004986 */ /* 0x000be2000c101118 */
[----:B------:R-:W-:Y:S01]  /*25a70*/  ISETP.GE.AND P4, PT, R7, UR13, PT ;  /* 0x0000000d07007c0c */ /* 0x000fe2000bf86270 */
[----:B------:R-:W-:Y:S01]  /*25a80*/  IMAD.X R7, R12, 0x1, R68, P6 ;  /* 0x000000010c077824 */ /* 0x000fe200030e0644 */
[----:B------:R-:W-:Y:S01]  /*25a90*/  SHF.R.S32.HI R11, RZ, 0x8, R11 ;  /* 0x00000008ff0b7819 */ /* 0x000fe2000001140b */
[----:B------:R-:W1:Y:S01]  /*25aa0*/  LDCU UR4, c[0x0][0x398] ;  /* 0x00007300ff0477ac */ /* 0x000e620008000800 */
[C---:B------:R-:W-:Y:S01]  /*25ab0*/  IADD3 R8, P6, PT, R10.reuse, R70, RZ ;  /* 0x000000460a087210 */ /* 0x040fe20007fde0ff */
[----:B------:R-:W-:Y:S01]  /*25ac0*/  VIADD R10, R10, UR30 ;  /* 0x0000001e0a0a7c36 */ /* 0x000fe20008000000 */
[----:B------:R-:W-:Y:S01]  /*25ad0*/  PRMT R13, R55, 0x9910, RZ ;  /* 0x00009910370d7816 */ /* 0x000fe200000000ff */
[----:B------:R3:W-:Y:S01]  /*25ae0*/  @P5 STG.E.U8 desc[UR24][R6.64], R11 ;  /* 0x0000000b06005986 */ /* 0x0007e2000c101118 */
[----:B0-----:R-:W-:Y:S01]  /*25af0*/  ISETP.LT.AND P5, PT, R2, UR5, !P2 ;  /* 0x0000000502007c0c */ /* 0x001fe2000d7a1270 */
[----:B------:R-:W-:Y:S01]  /*25b00*/  IMAD.X R9, R12, 0x1, R71, P6 ;  /* 0x000000010c097824 */ /* 0x000fe200030e0647 */
[----:B------:R-:W-:Y:S01]  /*25b10*/  SHF.R.S32.HI R13, RZ, 0x8, R13 ;  /* 0x00000008ff0d7819 */ /* 0x000fe2000001140d */
[----:B-----5:R-:W-:Y:S01]  /*25b20*/  VIADD R5, R0, 0x78 ;  /* 0x0000007800057836 */ /* 0x020fe20000000000 */
[----:B------:R-:W-:Y:S01]  /*25b30*/  SHF.R.S32.HI R12, RZ, 0x1f, R10 ;  /* 0x0000001fff0c7819 */ /* 0x000fe2000001140a */
[----:B------:R-:W0:Y:S01]  /*25b40*/  LDCU UR5, c[0x0][0x398] ;  /* 0x00007300ff0577ac */ /* 0x000e220008000800 */
[----:B------:R-:W-:Y:S01]  /*25b50*/  IADD3 R4, P6, PT, R10, R69, RZ ;  /* 0x000000450a047210 */ /* 0x000fe20007fde0ff */
[----:B------:R-:W-:Y:S01]  /*25b60*/  @P0 STG.E.U8 desc[UR24][R8.64], R13 ;  /* 0x0000000d08000986 */ /* 0x000fe2000c101118 */
[----:B------:R-:W-:-:S03]  /*25b70*/  ISETP.GE.AND P0, PT, R5, UR11, PT ;  /* 0x0000000b05007c0c */ /* 0x000fc6000bf06270 */
[----:B------:R-:W-:Y:S01]  /*25b80*/  IMAD.X R5, R12, 0x1, R68, P6 ;  /* 0x000000010c057824 */ /* 0x000fe200030e0644 */
[----:B---3--:R-:W-:-:S04]  /*25b90*/  PRMT R11, R15, 0x9910, RZ ;  /* 0x000099100f0b7816 */ /* 0x008fc800000000ff */
[----:B------:R2:W-:Y:S02]  /*25ba0*/  @P5 STG.E.U8 desc[UR24][R4.64], R15 ;  /* 0x0000000f04005986 */ /* 0x0005e4000c101118 */
[----:B--2---:R-:W-:Y:S02]  /*25bb0*/  F2FP.SATFINITE.E4M3.F32.PACK_AB_MERGE_C R15, R87, R86, RZ ;  /* 0x00000056570f723e */ /* 0x004fe400048070ff */
[----:B------:R-:W2:Y:S04]  /*25bc0*/  LDL.LU R86, [R1+0x1e0] ;  /* 0x0001e00001567983 */ /* 0x000ea80000300800 */
[----:B------:R-:W2:Y:S01]  /*25bd0*/  LDL.LU R87, [R1+0x1e4] ;  /* 0x0001e40001577983 */ /* 0x000ea20000300800 */
[----:B----4-:R-:W-:Y:S01]  /*25be0*/  ISETP.LT.AND P2, PT, R3, UR6, !P2 ;  /* 0x0000000603007c0c */ /* 0x010fe2000d741270 */
[----:B------:R-:W3:Y:S01]  /*25bf0*/  LDCU UR6, c[0x0][0x398] ;  /* 0x00007300ff0677ac */ /* 0x000ee20008000800 */
[C---:B------:R-:W-:Y:S01]  /*25c00*/  IADD3 R6, P6, PT, R10.reuse, R70, RZ ;  /* 0x000000460a067210 */ /* 0x040fe20007fde0ff */
[----:B------:R-:W-:Y:S01]  /*25c10*/  VIADD R10, R10, UR30 ;  /* 0x0000001e0a0a7c36 */ /* 0x000fe20008000000 */
[----:B-1----:R-:W-:Y:S01]  /*25c20*/  ISETP.LT.AND P5, PT, R2, UR4, !P1 ;  /* 0x0000000402007c0c */ /* 0x002fe2000cfa1270 */
[----:B------:R-:W-:Y:S01]  /*25c30*/  VIADD R9, R0, 0x79 ;  /* 0x0000007900097836 */ /* 0x000fe20000000000 */
[----:B------:R-:W-:Y:S01]  /*25c40*/  F2FP.SATFINITE.E4M3.F32.PACK_AB_MERGE_C R57, R57, R56, RZ ;  /* 0x000000383939723e */ /* 0x000fe200048070ff */
[----:B------:R-:W-:Y:S01]  /*25c50*/  IMAD.X R7, R12, 0x1, R71, P6 ;  /* 0x000000010c077824 */ /* 0x000fe200030e0647 */
[----:B------:R-:W-:Y:S01]  /*25c60*/  SHF.R.S32.HI R12, RZ, 0x1f, R10 ;  /* 0x0000001fff0c7819 */ /* 0x000fe2000001140a */
[----:B------:R-:W1:Y:S01]  /*25c70*/  LDCU UR4, c[0x0][0x398] ;  /* 0x00007300ff0477ac */ /* 0x000e620008000800 */
[----:B------:R-:W-:-:S02]  /*25c80*/  IADD3 R8, P6, PT, R10, R69, RZ ;  /* 0x000000450a087210 */ /* 0x000fc40007fde0ff */
[----:B0-----:R-:W-:Y:S01]  /*25c90*/  ISETP.LT.AND P1, PT, R3, UR5, !P1 ;  /* 0x0000000503007c0c */ /* 0x001fe2000cf21270 */
[----:B------:R0:W-:Y:S01]  /*25ca0*/  @P2 STG.E.U8 desc[UR24][R6.64], R57 ;  /* 0x0000003906002986 */ /* 0x0001e2000c101118 */
[----:B------:R-:W-:Y:S01]  /*25cb0*/  ISETP.GE.AND P2, PT, R9, UR17, PT ;  /* 0x0000001109007c0c */ /* 0x000fe2000bf46270 */
[----:B------:R-:W-:Y:S01]  /*25cc0*/  IMAD.X R9, R12, 0x1, R68, P6 ;  /* 0x000000010c097824 */ /* 0x000fe200030e0644 */
[----:B------:R-:W-:Y:S01]  /*25cd0*/  SHF.R.S32.HI R11, RZ, 0x8, R11 ;  /* 0x00000008ff0b7819 */ /* 0x000fe2000001140b */
[----:B------:R-:W4:Y:S01]  /*25ce0*/  LDCU UR5, c[0x0][0x398] ;  /* 0x00007300ff0577ac */ /* 0x000f220008000800 */
[C---:B------:R-:W-:Y:S01]  /*25cf0*/  IADD3 R4, P6, PT, R10.reuse, R70, RZ ;  /* 0x000000460a047210 */ /* 0x040fe20007fde0ff */
[----:B------:R-:W-:Y:S01]  /*25d00*/  VIADD R10, R10, UR30 ;  /* 0x0000001e0a0a7c36 */ /* 0x000fe20008000000 */
[----:B------:R-:W-:Y:S01]  /*25d10*/  PRMT R13, R57, 0x9910, RZ ;  /* 0x00009910390d7816 */ /* 0x000fe200000000ff */
[----:B------:R5:W-:Y:S01]  /*25d20*/  @P5 STG.E.U8 desc[UR24][R8.64], R11 ;  /* 0x0000000b08005986 */ /* 0x000be2000c101118 */
[----:B---3--:R-:W-:Y:S01]  /*25d30*/  ISETP.LT.AND P5, PT, R2, UR6, !P3 ;  /* 0x0000000602007c0c */ /* 0x008fe2000dfa1270 */
[----:B------:R-:W-:Y:S01]  /*25d40*/  IMAD.X R5, R12, 0x1, R71, P6 ;  /* 0x000000010c057824 */ /* 0x000fe200030e0647 */
[----:B------:R-:W-:Y:S01]  /*25d50*/  SHF.R.S32.HI R13, RZ, 0x8, R13 ;  /* 0x00000008ff0d7819 */ /* 0x000fe2000001140d */
[----:B0-----:R-:W-:Y:S01]  /*25d60*/  VIADD R7, R0, 0x7a ;  /* 0x0000007a00077836 */ /* 0x001fe20000000000 */
[----:B------:R-:W-:Y:S01]  /*25d70*/  SHF.R.S32.HI R12, RZ, 0x1f, R10 ;  /* 0x0000001fff0c7819 */ /* 0x000fe2000001140a */
[----:B------:R-:W0:Y:S01]  /*25d80*/  LDCU UR6, c[0x0][0x398] ;  /* 0x00007300ff0677ac */ /* 0x000e220008000800 */
[----:B------:R-:W-:Y:S01]  /*25d90*/  IADD3 R6, P6, PT, R10, R69, RZ ;  /* 0x000000450a067210 */ /* 0x000fe20007fde0ff */
[----:B------:R3:W-:Y:S01]  /*25da0*/  @P1 STG.E.U8 desc[UR24][R4.64], R13 ;  /* 0x0000000d04001986 */ /* 0x0007e2000c101118 */
[----:B------:R-:W-:-:S03]  /*25db0*/  ISETP.GE.AND P1, PT, R7, UR15, PT ;  /* 0x0000000f07007c0c */ /* 0x000fc6000bf26270 */
[----:B------:R-:W-:Y:S01]  /*25dc0*/  IMAD.X R7, R12, 0x1, R68, P6 ;  /* 0x000000010c077824 */ /* 0x000fe200030e0644 */
[----:B-----5:R-:W-:-:S04]  /*25dd0*/  PRMT R11, R15, 0x9910, RZ ;  /* 0x000099100f0b7816 */ /* 0x020fc800000000ff */
[----:B------:R2:W-:Y:S01]  /*25de0*/  @P5 STG.E.U8 desc[UR24][R6.64], R15 ;  /* 0x0000000f06005986 */ /* 0x0005e2000c101118 */
[----:B-1----:R-:W-:Y:S01]  /*25df0*/  ISETP.LT.AND P3, PT, R3, UR4, !P3 ;  /* 0x0000000403007c0c */ /* 0x002fe2000df61270 */
[----:B------:R-:W1:Y:S01]  /*25e00*/  LDCU UR4, c[0x0][0x398] ;  /* 0x00007300ff0477ac */ /* 0x000e620008000800 */
[C---:B------:R-:W-:Y:S01]  /*25e10*/  IADD3 R8, P6, PT, R10.reuse, R70, RZ ;  /* 0x000000460a087210 */ /* 0x040fe20007fde0ff */
[----:B------:R-:W-:Y:S01]  /*25e20*/  VIADD R10, R10, UR30 ;  /* 0x0000001e0a0a7c36 */ /* 0x000fe20008000000 */
[----:B----4-:R-:W-:Y:S01]  /*25e30*/  ISETP.LT.AND P5, PT, R2, UR5, !P4 ;  /* 0x0000000502007c0c */ /* 0x010fe2000e7a1270 */
[----:B---3--:R-:W-:Y:S01]  /*25e40*/  VIADD R5, R0, 0x7b ;  /* 0x0000007b00057836 */ /* 0x008fe20000000000 */
[----:B------:R-:W-:Y:S01]  /*25e50*/  F2FP.SATFINITE.E4M3.F32.PACK_AB_MERGE_C R59, R59, R58, RZ ;  /* 0x0000003a3b3b723e */ /* 0x000fe200048070ff */
[----:B------:R-:W-:Y:S01]  /*25e60*/  IMAD.X R9, R12, 0x1, R71, P6 ;  /* 0x000000010c097824 */ /* 0x000fe200030e0647 */
[----:B--2---:R-:W-:Y:S01]  /*25e70*/  F2FP.SATFINITE.E4M3.F32.PACK_AB_MERGE_C R15, R87, R86, RZ ;  /* 0x00000056570f723e */ /* 0x004fe200048070ff */
[----:B------:R-:W2:Y:S01]  /*25e80*/  LDCU UR5, c[0x0][0x398] ;  /* 0x00007300ff0577ac */ /* 0x000ea20008000800 */
[----:B------:R-:W3:Y:S04]  /*25e90*/  LDL.LU R86, [R1+0x1e8] ;  /* 0x0001e80001567983 */ /* 0x000ee80000300800 */
[----:B------:R-:W3:Y:S01]  /*25ea0*/  LDL.LU R87, [R1+0x1ec] ;  /* 0x0001ec0001577983 */ /* 0x000ee20000300800 */
[----:B------:R-:W-:-:S02]  /*25eb0*/  SHF.R.S32.HI R12, RZ, 0x1f, R10 ;  /* 0x0000001fff0c7819 */ /* 0x000fc4000001140a */
[----:B------:R-:W-:Y:S01]  /*25ec0*/  IADD3 R4, P6, PT, R10, R69, RZ ;  /* 0x000000450a047210 */ /* 0x000fe20007fde0ff */
[----:B------:R4:W-:Y:S01]  /*25ed0*/  @P3 STG.E.U8 desc[UR24][R8.64], R59 ;  /* 0x0000003b08003986 */ /* 0x0009e2000c101118 */
[----:B------:R-:W-:Y:S02]  /*25ee0*/  ISETP.GE.AND P3, PT, R5, UR21, PT ;  /* 0x0000001505007c0c */ /* 0x000fe4000bf66270 */
[----:B------:R-:W-:Y:S01]  /*25ef0*/  SHF.R.S32.HI R11, RZ, 0x8, R11 ;  /* 0x00000008ff0b7819 */ /* 0x000fe2000001140b */
[----:B------:R-:W-:Y:S01]  /*25f00*/  IMAD.X R5, R12, 0x1, R68, P6 ;  /* 0x000000010c057824 */ /* 0x000fe200030e0644 */
[----:B0-----:R-:W-:Y:S01]  /*25f10*/  ISETP.LT.AND P4, PT, R3, UR6, !P4 ;  /* 0x0000000603007c0c */ /* 0x001fe2000e781270 */
[----:B------:R-:W0:Y:S01]  /*25f20*/  LDCU UR6, c[0x0][0x398] ;  /* 0x00007300ff0677ac */ /* 0x000e220008000800 */
[C---:B------:R-:W-:Y:S01]  /*25f30*/  IADD3 R6, P6, PT, R10.reuse, R70, RZ ;  /* 0x000000460a067210 */ /* 0x040fe20007fde0ff */
[----:B------:R-:W-:Y:S01]  /*25f40*/  VIADD R10, R10, UR30 ;  /* 0x0000001e0a0a7c36 */ /* 0x000fe20008000000 */
[----:B------:R5:W-:Y:S01]  /*25f50*/  @P5 STG.E.U8 desc[UR24][R4.64], R11 ;  /* 0x0000000b04005986 */ /* 0x000be2000c101118 */
[----:B------:R-:W-:-:S02]  /*25f60*/  PRMT R13, R59, 0x9910, RZ ;  /* 0x000099103b0d7816 */ /* 0x000fc400000000ff */
[----:B-1----:R-:W-:Y:S01]  /*25f70*/  ISETP.LT.AND P5, PT, R2, UR4, !P0 ;  /* 0x0000000402007c0c */ /* 0x002fe2000c7a1270 */
[----:B------:R-:W-:Y:S01]  /*25f80*/  IMAD.X R7, R12, 0x1, R71, P6 ;  /* 0x000000010c077824 */ /* 0x000fe200030e0647 */
[----:B------:R-:W-:Y:S01]  /*25f90*/  SHF.R.S32.HI R12, RZ, 0x1f, R10 ;  /* 0x0000001fff0c7819 */ /* 0x000fe2000001140a */
[----:B------:R-:W1:Y:S01]  /*25fa0*/  LDCU UR4, c[0x0][0x398] ;  /* 0x00007300ff0477ac */ /* 0x000e620008000800 */
[----:B----4-:R-:W-:Y:S02]  /*25fb0*/  IADD3 R8, P6, PT, R10, R69, RZ ;  /* 0x000000450a087210 */ /* 0x010fe40007fde0ff */
[----:B------:R-:W-:Y:S01]  /*25fc0*/  SHF.R.S32.HI R13, RZ, 0x8, R13 ;  /* 0x00000008ff0d7819 */ /* 0x000fe2000001140d */
[----:B-----5:R-:W-:Y:S02]  /*25fd0*/  VIADD R4, R0, 0x7c ;  /* 0x0000007c00047836 */ /* 0x020fe40000000000 */
[----:B------:R-:W-:Y:S02]  /*25fe0*/  IMAD.X R9, R12, 0x1, R68, P6 ;  /* 0x000000010c097824 */ /* 0x000fe400030e0644 */
[----:B------:R4:W-:Y:S01]  /*25ff0*/  @P4 STG.E.U8 desc[UR24][R6.64], R13 ;  /* 0x0000000d06004986 */ /* 0x0009e2000c101118 */
[----:B--2---:R-:W-:Y:S01]  /*26000*/  ISETP.LT.AND P0, PT, R3, UR5, !P0 ;  /* 0x0000000503007c0c */ /* 0x004fe2000c701270 */
[----:B------:R-:W-:Y:S01]  /*26010*/  VIADD R11, R10, UR30 ;  /* 0x0000001e0a0b7c36 */ /* 0x000fe20008000000 */
[----:B------:R-:W-:Y:S01]  /*26020*/  ISETP.GE.AND P4, PT, R4, UR19, PT ;  /* 0x0000001304007c0c */ /* 0x000fe2000bf86270 */
[----:B------:R2:W-:Y:S01]  /*26030*/  @P5 STG.E.U8 desc[UR24][R8.64], R15 ;  /* 0x0000000f08005986 */ /* 0x0005e2000c101118 */
[----:B------:R-:W-:Y:S01]  /*26040*/  IADD3 R4, P6, PT, R10, R70, RZ ;  /* 0x000000460a047210 */ /* 0x000fe20007fde0ff */
[----:B------:R-:W5:Y:S01]  /*26050*/  LDCU UR5, c[0x0][0x398] ;  /* 0x00007300ff0577ac */ /* 0x000f620008000800 */
[----:B------:R-:W-:-:S02]  /*26060*/  PRMT R14, R15, 0x9910, RZ ;  /* 0x000099100f0e7816 */ /* 0x000fc400000000ff */
[----:B0-----:R-:W-:Y:S01]  /*26070*/  ISETP.LT.AND P5, PT, R2, UR6, !P2 ;  /* 0x0000000602007c0c */ /* 0x001fe2000d7a1270 */
[----:B------:R-:W-:Y:S01]  /*26080*/  IMAD.X R5, R12, 0x1, R71, P6 ;  /* 0x000000010c057824 */ /* 0x000fe200030e0647 */
[----:B------:R-:W-:Y:S01]  /*26090*/  SHF.R.S32.HI R10, RZ, 0x1f, R11 ;  /* 0x0000001fff0a7819 */ /* 0x000fe2000001140b */
[----:B----4-:R-:W-:Y:S01]  /*260a0*/  IMAD.MOV.U32 R13, RZ, RZ, R14 ;  /* 0x000000ffff0d7224 */ /* 0x010fe200078e000e */
[----:B------:R-:W-:Y:S01]  /*260b0*/  IADD3 R6, P6, PT, R11, R69, RZ ;  /* 0x000000450b067210 */ /* 0x000fe20007fde0ff */
[----:B------:R-:W0:Y:S01]  /*260c0*/  LDCU UR6, c[0x0][0x398] ;  /* 0x00007300ff0677ac */ /* 0x000e220008000800 */
[----:B------:R-:W-:Y:S01]  /*260d0*/  F2FP.SATFINITE.E4M3.F32.PACK_AB_MERGE_C R61, R61, R60, RZ ;  /* 0x0000003c3d3d723e */ /* 0x000fe200048070ff */
[----:B--2---:R-:W-:Y:S01]  /*260e0*/  VIADD R8, R0, 0x7d ;  /* 0x0000007d00087836 */ /* 0x004fe20000000000 */
[----:B------:R-:W-:Y:S01]  /*260f0*/  SHF.R.S32.HI R13, RZ, 0x8, R13 ;  /* 0x00000008ff0d7819 */ /* 0x000fe2000001140d */
[----:B------:R-:W-:Y:S02]  /*26100*/  IMAD.X R7, R10, 0x1, R68, P6 ;  /* 0x000000010a077824 */ /* 0x000fe400030e0644 */
[----:B------:R-:W-:Y:S01]  /*26110*/  @P0 STG.E.U8 desc[UR24][R4.64], R61 ;  /* 0x0000003d04000986 */ /* 0x000fe2000c101118 */
[----:B------:R-:W-:-:S02]  /*26120*/  ISETP.GE.AND P0, PT, R8, UR27, PT ;  /* 0x0000001b08007c0c */ /* 0x000fc4000bf06270 */
[C---:B------:R-:W-:Y:S01]  /*26130*/  IADD3 R8, P6, PT, R11.reuse, R70, RZ ;  /* 0x000000460b087210 */ /* 0x040fe20007fde0ff */
[----:B------:R-:W-:Y:S01]  /*26140*/  VIADD R11, R11, UR30 ;  /* 0x0000001e0b0b7c36 */ /* 0x000fe20008000000 */
[----:B------:R2:W-:Y:S01]  /*26150*/  @P5 STG.E.U8 desc[UR24][R6.64], R13 ;  /* 0x0000000d06005986 */ /* 0x0005e2000c101118 */
[----:B-1----:R-:W-:Y:S01]  /*26160*/  ISETP.LT.AND P2, PT, R3, UR4, !P2 ;  /* 0x0000000403007c0c */ /* 0x002fe2000d741270 */
[----:B------:R-:W1:Y:S01]  /*26170*/  LDCU UR4, c[0x0][0x398] ;  /* 0x00007300ff0477ac */ /* 0x000e620008000800 */
[----:B------:R-:W-:Y:S01]  /*26180*/  ISETP.LT.AND P5, PT, R2, UR7, !P1 ;  /* 0x0000000702007c0c */ /* 0x000fe2000cfa1270 */
[----:B------:R-:W-:Y:S01]  /*26190*/  IMAD.X R9, R10, 0x1, R71, P6 ;  /* 0x000000010a097824 */ /* 0x000fe200030e0647 */
[----:B------:R-:W-:Y:S02]  /*261a0*/  PRMT R15, R61, 0x9910, RZ ;  /* 0x000099103d0f7816 */ /* 0x000fe400000000ff */
[----:B---3--:R-:W-:Y:S01]  /*261b0*/  F2FP.SATFINITE.E4M3.F32.PACK_AB_MERGE_C R17, R87, R86, RZ ;  /* 0x000000565711723e */ /* 0x008fe200048070ff */
[----:B------:R-:W-:Y:S01]  /*261c0*/  VIADD R12, R0, 0x7e ;  /* 0x0000007e000c7836 */ /* 0x000fe20000000000 */
[----:B--2---:R-:W-:Y:S01]  /*261d0*/  SHF.R.S32.HI R7, RZ, 0x1f, R11 ;  /* 0x0000001fff077819 */ /* 0x004fe2000001140b */
[----:B------:R-:W2:Y:S01]  /*261e0*/  LDCU UR7, c[0x0][0x398] ;  /* 0x00007300ff0777ac */ /* 0x000ea20008000800 */
[----:B------:R-:W-:-:S02]  /*261f0*/  IADD3 R4, P6, PT, R11, R69, RZ ;  /* 0x000000450b047210 */ /* 0x000fc40007fde0ff */
[----:B------:R-:W-:-:S03]  /*26200*/  SHF.R.S32.HI R15, RZ, 0x8, R15 ;  /* 0x00000008ff0f7819 */ /* 0x000fc6000001140f */
[----:B------:R-:W-:Y:S01]  /*26210*/  IMAD.X R5, R7, 0x1, R68, P6 ;  /* 0x0000000107057824 */ /* 0x000fe200030e0644 */
[----:B------:R-:W-:Y:S01]  /*26220*/  PRMT R13, R17, 0x9910, RZ ;  /* 0x00009910110d7816 */ /* 0x000fe200000000ff */
[----:B------:R-:W-:Y:S04]  /*26230*/  @P2 STG.E.U8 desc[UR24][R8.64], R15 ;  /* 0x0000000f08002986 */ /* 0x000fe8000c101118 */
[----:B------:R3:W-:Y:S02]  /*26240*/  @P5 STG.E.U8 desc[UR24][R4.64], R17 ;  /* 0x0000001104005986 */ /* 0x0007e4000c101118 */
[----:B---3--:R-:W-:Y:S02]  /*26250*/  F2FP.SATFINITE.E4M3.F32.PACK_AB_MERGE_C R17, R93, R92, RZ ;  /* 0x0000005c5d11723e */ /* 0x008fe400048070ff */
[----:B------:R-:W3:Y:S04]  /*26260*/  LDL.LU R92, [R1+0x1f8] ;  /* 0x0001f800015c7983 */ /* 0x000ee80000300800 */
[----:B------:R-:W3:Y:S01]  /*26270*/  LDL.LU R93, [R1+0x1fc] ;  /* 0x0001fc00015d7983 */ /* 0x000ee20000300800 */
[----:B-----5:R-:W-:Y:S01]  /*26280*/  ISETP.LT.AND P1, PT, R3, UR5, !P1 ;  /* 0x0000000503007c0c */ /* 0x020fe2000cf21270 */
[----:B------:R-:W4:Y:S01]  /*26290*/  LDCU UR5, c[0x0][0x398] ;  /* 0x00007300ff0577ac */ /* 0x000f220008000800 */
[----:B------:R-:W-:Y:S01]  /*262a0*/  IADD3 R6, P6, PT, R11, R70, RZ ;  /* 0x000000460b067210 */ /* 0x000fe20007fde0ff */
[----:B------:R-:W-:Y:S01]  /*262b0*/  VIADD R0, R0, 0x7f ;  /* 0x0000007f00007836 */ /* 0x000fe20000000000 */
[----:B------:R-:W-:Y:S01]  /*262c0*/  F2FP.SATFINITE.E4M3.F32.PACK_AB_MERGE_C R63, R63, R62, RZ ;  /* 0x0000003e3f3f723e */ /* 0x000fe200048070ff */
[----:B------:R-:W-:-:S02]  /*262d0*/  VIADD R11, R11, UR30 ;  /* 0x0000001e0b0b7c36 */ /* 0x000fc40008000000 */
[----:B------:R-:W-:Y:S01]  /*262e0*/  IMAD.X R7, R7, 0x1, R71, P6 ;  /* 0x0000000107077824 */ /* 0x000fe200030e0647 */
[----:B------:R-:W-:Y:S02]  /*262f0*/  ISETP.GE.AND P5, PT, R0, UR29, PT ;  /* 0x0000001d00007c0c */ /* 0x000fe4000bfa6270 */
[----:B------:R-:W-:Y:S02]  /*26300*/  SHF.R.S32.HI R0, RZ, 0x1f, R11 ;  /* 0x0000001fff007819 */ /* 0x000fe4000001140b */
[----:B------:R-:W-:Y:S01]  /*26310*/  IADD3 R8, P6, PT, R11, R69, RZ ;  /* 0x000000450b087210 */ /* 0x000fe20007fde0ff */
[----:B------:R5:W-:Y:S01]  /*26320*/  @P1 STG.E.U8 desc[UR24][R6.64], R63 ;  /* 0x0000003f06001986 */ /* 0x000be2000c101118 */
[----:B-1----:R-:W-:Y:S01]  /*26330*/  ISETP.LT.AND P1, PT, R2, UR4, !P3 ;  /* 0x0000000402007c0c */ /* 0x002fe2000df21270 */
[----:B------:R-:W1:Y:S02]  /*26340*/  LDCU UR4, c[0x0][0x398] ;  /* 0x00007300ff0477ac */ /* 0x000e640008000800 */
[----:B------:R-:W-:Y:S01]  /*26350*/  IMAD.X R9, R0, 0x1, R68, P6 ;  /* 0x0000000100097824 */ /* 0x000fe200030e0644 */
[----:B----4-:R-:W-:Y:S01]  /*26360*/  ISETP.LT.AND P3, PT, R3, UR5, !P3 ;  /* 0x0000000503007c0c */ /* 0x010fe2000df61270 */
[----:B------:R-:W4:Y:S01]  /*26370*/  LDCU UR5, c[0x0][0x398] ;  /* 0x00007300ff0577ac */ /* 0x000f220008000800 */
[----:B------:R-:W-:-:S02]  /*26380*/  IADD3 R4, P6, PT, R11, R70, RZ ;  /* 0x000000460b047210 */ /* 0x000fc40007fde0ff */
[----:B------:R-:W-:Y:S02]  /*26390*/  PRMT R15, R63, 0x9910, RZ ;  /* 0x000099103f0f7816 */ /* 0x000fe400000000ff */
[----:B------:R-:W-:Y:S01]  /*263a0*/  SHF.R.S32.HI R13, RZ, 0x8, R13 ;  /* 0x00000008ff0d7819 */ /* 0x000fe2000001140d */
[----:B------:R-:W-:Y:S01]  /*263b0*/  VIADD R11, R11, UR30 ;  /* 0x0000001e0b0b7c36 */ /* 0x000fe20008000000 */
[----:B------:R-:W-:Y:S01]  /*263c0*/  SHF.R.S32.HI R15, RZ, 0x8, R15 ;  /* 0x00000008ff0f7819 */ /* 0x000fe2000001140f */
[----:B------:R-:W-:Y:S02]  /*263d0*/  IMAD.X R5, R0, 0x1, R71, P6 ;  /* 0x0000000100057824 */ /* 0x000fe400030e0647 */
[----:B------:R2:W-:Y:S01]  /*263e0*/  @P1 STG.E.U8 desc[UR24][R8.64], R13 ;  /* 0x0000000d08001986 */ /* 0x0005e2000c101118 */
[----:B0-----:R-:W-:Y:S01]  /*263f0*/  ISETP.LT.AND P1, PT, R2, UR6, !P4 ;  /* 0x0000000602007c0c */ /* 0x001fe2000e721270 */
[----:B------:R-:W-:Y:S01]  /*26400*/  VIADD R0, R11, UR30 ;  /* 0x0000001e0b007c36 */ /* 0x000fe20008000000 */
[----:B------:R-:W0:Y:S01]  /*26410*/  LDCU UR6, c[0x0][0x398] ;  /* 0x00007300ff0677ac */ /* 0x000e220008000800 */
[----:B------:R4:W-:Y:S01]  /*26420*/  @P3 STG.E.U8 desc[UR24][R4.64], R15 ;  /* 0x0000000f04003986 */ /* 0x0009e2000c101118 */
[----:B------:R-:W-:-:S02]  /*26430*/  SHF.R.S32.HI R10, RZ, 0x1f, R11 ;  /* 0x0000001fff0a7819 */ /* 0x000fc4000001140b */
[-C--:B-----5:R-:W-:Y:S01]  /*26440*/  IADD3 R6, P6, PT, R11, R69.reuse, RZ ;  /* 0x000000450b067210 */ /* 0x0a0fe20007fde0ff */
[----:B------:R-:W-:Y:S01]  /*26450*/  VIADD R14, R0, UR30 ;  /* 0x0000001e000e7c36 */ /* 0x000fe20008000000 */
[----:B-1----:R-:W-:Y:S01]  /*26460*/  ISETP.LT.AND P4, PT, R3, UR4, !P4 ;  /* 0x0000000403007c0c */ /* 0x002fe2000e781270 */
[----:B------:R-:W1:Y:S01]  /*26470*/  LDCU UR4, c[0x0][0x398] ;  /* 0x00007300ff0477ac */ /* 0x000e620008000800 */
[----:B--2---:R-:W-:Y:S01]  /*26480*/  IADD3 R8, P3, PT, R11, R70, RZ ;  /* 0x000000460b087210 */ /* 0x004fe20007f7e0ff */
[----:B------:R-:W-:Y:S01]  /*26490*/  IMAD.X R7, R10, 0x1, R68, P6 ;  /* 0x000000010a077824 */ /* 0x000fe200030e0644 */
[----:B------:R-:W-:Y:S01]  /*264a0*/  ISETP.GE.AND P2, PT, R12, UR23, PT ;  /* 0x000000170c007c0c */ /* 0x000fe2000bf46270 */
[----:B------:R-:W-:Y:S01]  /*264b0*/  VIADD R12, R14, UR30 ;  /* 0x0000001e0e0c7c36 */ /* 0x000fe20008000000 */
[----:B----4-:R-:W-:Y:S01]  /*264c0*/  SHF.R.S32.HI R15, RZ, 0x1f, R0 ;  /* 0x0000001fff0f7819 */ /* 0x010fe20000011400 */
[----:B------:R-:W-:Y:S01]  /*264d0*/  IMAD.X R9, R10, 0x1, R71, P3 ;  /* 0x000000010a097824 */ /* 0x000fe200018e0647 */
[----:B------:R-:W-:Y:S01]  /*264e0*/  IADD3 R4, P3, PT, R0, R69, RZ ;  /* 0x0000004500047210 */ /* 0x000fe20007f7e0ff */
[----:B------:R2:W-:Y:S01]  /*264f0*/  @P1 STG.E.U8 desc[UR24][R6.64], R17 ;  /* 0x0000001106001986 */ /* 0x0005e2000c101118 */
[----:B------:R-:W-:-:S02]  /*26500*/  F2FP.SATFINITE.E4M3.F32.PACK_AB_MERGE_C R65, R65, R64, RZ ;  /* 0x000000404141723e */ /* 0x000fc400048070ff */
[----:B------:R-:W-:Y:S01]  /*26510*/  SHF.R.S32.HI R13, RZ, 0x1f, R12 ;  /* 0x0000001fff0d7819 */ /* 0x000fe2000001140c */
[--C-:B------:R-:W-:Y:S01]  /*26520*/  IMAD.X R5, R15, 0x1, R68.reuse, P3 ;  /* 0x000000010f057824 */ /* 0x100fe200018e0644 */
[C---:B------:R-:W-:Y:S02]  /*26530*/  IADD3 R10, P1, PT, R12.reuse, R69, RZ ;  /* 0x000000450c0a7210 */ /* 0x040fe40007f3e0ff */
[----:B------:R-:W-:Y:S01]  /*26540*/  IADD3 R12, P3, PT, R12, R70, RZ ;  /* 0x000000460c0c7210 */ /* 0x000fe20007f7e0ff */
[----:B------:R4:W-:Y:S01]  /*26550*/  @P4 STG.E.U8 desc[UR24][R8.64], R65 ;  /* 0x0000004108004986 */ /* 0x0009e2000c101118 */
[C---:B------:R-:W-:Y:S01]  /*26560*/  ISETP.LT.AND P6, PT, R2.reuse, UR7, !P0 ;  /* 0x0000000702007c0c */ /* 0x040fe2000c7c1270 */
[C---:B------:R-:W-:Y:S01]  /*26570*/  IMAD.X R11, R13.reuse, 0x1, R68, P1 ;  /* 0x000000010d0b7824 */ /* 0x040fe200008e0644 */
[C---:B------:R-:W-:Y:S01]  /*26580*/  ISETP.LT.AND P4, PT, R2.reuse, UR5, !P2 ;  /* 0x0000000502007c0c */ /* 0x040fe2000d781270 */
[----:B------:R-:W-:Y:S01]  /*26590*/  IMAD.X R13, R13, 0x1, R71, P3 ;  /* 0x000000010d0d7824 */ /* 0x000fe200018e0647 */
[----:B0-----:R-:W-:-:S02]  /*265a0*/  ISETP.LT.AND P1, PT, R2, UR6, !P5 ;  /* 0x0000000602007c0c */ /* 0x001fc4000ef21270 */
[----:B------:R-:W-:Y:S02]  /*265b0*/  IADD3 R2, P3, PT, R0, R70, RZ ;  /* 0x0000004600027210 */ /* 0x000fe40007f7e0ff */
[C---:B------:R-:W-:Y:S02]  /*265c0*/  ISETP.LT.AND P0, PT, R3.reuse, UR9, !P0 ;  /* 0x0000000903007c0c */ /* 0x040fe4000c701270 */
[C---:B-1----:R-:W-:Y:S02]  /*265d0*/  ISETP.LT.AND P2, PT, R3.reuse, UR4, !P2 ;  /* 0x0000000403007c0c */ /* 0x042fe4000d741270 */
[----:B------:R-:W-:Y:S01]  /*265e0*/  ISETP.LT.AND P5, PT, R3, UR10, !P5 ;  /* 0x0000000a03007c0c */ /* 0x000fe2000efa1270 */
[----:B------:R-:W-:Y:S01]  /*265f0*/  IMAD.X R3, R15, 0x1, R71, P3 ;  /* 0x000000010f037824 */ /* 0x000fe200018e0647 */
[----:B------:R-:W-:Y:S02]  /*26600*/  SHF.R.S32.HI R0, RZ, 0x1f, R14 ;  /* 0x0000001fff007819 */ /* 0x000fe4000001140e */
[----:B--2---:R-:W-:-:S02]  /*26610*/  IADD3 R6, P3, PT, R14, R69, RZ ;  /* 0x000000450e067210 */ /* 0x004fc40007f7e0ff */
[----:B----4-:R-:W-:Y:S02]  /*26620*/  PRMT R9, R17, 0x9910, RZ ;  /* 0x0000991011097816 */ /* 0x010fe400000000ff */
[----:B------:R-:W-:Y:S01]  /*26630*/  PRMT R15, R65, 0x9910, RZ ;  /* 0x00009910410f7816 */ /* 0x000fe200000000ff */
[----:B------:R-:W-:Y:S01]  /*26640*/  IMAD.X R7, R0, 0x1, R68, P3 ;  /* 0x0000000100077824 */ /* 0x000fe200018e0644 */
[----:B------:R-:W-:Y:S02]  /*26650*/  F2FP.SATFINITE.E4M3.F32.PACK_AB_MERGE_C R67, R67, R66, RZ ;  /* 0x000000424343723e */ /* 0x000fe400048070ff */
[----:B------:R-:W-:Y:S02]  /*26660*/  IADD3 R70, P3, PT, R14, R70, RZ ;  /* 0x000000460e467210 */ /* 0x000fe40007f7e0ff */
[----:B------:R-:W-:Y:S02]  /*26670*/  SHF.R.S32.HI R9, RZ, 0x8, R9 ;  /* 0x00000008ff097819 */ /* 0x000fe40000011409 */
[----:B------:R-:W-:-:S02]  /*26680*/  SHF.R.S32.HI R15, RZ, 0x8, R15 ;  /* 0x00000008ff0f7819 */ /* 0x000fc4000001140f */
[----:B------:R-:W-:Y:S01]  /*26690*/  PRMT R19, R67, 0x9910, RZ ;  /* 0x0000991043137816 */ /* 0x000fe200000000ff */
[----:B------:R-:W-:Y:S01]  /*266a0*/  IMAD.X R71, R0, 0x1, R71, P3 ;  /* 0x0000000100477824 */ /* 0x000fe200018e0647 */
[----:B------:R0:W-:Y:S02]  /*266b0*/  @P6 STG.E.U8 desc[UR24][R4.64], R9 ;  /* 0x0000000904006986 */ /* 0x0001e4000c101118 */
[----:B------:R-:W-:Y:S02]  /*266c0*/  SHF.R.S32.HI R19, RZ, 0x8, R19 ;  /* 0x00000008ff137819 */ /* 0x000fe40000011413 */
[----:B------:R0:W-:Y:S01]  /*266d0*/  @P0 STG.E.U8 desc[UR24][R2.64], R15 ;  /* 0x0000000f02000986 */ /* 0x0001e2000c101118 */
[----:B---3--:R-:W-:-:S04]  /*266e0*/  F2FP.SATFINITE.E4M3.F32.PACK_AB_MERGE_C R21, R93, R92, RZ ;  /* 0x0000005c5d15723e */ /* 0x008fc800048070ff */
[----:B------:R-:W-:Y:S01]  /*266f0*/  PRMT R17, R21, 0x9910, RZ ;  /* 0x0000991015117816 */ /* 0x000fe200000000ff */
[----:B------:R0:W-:Y:S03]  /*26700*/  @P4 STG.E.U8 desc[UR24][R6.64], R21 ;  /* 0x0000001506004986 */ /* 0x0001e6000c101118 */
[----:B------:R-:W-:Y:S01]  /*26710*/  SHF.R.S32.HI R17, RZ, 0x8, R17 ;  /* 0x00000008ff117819 */ /* 0x000fe20000011411 */
[----:B------:R0:W-:Y:S04]  /*26720*/  @P2 STG.E.U8 desc[UR24][R70.64], R67 ;  /* 0x0000004346002986 */ /* 0x0001e8000c101118 */
[----:B------:R0:W-:Y:S04]  /*26730*/  @P1 STG.E.U8 desc[UR24][R10.64], R17 ;  /* 0x000000110a001986 */ /* 0x0001e8000c101118 */
[----:B------:R0:W-:Y:S01]  /*26740*/  @P5 STG.E.U8 desc[UR24][R12.64], R19 ;  /* 0x000000130c005986 */ /* 0x0001e2000c101118 */
[----:B------:R-:W-:Y:S06]  /*26750*/  BAR.SYNC.DEFER_BLOCKING 0x0 ;  /* 0x0000000000007b1d */ /* 0x000fec0000010000 */
[----:B------:R-:W-:Y:S05]  /*26760*/  BRA.U UP0, `(.L_x_13) ;  /* 0x0000000100a07547 */ /* 0x000fea000b800000 */
[----:B------:R-:W1:Y:S01]  /*26770*/  S2UR UR5, SR_CgaCtaId ;  /* 0x00000000000579c3 */ /* 0x000e620000008800 */
[----:B------:R-:W-:Y:S01]  /*26780*/  NOP ;  /* 0x0000000000007918 */ /* 0x000fe20000000000 */
[----:B------:R-:W-:Y:S01]  /*26790*/  UMOV UR4, 0x50 ;  /* 0x0000005000047882 */ /* 0x000fe20000000000 */
[----:B------:R-:W-:Y:S02]  /*267a0*/  IMAD.U32 R0, RZ, RZ, UR8 ;  /* 0x00000008ff007e24 */ /* 0x000fe4000f8e00ff */
[----:B0-----:R-:W-:Y:S02]  /*267b0*/  IMAD.MOV.U32 R3, RZ, RZ, 0xff ;  /* 0x000000ffff037424 */ /* 0x001fe400078e00ff */
[----:B------:R-:W-:Y:S01]  /*267c0*/  IMAD.MOV.U32 R7, RZ, RZ, 0x1 ;  /* 0x00000001ff077424 */ /* 0x000fe200078e00ff */
[----:B------:R-:W-:-:S04]  /*267d0*/  LOP3.LUT R0, R0, 0xffff, RZ, 0xc0, !PT ;  /* 0x0000ffff00007812 */ /* 0x000fc800078ec0ff */
[----:B------:R-:W-:-:S05]  /*267e0*/  SHF.R.U32.HI R0, RZ, 0x5, R0 ;  /* 0x00000005ff007819 */ /* 0x000fca0000011600 */
[----:B------:R-:W-:Y:S01]  /*267f0*/  VIADD R2, R0, 0x10 ;  /* 0x0000001000027836 */ /* 0x000fe20000000000 */
[----:B------:R-:W-:Y:S01]  /*26800*/  SHF.L.U32 R0, R3, R0, RZ ;  /* 0x0000000003007219 */ /* 0x000fe200000006ff */
[----:B-1----:R-:W-:-:S03]  /*26810*/  ULEA UR6, UR5, UR4, 0x18 ;  /* 0x0000000405067291 */ /* 0x002fc6000f8ec0ff */
[----:B------:R-:W-:-:S04]  /*26820*/  SHF.L.U32 R3, R7, R2, RZ ;  /* 0x0000000207037219 */ /* 0x000fc800000006ff */
[----:B------:R-:W-:Y:S02]  /*26830*/  LOP3.LUT R0, R3, R0, RZ, 0xfc, !PT ;  /* 0x0000000003007212 */ /* 0x000fe400078efcff */
[----:B------:R-:W0:Y:S02]  /*26840*/  LDS R5, [UR6] ;  /* 0x00000006ff057984 */ /* 0x000e240008000800 */
[C---:B------:R-:W-:Y:S02]  /*26850*/  LOP3.LUT R2, R0.reuse, 0xffff, RZ, 0xc0, !PT ;  /* 0x0000ffff00027812 */ /* 0x040fe400078ec0ff */
[----:B0-----:R-:W-:-:S04]  /*26860*/  LOP3.LUT R3, R0, 0xffff, R5, 0x80, !PT ;  /* 0x0000ffff00037812 */ /* 0x001fc800078e8005 */
[----:B------:R-:W-:-:S13]  /*26870*/  ISETP.NE.AND P0, PT, R3, R2, PT ;  /* 0x000000020300720c */ /* 0x000fda0003f05270 */
[----:B------:R-:W-:Y:S05]  /*26880*/  @P0 BRA `(.L_x_14) ;  /* 0x0000000000500947 */ /* 0x000fea0003800000 */
[----:B------:R-:W-:Y:S02]  /*26890*/  SHF.R.U32.HI R5, RZ, 0x10, R5 ;  /* 0x00000010ff057819 */ /* 0x000fe40000011605 */
[----:B------:R-:W-:-:S04]  /*268a0*/  SHF.R.U32.HI R2, RZ, 0x10, R0 ;  /* 0x00000010ff027819 */ /* 0x000fc80000011600 */
[----:B------:R-:W-:-:S04]  /*268b0*/  LOP3.LUT R5, R5, R2, RZ, 0xc0, !PT ;  /* 0x0000000205057212 */ /* 0x000fc800078ec0ff */
[----:B------:R-:W-:-:S13]  /*268c0*/  ISETP.NE.AND P0, PT, R5, R2, PT ;  /* 0x000000020500720c */ /* 0x000fda0003f05270 */
[----:B------:R-:W-:Y:S05]  /*268d0*/  @P0 BRA `(.L_x_15) ;  /* 0x0000000000300947 */ /* 0x000fea0003800000 */
[----:B------:R-:W-:Y:S01]  /*268e0*/  R2UR UR4, R0 ;  /* 0x00000000000472ca */ /* 0x000fe200000e0000 */
[----:B------:R-:W-:Y:S01]  /*268f0*/  VOTEU.ANY UR5, UPT, PT ;  /* 0x0000000000057886 */ /* 0x000fe200038e0100 */
[----:B------:R-:W0:Y:S01]  /*26900*/  S2R R0, SR_LANEID ;  /* 0x0000000000007919 */ /* 0x000e220000000000 */
[----:B------:R-:W-:-:S10]  /*26910*/  UFLO.U32 UR5, UR5 ;  /* 0x00000005000572bd */ /* 0x000fd400080e0000 */
[----:B------:R-:W-:-:S06]  /*26920*/  ULOP3.LUT UR4, URZ, UR4, URZ, 0x33, !UPT ;  /* 0x00000004ff047292 */ /* 0x000fcc000f8e33ff */
[----:B------:R-:W-:-:S04]  /*26930*/  IMAD.U32 R2, RZ, RZ, UR4 ;  /* 0x00000004ff027e24 */ /* 0x000fc8000f8e00ff */
[----:B------:R-:W1:Y:S02]  /*26940*/  REDUX UR7, R2 ;  /* 0x00000000020773c4 */ /* 0x000e640000000000 */
[----:B------:R2:W-:Y:S01]  /*26950*/  UTCATOMSWS.AND URZ, UR4 ;  /* 0x0000000400ff79e3 */ /* 0x0005e20008000000 */
[----:B0-----:R-:W-:Y:S01]  /*26960*/  ISETP.EQ.U32.AND P0, PT, R0, UR5, PT ;  /* 0x0000000500007c0c */ /* 0x001fe2000bf02070 */
[----:B-1----:R-:W-:-:S12]  /*26970*/  IMAD.U32 R0, RZ, RZ, UR7 ;  /* 0x00000007ff007e24 */ /* 0x002fd8000f8e00ff */
[----:B------:R2:W-:Y:S01]  /*26980*/  @P0 ATOMS.AND RZ, [UR6], R0 ;  /* 0x00000000ffff098c */ /* 0x0005e2000a800006 */
[----:B------:R-:W-:Y:S05]  /*26990*/  BRA `(.L_x_13) ;  /* 0x0000000000147947 */ /* 0x000fea0003800000 */
.L_x_15:
[----:B------:R-:W-:-:S07]  /*269a0*/  MOV R2, 0x269c0 ;  /* 0x000269c000027802 */ /* 0x000fce0000000f00 */
[----:B------:R-:W-:Y:S05]  /*269b0*/  CALL.REL.NOINC `($__internal_0_$__cuda_sm10x_tcgen05_guardrail_trap_col_being_dealloced_not_returned_by_alloc) ;  /* 0x00000000002c7944 */ /* 0x000fea0003c00000 */
[----:B------:R-:W-:Y:S05]  /*269c0*/  BRA `(.L_x_13) ;  /* 0x0000000000087947 */ /* 0x000fea0003800000 */
.L_x_14:
[----:B------:R-:W-:-:S07]  /*269d0*/  MOV R2, 0x269f0 ;  /* 0x000269f000027802 */ /* 0x000fce0000000f00 */
[----:B------:R-:W-:Y:S05]  /*269e0*/  CALL.REL.NOINC `($__internal_2_$__cuda_sm10x_tcgen05_guardrail_trap_unallocated_columns_being_dealloced) ;  /* 0x0000000000387944 */ /* 0x000fea0003c00000 */
.L_x_13:
[----:B------:R-:W-:Y:S01]  /*269f0*/  NOP ;  /* 0x0000000000007918 */ /* 0x000fe20000000000 */
[----:B--2---:R-:W-:Y:S05]  /*26a00*/  EXIT ;  /* 0x000000000000794d */ /* 0x004fea0003800000 */
.L_x_8:
[----:B------:R-:W0:Y:S02]  /*26a10*/  SYNCS.PHASECHK.TRANS64.TRYWAIT P2, [UR11], R8 ;  /* 0x00000008ff0075a7 */ /* 0x000e24000804110b */
[----:B0-----:R-:W-:Y:S05]  /*26a20*/  @!P2 BRA `(.L_x_8) ;  /* 0xfffffffc00f8a947 */ /* 0x001fea000383ffff */
[----:B------:R-:W-:Y:S05]  /*26a30*/  BRA `(.L_x_16) ;  /* 0xfffffedc00447947 */ /* 0x000fea000383ffff */
.L_x_12:
[----:B------:R-:W1:Y:S02]  /*26a40*/  SYNCS.PHASECHK.TRANS64.TRYWAIT P4, [UR11], R7 ;  /* 0x00000007ff0075a7 */ /* 0x000e64000808110b */
[----:B-1----:R-:W-:Y:S05]  /*26a50*/  @!P4 BRA `(.L_x_12) ;  /* 0xfffffffc00f8c947 */ /* 0x002fea000383ffff */
[----:B------:R-:W-:Y:S05]  /*26a60*/  BRA `(.L_x_11) ;  /* 0xffffff4c006c7947 */ /* 0x000fea000383ffff */
        .weak           $__internal_0_$__cuda_sm10x_tcgen05_guardrail_trap_col_being_dealloced_not_returned_by_alloc
        .type           $__internal_0_$__cuda_sm10x_tcgen05_guardrail_trap_col_being_dealloced_not_returned_by_alloc,@function
        .size           $__internal_0_$__cuda_sm10x_tcgen05_guardrail_trap_col_being_dealloced_not_returned_by_alloc,($__internal_1_$__cuda_sm10x_tcgen05_guardrail_trap_phase_invalid_during_alloc - $__internal_0_$__cuda_sm10x_tcgen05_guardrail_trap_col_being_dealloced_not_returned_by_alloc)
$__internal_0_$__cuda_sm10x_tcgen05_guardrail_trap_col_being_dealloced_not_returned_by_alloc:
[----:B------:R-:W-:Y:S05]  /*26a70*/  BPT.TRAP 0x1 ;  /* 0x000000040000795c */ /* 0x000fea0000300000 */
[----:B------:R-:W-:-:S04]  /*26a80*/  IMAD.MOV.U32 R3, RZ, RZ, 0x0 ;  /* 0x00000000ff037424 */ /* 0x000fc800078e00ff */
[----:B------:R-:W-:Y:S05]  /*26a90*/  RET.REL.NODEC R2 `(matmul_kernel) ;  /* 0xfffffd9402587950 */ /* 0x000fea0003c3ffff */
        .weak           $__internal_1_$__cuda_sm10x_tcgen05_guardrail_trap_phase_invalid_during_alloc
        .type           $__internal_1_$__cuda_sm10x_tcgen05_guardrail_trap_phase_invalid_during_alloc,@function
        .size           $__internal_1_$__cuda_sm10x_tcgen05_guardrail_trap_phase_invalid_during_alloc,($__internal_2_$__cuda_sm10x_tcgen05_guardrail_trap_unallocated_columns_being_dealloced - $__internal_1_$__cuda_sm10x_tcgen05_guardrail_trap_phase_invalid_during_alloc)
$__internal_1_$__cuda_sm10x_tcgen05_guardrail_trap_phase_invalid_during_alloc:
[----:B------:R-:W-:Y:S05]  /*26aa0*/  BPT.TRAP 0x1 ;  /* 0x000000040000795c */ /* 0x000fea0000300000 */
[----:B------:R-:W-:-:S04]  /*26ab0*/  IMAD.MOV.U32 R3, RZ, RZ, 0x0 ;  /* 0x00000000ff037424 */ /* 0x000fc800078e00ff */
[----:B------:R-:W-:Y:S05]  /*26ac0*/  RET.REL.NODEC R2 `(matmul_kernel) ;  /* 0xfffffd94024c7950 */ /* 0x000fea0003c3ffff */
        .weak           $__internal_2_$__cuda_sm10x_tcgen05_guardrail_trap_unallocated_columns_being_dealloced
        .type           $__internal_2_$__cuda_sm10x_tcgen05_guardrail_trap_unallocated_columns_being_dealloced,@function
        .size           $__internal_2_$__cuda_sm10x_tcgen05_guardrail_trap_unallocated_columns_being_dealloced,(.L_x_20 - $__internal_2_$__cuda_sm10x_tcgen05_guardrail_trap_unallocated_columns_being_dealloced)
$__internal_2_$__cuda_sm10x_tcgen05_guardrail_trap_unallocated_columns_being_dealloced:
[----:B------:R-:W-:Y:S05]  /*26ad0*/  BPT.TRAP 0x1 ;  /* 0x000000040000795c */ /* 0x000fea0000300000 */
[----:B------:R-:W-:-:S04]  /*26ae0*/  IMAD.MOV.U32 R3, RZ, RZ, 0x0 ;  /* 0x00000000ff037424 */ /* 0x000fc800078e00ff */
[----:B------:R-:W-:Y:S05]  /*26af0*/  RET.REL.NODEC R2 `(matmul_kernel) ;  /* 0xfffffd9402407950 */ /* 0x000fea0003c3ffff */
.L_x_17:
[----:B------:R-:W-:-:S00]  /*26b00*/  BRA `(.L_x_17) ;  /* 0xfffffffc00fc7947 */ /* 0x000fc0000383ffff */
[----:B------:R-:W-:-:S00]  /*26b10*/  NOP ;  /* 0x0000000000007918 */ /* 0x000fc00000000000 */
        /* <DEDUP_REMOVED lines=14> */
.L_x_20:


//--------------------- .nv.shared.matmul_kernel  --------------------------
	.section	.nv.shared.matmul_kernel,"aw",@nobits
	.sectionflags	@""
	.align	16
	.zero		1024


//--------------------- .nv.shared.reserved.0     --------------------------
	.section	.nv.shared.reserved.0,"aw",@nobits
	.align	8
	.weak		__nv_reservedSMEM_offset_0_alias
	.size		__nv_reservedSMEM_offset_0_alias, 0, 64
	.other		__nv_reservedSMEM_offset_0_alias,@"STO_CUDA_RESERVED_SHARED STV_DEFAULT"
__nv_reservedSMEM_offset_0_alias:
	.zero		0
.nv.shared.reserved.0:
	.zero		64
	.weak		__nv_reservedSMEM_allocation_phase
	.type		__nv_reservedSMEM_allocation_phase,@object
	.size		__nv_reservedSMEM_allocation_phase,(.L_0 - __nv_reservedSMEM_allocation_phase)
__nv_reservedSMEM_allocation_phase:
	.zero		1
.L_0:
	.zero		7
	.weak		__nv_reservedSMEM_devtool_atexit_pc
	.type		__nv_reservedSMEM_devtool_atexit_pc,@object
	.size		__nv_reservedSMEM_devtool_atexit_pc,(__nv_reservedSMEM_allocation_mask - __nv_reservedSMEM_devtool_atexit_pc)
__nv_reservedSMEM_devtool_atexit_pc:
	.zero		8
	.weak		__nv_reservedSMEM_allocation_mask
	.type		__nv_reservedSMEM_allocation_mask,@object
	.size		__nv_reservedSMEM_allocation_mask,(.L_2 - __nv_reservedSMEM_allocation_mask)
__nv_reservedSMEM_allocation_mask:
	.zero		4
.L_2:


//--------------------- .nv.constant0.matmul_kernel --------------------------
	.section	.nv.constant0.matmul_kernel,"a",@progbits
	.sectionflags	@""
	.align	4
.nv.constant0.matmul_kernel:
	.zero		976


//--------------------- SYMBOLS --------------------------

	.type		.nv.reservedSmem.offset0,@object
	.size		.nv.reservedSmem.offset0,0x4
	.type		.nv.reservedSmem.cap,@object
	.size		.nv.reservedSmem.cap,0x4
